	.target	sm_90a

	.elftype	@"ET_EXEC"


//--------------------- .note.nv.tkinfo           --------------------------
	.section	.note.nv.tkinfo,"",@"SHT_NOTE"
	.sectionflags	@"SHF_NOTE_NV_TKINFO"
	.tkinfo
        /*0018*/ 	.word	0x00000002
        /*0030*/ 	.string	""
        /*0030*/ 	.string	"ptxas"
        /*0030*/ 	.string	"Cuda compilation tools, release 13.0, V13.0.88"
        /*0030*/ 	.string	"Build cuda_13.0.r13.0/compiler.36424714_0"
        /*0030*/ 	.string	"-arch sm_90a -m 64 "



//--------------------- .note.nv.cuinfo           --------------------------
	.section	.note.nv.cuinfo,"",@"SHT_NOTE"
	.sectionflags	@"SHF_NOTE_NV_CUINFO"
        /*0018*/ 	.short	0x0002
        /*001a*/ 	.short	0x005a
        /*001c*/ 	.short	0x0082
	.zero		2


//--------------------- .nv.info                  --------------------------
	.section	.nv.info,"",@"SHT_CUDA_INFO"
	.align	4


	//----- nvinfo : EIATTR_REGCOUNT
	.align		4
        /*0000*/ 	.byte	0x04, 0x2f
        /*0002*/ 	.short	(.L_12 - .L_11)
	.align		4
.L_11:
        /*0004*/ 	.word	index@(_ZN7cutlass13device_kernelINS_4gemm6kernel13GemmUniversalIN4cute5tupleIJiiiiEEENS1_10collective13CollectiveMmaINS1_37MainloopSm90TmaGmmaWarpSpecializedFP8ILi11ENS5_IJNS4_1CILi2EEENSA_ILi1EEESC_EEENS1_35KernelTmaWarpSpecializedCooperativeEEENS5_IJNSA_ILi512EEENSA_ILi112EEENSA_ILi32EEEEEENS_12float_e4m3_tENS5_IJlSC_lEEESK_SL_NS4_8TiledMMAINS4_8MMA_AtomIJNS4_4SM904GMMA30MMA_64x16x32_F32E4M3E4M3_SS_TNILNSP_7ScaleInE1ELSR_1EEEEEENS4_6LayoutISD_NS5_IJSC_NSA_ILi0EEESV_EEEEENS5_IJNS4_10UnderscoreESY_SY_EEEEENS4_13SM90_TMA_LOADENS4_14ComposedLayoutINS4_7SwizzleILi1ELi4ELi3EEENS4_18smem_ptr_flag_bitsILi8EEENSU_INS5_IJNSA_ILi8EEESI_EEENS5_IJSI_SC_EEEEEEEvNS4_8identityENS4_23SM90_TMA_LOAD_MULTICASTES1B_vS1C_EENS_8epilogue10collective6detail29Sm90TmaWarpSpecializedAdapterINS1G_15DefaultEpilogueISK_SL_SL_NS1F_6thread17LinearCombinationISK_Li1EffLNS1K_9ScaleType4KindE0ELNS_15FloatRoundStyleE2ESK_EENS1_15EpilogueDefaultEEEEEvvEEEEvNT_6ParamsE)
        /*0008*/ 	.word	0x000000a8


	//----- nvinfo : EIATTR_FRAME_SIZE
	.align		4
.L_12:
        /*000c*/ 	.byte	0x04, 0x11
        /*000e*/ 	.short	(.L_14 - .L_13)
	.align		4
.L_13:
        /*0010*/ 	.word	index@(_ZN7cutlass13device_kernelINS_4gemm6kernel13GemmUniversalIN4cute5tupleIJiiiiEEENS1_10collective13CollectiveMmaINS1_37MainloopSm90TmaGmmaWarpSpecializedFP8ILi11ENS5_IJNS4_1CILi2EEENSA_ILi1EEESC_EEENS1_35KernelTmaWarpSpecializedCooperativeEEENS5_IJNSA_ILi512EEENSA_ILi112EEENSA_ILi32EEEEEENS_12float_e4m3_tENS5_IJlSC_lEEESK_SL_NS4_8TiledMMAINS4_8MMA_AtomIJNS4_4SM904GMMA30MMA_64x16x32_F32E4M3E4M3_SS_TNILNSP_7ScaleInE1ELSR_1EEEEEENS4_6LayoutISD_NS5_IJSC_NSA_ILi0EEESV_EEEEENS5_IJNS4_10UnderscoreESY_SY_EEEEENS4_13SM90_TMA_LOADENS4_14ComposedLayoutINS4_7SwizzleILi1ELi4ELi3EEENS4_18smem_ptr_flag_bitsILi8EEENSU_INS5_IJNSA_ILi8EEESI_EEENS5_IJSI_SC_EEEEEEEvNS4_8identityENS4_23SM90_TMA_LOAD_MULTICASTES1B_vS1C_EENS_8epilogue10collective6detail29Sm90TmaWarpSpecializedAdapterINS1G_15DefaultEpilogueISK_SL_SL_NS1F_6thread17LinearCombinationISK_Li1EffLNS1K_9ScaleType4KindE0ELNS_15FloatRoundStyleE2ESK_EENS1_15EpilogueDefaultEEEEEvvEEEEvNT_6ParamsE)
        /*0014*/ 	.word	0x000003f8


	//----- nvinfo : EIATTR_MIN_STACK_SIZE
	.align		4
.L_14:
        /*0018*/ 	.byte	0x04, 0x12
        /*001a*/ 	.short	(.L_16 - .L_15)
	.align		4
.L_15:
        /*001c*/ 	.word	index@(_ZN7cutlass13device_kernelINS_4gemm6kernel13GemmUniversalIN4cute5tupleIJiiiiEEENS1_10collective13CollectiveMmaINS1_37MainloopSm90TmaGmmaWarpSpecializedFP8ILi11ENS5_IJNS4_1CILi2EEENSA_ILi1EEESC_EEENS1_35KernelTmaWarpSpecializedCooperativeEEENS5_IJNSA_ILi512EEENSA_ILi112EEENSA_ILi32EEEEEENS_12float_e4m3_tENS5_IJlSC_lEEESK_SL_NS4_8TiledMMAINS4_8MMA_AtomIJNS4_4SM904GMMA30MMA_64x16x32_F32E4M3E4M3_SS_TNILNSP_7ScaleInE1ELSR_1EEEEEENS4_6LayoutISD_NS5_IJSC_NSA_ILi0EEESV_EEEEENS5_IJNS4_10UnderscoreESY_SY_EEEEENS4_13SM90_TMA_LOADENS4_14ComposedLayoutINS4_7SwizzleILi1ELi4ELi3EEENS4_18smem_ptr_flag_bitsILi8EEENSU_INS5_IJNSA_ILi8EEESI_EEENS5_IJSI_SC_EEEEEEEvNS4_8identityENS4_23SM90_TMA_LOAD_MULTICASTES1B_vS1C_EENS_8epilogue10collective6detail29Sm90TmaWarpSpecializedAdapterINS1G_15DefaultEpilogueISK_SL_SL_NS1F_6thread17LinearCombinationISK_Li1EffLNS1K_9ScaleType4KindE0ELNS_15FloatRoundStyleE2ESK_EENS1_15EpilogueDefaultEEEEEvvEEEEvNT_6ParamsE)
        /*0020*/ 	.word	0x000003f8
.L_16:


//--------------------- .nv.compat                --------------------------
	.section	.nv.compat,"",@"SHT_CUDA_COMPAT_INFO"
	.align	4
        /*0000*/ 	.byte	0x02, 0x09, 0x01, 0x00, 0x02, 0x02, 0x04, 0x00, 0x02, 0x05, 0x05, 0x00, 0x03, 0x07, 0x01, 0x01
        /*0010*/ 	.byte	0x02, 0x03, 0x01, 0x00, 0x02, 0x06, 0x01, 0x00, 0x04, 0x0b, 0x08, 0x00, 0x00, 0x00, 0x00, 0x00
        /*0020*/ 	.byte	0x00, 0x00, 0x00, 0x00


//--------------------- .nv.info._ZN7cutlass13device_kernelINS_4gemm6kernel13GemmUniversalIN4cute5tupleIJiiiiEEENS1_10collective13CollectiveMmaINS1_37MainloopSm90TmaGmmaWarpSpecializedFP8ILi11ENS5_IJNS4_1CILi2EEENSA_ILi1EEESC_EEENS1_35KernelTmaWarpSpecializedCooperativeEEENS5_IJNSA_ILi512EEENSA_ILi112EEENSA_ILi32EEEEEENS_12float_e4m3_tENS5_IJlSC_lEEESK_SL_NS4_8TiledMMAINS4_8MMA_AtomIJNS4_4SM904GMMA30MMA_64x16x32_F32E4M3E4M3_SS_TNILNSP_7ScaleInE1ELSR_1EEEEEENS4_6LayoutISD_NS5_IJSC_NSA_ILi0EEESV_EEEEENS5_IJNS4_10UnderscoreESY_SY_EEEEENS4_13SM90_TMA_LOADENS4_14ComposedLayoutINS4_7SwizzleILi1ELi4ELi3EEENS4_18smem_ptr_flag_bitsILi8EEENSU_INS5_IJNSA_ILi8EEESI_EEENS5_IJSI_SC_EEEEEEEvNS4_8identityENS4_23SM90_TMA_LOAD_MULTICASTES1B_vS1C_EENS_8epilogue10collective6detail29Sm90TmaWarpSpecializedAdapterINS1G_15DefaultEpilogueISK_SL_SL_NS1F_6thread17LinearCombinationISK_Li1EffLNS1K_9ScaleType4KindE0ELNS_15FloatRoundStyleE2ESK_EENS1_15EpilogueDefaultEEEEEvvEEEEvNT_6ParamsE --------------------------
	.section	.nv.info._ZN7cutlass13device_kernelINS_4gemm6kernel13GemmUniversalIN4cute5tupleIJiiiiEEENS1_10collective13CollectiveMmaINS1_37MainloopSm90TmaGmmaWarpSpecializedFP8ILi11ENS5_IJNS4_1CILi2EEENSA_ILi1EEESC_EEENS1_35KernelTmaWarpSpecializedCooperativeEEENS5_IJNSA_ILi512EEENSA_ILi112EEENSA_ILi32EEEEEENS_12float_e4m3_tENS5_IJlSC_lEEESK_SL_NS4_8TiledMMAINS4_8MMA_AtomIJNS4_4SM904GMMA30MMA_64x16x32_F32E4M3E4M3_SS_TNILNSP_7ScaleInE1ELSR_1EEEEEENS4_6LayoutISD_NS5_IJSC_NSA_ILi0EEESV_EEEEENS5_IJNS4_10UnderscoreESY_SY_EEEEENS4_13SM90_TMA_LOADENS4_14ComposedLayoutINS4_7SwizzleILi1ELi4ELi3EEENS4_18smem_ptr_flag_bitsILi8EEENSU_INS5_IJNSA_ILi8EEESI_EEENS5_IJSI_SC_EEEEEEEvNS4_8identityENS4_23SM90_TMA_LOAD_MULTICASTES1B_vS1C_EENS_8epilogue10collective6detail29Sm90TmaWarpSpecializedAdapterINS1G_15DefaultEpilogueISK_SL_SL_NS1F_6thread17LinearCombinationISK_Li1EffLNS1K_9ScaleType4KindE0ELNS_15FloatRoundStyleE2ESK_EENS1_15EpilogueDefaultEEEEEvvEEEEvNT_6ParamsE,"",@"SHT_CUDA_INFO"
	.sectionflags	@""
	.align	4


	//----- nvinfo : EIATTR_CUDA_API_VERSION
	.align		4
        /*0000*/ 	.byte	0x04, 0x37
        /*0002*/ 	.short	(.L_18 - .L_17)
.L_17:
        /*0004*/ 	.word	0x00000082


	//----- nvinfo : EIATTR_KPARAM_INFO
	.align		4
.L_18:
        /*0008*/ 	.byte	0x04, 0x17
        /*000a*/ 	.short	(.L_20 - .L_19)
.L_19:
        /*000c*/ 	.word	0x00000000
        /*0010*/ 	.short	0x0000
        /*0012*/ 	.short	0x0070
        /*0014*/ 	.byte	0x00, 0xf0, 0x01, 0x10


	//----- nvinfo : EIATTR_SPARSE_MMA_MASK
	.align		4
.L_20:
        /*0018*/ 	.byte	0x03, 0x50
        /*001a*/ 	.short	0x0000


	//----- nvinfo : EIATTR_MAXREG_COUNT
	.align		4
        /*001c*/ 	.byte	0x03, 0x1b
        /*001e*/ 	.short	0x00a8


	//----- nvinfo : EIATTR_NUM_BARRIERS
	.align		4
        /*0020*/ 	.byte	0x02, 0x4c
        /*0022*/ 	.byte	0x01
	.zero		1


	//----- nvinfo : EIATTR_ANNOTATIONS
	.align		4
        /*0024*/ 	.byte	0x04, 0x55
        /*0026*/ 	.short	(.L_22 - .L_21)


	//   ....[0]....
.L_21:
        /*0028*/ 	.word	0x00000001
        /*002c*/ 	.byte	0x20, 0x08, 0x00, 0x00, 0x01, 0x00, 0x00, 0x00, 0x10, 0x09, 0x00, 0x00, 0x01, 0x00, 0x00, 0x00
        /* <DEDUP_REMOVED lines=1011> */
        /*3f6c*/ 	.byte	0xf0, 0x99, 0x02, 0x00, 0x01, 0x00, 0x00, 0x00, 0x40, 0x9a, 0x02, 0x00


	//----- nvinfo : EIATTR_MERCURY_ISA_VERSION
	.align		4
.L_22:
        /*3f78*/ 	.byte	0x03, 0x5f
        /*3f7a*/ 	.short	0x0101


	//----- nvinfo : EIATTR_INT_WARP_WIDE_INSTR_OFFSETS
	.align		4
        /*3f7c*/ 	.byte	0x04, 0x31
        /*3f7e*/ 	.short	(.L_24 - .L_23)


	//   ....[0]....
.L_23:
        /*3f80*/ 	.word	0x00000660


	//   ....[1]....
        /*3f84*/ 	.word	0x00000680


	//   ....[2]....
        /*3f88*/ 	.word	0x000007f0


	//   ....[3]....
        /*3f8c*/ 	.word	0x00009a00


	//----- nvinfo : EIATTR_COOP_GROUP_MASK_REGIDS
	.align		4
.L_24:
        /*3f90*/ 	.byte	0x04, 0x29
        /*3f92*/ 	.short	(.L_26 - .L_25)


	//   ....[0]....
.L_25:
        /*3f94*/ 	.word	0xffffffff


	//   ....[1]....
        /*3f98*/ 	.word	0xffffffff


	//   ....[2]....
        /*3f9c*/ 	.word	0xffffffff


	//   ....[3]....
        /*3fa0*/ 	.word	0xffffffff


	//   ....[4]....
        /*3fa4*/ 	.word	0xffffffff


	//   ....[5]....
        /*3fa8*/ 	.word	0xffffffff


	//----- nvinfo : EIATTR_COOP_GROUP_INSTR_OFFSETS
	.align		4
.L_26:
        /*3fac*/ 	.byte	0x04, 0x28
        /*3fae*/ 	.short	(.L_28 - .L_27)


	//   ....[0]....
.L_27:
        /*3fb0*/ 	.word	0x00000070


	//   ....[1]....
        /*3fb4*/ 	.word	0x00000080


	//   ....[2]....
        /*3fb8*/ 	.word	0x000001a0


	//   ....[3]....
        /*3fbc*/ 	.word	0x000004d0


	//   ....[4]....
        /*3fc0*/ 	.word	0x00000950


	//   ....[5]....
        /*3fc4*/ 	.word	0x00002740


	//----- nvinfo : EIATTR_REG_RECONFIG
	.align		4
.L_28:
        /*3fc8*/ 	.byte	0x01, 0x54
	.zero		2


	//----- nvinfo : EIATTR_MBARRIER_INSTR_OFFSETS
	.align		4
        /*3fcc*/ 	.byte	0x04, 0x39
        /*3fce*/ 	.short	(.L_30 - .L_29)


	//   ....[0]....
.L_29:
        /*3fd0*/ 	.word	0x00000340
        /*3fd4*/ 	.word	0x000000ff
        /*3fd8*/ 	.word	0x00000000
        /*3fdc*/ 	.short	0x0100
        /*3fde*/ 	.byte	0x0a
	.zero		1


	//   ....[1]....
        /*3fe0*/ 	.word	0x00000350
        /*3fe4*/ 	.word	0x000000ff
        /*3fe8*/ 	.word	0x00000058
        /*3fec*/ 	.short	0x0100
        /*3fee*/ 	.byte	0x0a
	.zero		1


	//   ....[2]....
        /*3ff0*/ 	.word	0x00000360
        /*3ff4*/ 	.word	0x000000ff
        /*3ff8*/ 	.word	0x00000008
        /*3ffc*/ 	.short	0x0100
        /*3ffe*/ 	.byte	0x0a
	.zero		1


	//   ....[3]....
        /*4000*/ 	.word	0x00000370
        /*4004*/ 	.word	0x000000ff
        /*4008*/ 	.word	0x00000060
        /*400c*/ 	.short	0x0100
        /*400e*/ 	.byte	0x0a
	.zero		1


	//   ....[4]....
        /*4010*/ 	.word	0x00000380
        /*4014*/ 	.word	0x000000ff
        /*4018*/ 	.word	0x00000010
        /*401c*/ 	.short	0x0100
        /*401e*/ 	.byte	0x0a
	.zero		1


	//   ....[5]....
        /*4020*/ 	.word	0x00000390
        /*4024*/ 	.word	0x000000ff
        /*4028*/ 	.word	0x00000068
        /*402c*/ 	.short	0x0100
        /*402e*/ 	.byte	0x0a
	.zero		1


	//   ....[6]....
        /*4030*/ 	.word	0x000003a0
        /*4034*/ 	.word	0x000000ff
        /*4038*/ 	.word	0x00000018
        /*403c*/ 	.short	0x0100
        /*403e*/ 	.byte	0x0a
	.zero		1


	//   ....[7]....
        /*4040*/ 	.word	0x000003b0
        /*4044*/ 	.word	0x000000ff
        /*4048*/ 	.word	0x00000070
        /*404c*/ 	.short	0x0100
        /*404e*/ 	.byte	0x0a
	.zero		1


	//   ....[8]....
        /*4050*/ 	.word	0x000003c0
        /*4054*/ 	.word	0x000000ff
        /*4058*/ 	.word	0x00000020
        /*405c*/ 	.short	0x0100
        /*405e*/ 	.byte	0x0a
	.zero		1


	//   ....[9]....
        /*4060*/ 	.word	0x000003d0
        /*4064*/ 	.word	0x000000ff
        /*4068*/ 	.word	0x00000078
        /*406c*/ 	.short	0x0100
        /*406e*/ 	.byte	0x0a
	.zero		1


	//   ....[10]....
        /*4070*/ 	.word	0x000003e0
        /*4074*/ 	.word	0x000000ff
        /*4078*/ 	.word	0x00000028
        /*407c*/ 	.short	0x0100
        /*407e*/ 	.byte	0x0a
	.zero		1


	//   ....[11]....
        /*4080*/ 	.word	0x000003f0
        /*4084*/ 	.word	0x000000ff
        /*4088*/ 	.word	0x00000080
        /*408c*/ 	.short	0x0100
        /*408e*/ 	.byte	0x0a
	.zero		1


	//   ....[12]....
        /*4090*/ 	.word	0x00000400
        /*4094*/ 	.word	0x000000ff
        /*4098*/ 	.word	0x00000030
        /*409c*/ 	.short	0x0100
        /*409e*/ 	.byte	0x0a
	.zero		1


	//   ....[13]....
        /*40a0*/ 	.word	0x00000410
        /*40a4*/ 	.word	0x000000ff
        /*40a8*/ 	.word	0x00000088
        /*40ac*/ 	.short	0x0100
        /*40ae*/ 	.byte	0x0a
	.zero		1


	//   ....[14]....
        /*40b0*/ 	.word	0x00000420
        /*40b4*/ 	.word	0x000000ff
        /*40b8*/ 	.word	0x00000038
        /*40bc*/ 	.short	0x0100
        /*40be*/ 	.byte	0x0a
	.zero		1


	//   ....[15]....
        /*40c0*/ 	.word	0x00000430
        /*40c4*/ 	.word	0x000000ff
        /*40c8*/ 	.word	0x00000090
        /*40cc*/ 	.short	0x0100
        /*40ce*/ 	.byte	0x0a
	.zero		1


	//   ....[16]....
        /*40d0*/ 	.word	0x00000440
        /*40d4*/ 	.word	0x000000ff
        /*40d8*/ 	.word	0x00000040
        /*40dc*/ 	.short	0x0100
        /*40de*/ 	.byte	0x0a
	.zero		1


	//   ....[17]....
        /*40e0*/ 	.word	0x00000450
        /*40e4*/ 	.word	0x000000ff
        /*40e8*/ 	.word	0x00000098
        /*40ec*/ 	.short	0x0100
        /*40ee*/ 	.byte	0x0a
	.zero		1


	//   ....[18]....
        /*40f0*/ 	.word	0x00000460
        /*40f4*/ 	.word	0x000000ff
        /*40f8*/ 	.word	0x00000048
        /*40fc*/ 	.short	0x0100
        /*40fe*/ 	.byte	0x0a
	.zero		1


	//   ....[19]....
        /*4100*/ 	.word	0x00000470
        /*4104*/ 	.word	0x000000ff
        /*4108*/ 	.word	0x000000a0
        /*410c*/ 	.short	0x0100
        /*410e*/ 	.byte	0x0a
	.zero		1


	//   ....[20]....
        /*4110*/ 	.word	0x00000480
        /*4114*/ 	.word	0x000000ff
        /*4118*/ 	.word	0x00000050
        /*411c*/ 	.short	0x0100
        /*411e*/ 	.byte	0x0a
	.zero		1


	//   ....[21]....
        /*4120*/ 	.word	0x00000490
        /*4124*/ 	.word	0x000000ff
        /*4128*/ 	.word	0x000000a8
        /*412c*/ 	.short	0x0100
        /*412e*/ 	.byte	0x0a
	.zero		1


	//   ....[22]....
        /*4130*/ 	.word	0x00000870
        /*4134*/ 	.word	0x000000ff
        /*4138*/ 	.word	0x000000c0
        /*413c*/ 	.short	0x0100
        /*413e*/ 	.byte	0x08
	.zero		1


	//   ....[23]....
        /*4140*/ 	.word	0x000008f0
        /*4144*/ 	.word	0x000000ff
        /*4148*/ 	.word	0x000000c8
        /*414c*/ 	.short	0x0100
        /*414e*/ 	.byte	0x08
	.zero		1


	//   ....[24]....
        /*4150*/ 	.word	0x00002b40
        /*4154*/ 	.word	0x000000ff
        /*4158*/ 	.word	0x00000000
        /*415c*/ 	.short	0x010a
        /*415e*/ 	.byte	0x0c
	.zero		1


	//   ....[25]....
        /*4160*/ 	.word	0x00002ba0
        /*4164*/ 	.word	0x000000ff
        /*4168*/ 	.word	0x00000000
        /*416c*/ 	.short	0x010a
        /*416e*/ 	.byte	0x0c
	.zero		1


	//   ....[26]....
        /*4170*/ 	.word	0x00006130
        /*4174*/ 	.word	0x000000ff
        /*4178*/ 	.word	0x00000000
        /*417c*/ 	.short	0x010a
        /*417e*/ 	.byte	0x0e
	.zero		1


	//   ....[27]....
        /*4180*/ 	.word	0x00006170
        /*4184*/ 	.word	0x000000ff
        /*4188*/ 	.word	0x00000000
        /*418c*/ 	.short	0x010a
        /*418e*/ 	.byte	0x0e
	.zero		1


	//   ....[28]....
        /*4190*/ 	.word	0x00009a70
        /*4194*/ 	.word	0x0000000b
        /*4198*/ 	.word	0x00000000
        /*419c*/ 	.short	0x0101
        /*419e*/ 	.byte	0x3f
	.zero		1


	//   ....[29]....
        /*41a0*/ 	.word	0x0000c750
        /*41a4*/ 	.word	0x00000009
        /*41a8*/ 	.word	0x00000000
        /*41ac*/ 	.short	0x0101
        /*41ae*/ 	.byte	0x3f
	.zero		1


	//   ....[30]....
        /*41b0*/ 	.word	0x00028830
        /*41b4*/ 	.word	0x0000000f
        /*41b8*/ 	.word	0x00000058
        /*41bc*/ 	.short	0x010a
        /*41be*/ 	.byte	0x3f
	.zero		1


	//   ....[31]....
        /*41c0*/ 	.word	0x00028bc0
        /*41c4*/ 	.word	0x00000002
        /*41c8*/ 	.word	0x000000c8
        /*41cc*/ 	.short	0x0101
        /*41ce*/ 	.byte	0x3f
	.zero		1


	//   ....[32]....
        /*41d0*/ 	.word	0x00029390
        /*41d4*/ 	.word	0x00000003
        /*41d8*/ 	.word	0x00000000
        /*41dc*/ 	.short	0x010a
        /*41de*/ 	.byte	0x3f
	.zero		1


	//   ....[33]....
        /*41e0*/ 	.word	0x00029420
        /*41e4*/ 	.word	0x00000003
        /*41e8*/ 	.word	0x00000000
        /*41ec*/ 	.short	0x010a
        /*41ee*/ 	.byte	0x3f
	.zero		1


	//   ....[34]....
        /*41f0*/ 	.word	0x000294b0
        /*41f4*/ 	.word	0x00000003
        /*41f8*/ 	.word	0x00000000
        /*41fc*/ 	.short	0x010a
        /*41fe*/ 	.byte	0x3f
	.zero		1


	//   ....[35]....
        /*4200*/ 	.word	0x00029540
        /*4204*/ 	.word	0x00000003
        /*4208*/ 	.word	0x00000000
        /*420c*/ 	.short	0x010a
        /*420e*/ 	.byte	0x3f
	.zero		1


	//   ....[36]....
        /*4210*/ 	.word	0x000295d0
        /*4214*/ 	.word	0x00000003
        /*4218*/ 	.word	0x00000000
        /*421c*/ 	.short	0x010a
        /*421e*/ 	.byte	0x3f
	.zero		1


	//   ....[37]....
        /*4220*/ 	.word	0x00029660
        /*4224*/ 	.word	0x00000003
        /*4228*/ 	.word	0x00000000
        /*422c*/ 	.short	0x010a
        /*422e*/ 	.byte	0x3f
	.zero		1


	//   ....[38]....
        /*4230*/ 	.word	0x000296f0
        /*4234*/ 	.word	0x00000003
        /*4238*/ 	.word	0x00000000
        /*423c*/ 	.short	0x010a
        /*423e*/ 	.byte	0x3f
	.zero		1


	//   ....[39]....
        /*4240*/ 	.word	0x00029780
        /*4244*/ 	.word	0x00000003
        /*4248*/ 	.word	0x00000000
        /*424c*/ 	.short	0x010a
        /*424e*/ 	.byte	0x3f
	.zero		1


	//   ....[40]....
        /*4250*/ 	.word	0x00029810
        /*4254*/ 	.word	0x00000003
        /*4258*/ 	.word	0x00000000
        /*425c*/ 	.short	0x010a
        /*425e*/ 	.byte	0x3f
	.zero		1


	//   ....[41]....
        /*4260*/ 	.word	0x000298a0
        /*4264*/ 	.word	0x00000003
        /*4268*/ 	.word	0x00000000
        /*426c*/ 	.short	0x010a
        /*426e*/ 	.byte	0x3f
	.zero		1


	//   ....[42]....
        /*4270*/ 	.word	0x00029930
        /*4274*/ 	.word	0x00000003
        /*4278*/ 	.word	0x00000000
        /*427c*/ 	.short	0x010a
        /*427e*/ 	.byte	0x3f
	.zero		1


	//   ....[43]....
        /*4280*/ 	.word	0x000299a0
        /*4284*/ 	.word	0x00000003
        /*4288*/ 	.word	0x00000000
        /*428c*/ 	.short	0x010a
        /*428e*/ 	.byte	0x3f
	.zero		1


	//   ....[44]....
        /*4290*/ 	.word	0x00029a10
        /*4294*/ 	.word	0x00000000
        /*4298*/ 	.word	0x00000000
        /*429c*/ 	.short	0x010a
        /*429e*/ 	.byte	0x3f
	.zero		1


	//   ....[45]....
        /*42a0*/ 	.word	0x00029af0
        /*42a4*/ 	.word	0x0000000f
        /*42a8*/ 	.word	0x00000058
        /*42ac*/ 	.short	0x010a
        /*42ae*/ 	.byte	0x3f
	.zero		1


	//   ....[46]....
        /*42b0*/ 	.word	0x00029bc0
        /*42b4*/ 	.word	0x00000003
        /*42b8*/ 	.word	0x00000000
        /*42bc*/ 	.short	0x010a
        /*42be*/ 	.byte	0x3f
	.zero		1


	//   ....[47]....
        /*42c0*/ 	.word	0x00029c10
        /*42c4*/ 	.word	0x00000003
        /*42c8*/ 	.word	0x00000000
        /*42cc*/ 	.short	0x010a
        /*42ce*/ 	.byte	0x3f
	.zero		1


	//   ....[48]....
        /*42d0*/ 	.word	0x00029c60
        /*42d4*/ 	.word	0x00000003
        /*42d8*/ 	.word	0x00000000
        /*42dc*/ 	.short	0x010a
        /*42de*/ 	.byte	0x3f
	.zero		1


	//   ....[49]....
        /*42e0*/ 	.word	0x00029cb0
        /*42e4*/ 	.word	0x00000003
        /*42e8*/ 	.word	0x00000000
        /*42ec*/ 	.short	0x010a
        /*42ee*/ 	.byte	0x3f
	.zero		1


	//   ....[50]....
        /*42f0*/ 	.word	0x00029d00
        /*42f4*/ 	.word	0x00000003
        /*42f8*/ 	.word	0x00000000
        /*42fc*/ 	.short	0x010a
        /*42fe*/ 	.byte	0x3f
	.zero		1


	//   ....[51]....
        /*4300*/ 	.word	0x00029d50
        /*4304*/ 	.word	0x00000003
        /*4308*/ 	.word	0x00000000
        /*430c*/ 	.short	0x010a
        /*430e*/ 	.byte	0x3f
	.zero		1


	//   ....[52]....
        /*4310*/ 	.word	0x00029da0
        /*4314*/ 	.word	0x00000003
        /*4318*/ 	.word	0x00000000
        /*431c*/ 	.short	0x010a
        /*431e*/ 	.byte	0x3f
	.zero		1


	//   ....[53]....
        /*4320*/ 	.word	0x00029df0
        /*4324*/ 	.word	0x00000003
        /*4328*/ 	.word	0x00000000
        /*432c*/ 	.short	0x010a
        /*432e*/ 	.byte	0x3f
	.zero		1


	//   ....[54]....
        /*4330*/ 	.word	0x00029e40
        /*4334*/ 	.word	0x00000003
        /*4338*/ 	.word	0x00000000
        /*433c*/ 	.short	0x010a
        /*433e*/ 	.byte	0x3f
	.zero		1


	//   ....[55]....
        /*4340*/ 	.word	0x00029e90
        /*4344*/ 	.word	0x00000003
        /*4348*/ 	.word	0x00000000
        /*434c*/ 	.short	0x010a
        /*434e*/ 	.byte	0x3f
	.zero		1


	//----- nvinfo : EIATTR_NUM_MBARRIERS
	.align		4
.L_30:
        /*4350*/ 	.byte	0x03, 0x38
        /*4352*/ 	.short	0x0018


	//----- nvinfo : EIATTR_EXIT_INSTR_OFFSETS
	.align		4
        /*4354*/ 	.byte	0x04, 0x1c
        /*4356*/ 	.short	(.L_32 - .L_31)


	//   ....[0]....
.L_31:
        /*4358*/ 	.word	0x00000b00


	//   ....[1]....
        /*435c*/ 	.word	0x00001390


	//   ....[2]....
        /*4360*/ 	.word	0x00027f20


	//   ....[3]....
        /*4364*/ 	.word	0x000284e0


	//   ....[4]....
        /*4368*/ 	.word	0x00029980


	//----- nvinfo : EIATTR_MAX_THREADS
	.align		4
.L_32:
        /*436c*/ 	.byte	0x04, 0x05
        /*436e*/ 	.short	(.L_34 - .L_33)
.L_33:
        /*4370*/ 	.word	0x00000180
        /*4374*/ 	.word	0x00000001
        /*4378*/ 	.word	0x00000001


	//----- nvinfo : EIATTR_CRS_STACK_SIZE
	.align		4
.L_34:
        /*437c*/ 	.byte	0x04, 0x1e
        /*437e*/ 	.short	(.L_36 - .L_35)
.L_35:
        /*4380*/ 	.word	0x00000000


	//----- nvinfo : EIATTR_CBANK_PARAM_SIZE
	.align		4
.L_36:
        /*4384*/ 	.byte	0x03, 0x19
        /*4386*/ 	.short	0x0470


	//----- nvinfo : EIATTR_PARAM_CBANK
	.align		4
        /*4388*/ 	.byte	0x04, 0x0a
        /*438a*/ 	.short	(.L_38 - .L_37)
	.align		4
.L_37:
        /*438c*/ 	.word	index@(.nv.constant0._ZN7cutlass13device_kernelINS_4gemm6kernel13GemmUniversalIN4cute5tupleIJiiiiEEENS1_10collective13CollectiveMmaINS1_37MainloopSm90TmaGmmaWarpSpecializedFP8ILi11ENS5_IJNS4_1CILi2EEENSA_ILi1EEESC_EEENS1_35KernelTmaWarpSpecializedCooperativeEEENS5_IJNSA_ILi512EEENSA_ILi112EEENSA_ILi32EEEEEENS_12float_e4m3_tENS5_IJlSC_lEEESK_SL_NS4_8TiledMMAINS4_8MMA_AtomIJNS4_4SM904GMMA30MMA_64x16x32_F32E4M3E4M3_SS_TNILNSP_7ScaleInE1ELSR_1EEEEEENS4_6LayoutISD_NS5_IJSC_NSA_ILi0EEESV_EEEEENS5_IJNS4_10UnderscoreESY_SY_EEEEENS4_13SM90_TMA_LOADENS4_14ComposedLayoutINS4_7SwizzleILi1ELi4ELi3EEENS4_18smem_ptr_flag_bitsILi8EEENSU_INS5_IJNSA_ILi8EEESI_EEENS5_IJSI_SC_EEEEEEEvNS4_8identityENS4_23SM90_TMA_LOAD_MULTICASTES1B_vS1C_EENS_8epilogue10collective6detail29Sm90TmaWarpSpecializedAdapterINS1G_15DefaultEpilogueISK_SL_SL_NS1F_6thread17LinearCombinationISK_Li1EffLNS1K_9ScaleType4KindE0ELNS_15FloatRoundStyleE2ESK_EENS1_15EpilogueDefaultEEEEEvvEEEEvNT_6ParamsE)
        /*4390*/ 	.short	0x0210
        /*4392*/ 	.short	0x0470


	//----- nvinfo : EIATTR_SW_WAR
	.align		4
.L_38:
        /*4394*/ 	.byte	0x04, 0x36
        /*4396*/ 	.short	(.L_40 - .L_39)
.L_39:
        /*4398*/ 	.word	0x00000008
.L_40:


//--------------------- .nv.callgraph             --------------------------
	.section	.nv.callgraph,"",@"SHT_CUDA_CALLGRAPH"
	.align	4
	.sectionentsize	8
	.align		4
        /*0000*/ 	.word	0x00000000
	.align		4
        /*0004*/ 	.word	0xffffffff
	.align		4
        /*0008*/ 	.word	0x00000000
	.align		4
        /*000c*/ 	.word	0xfffffffe
	.align		4
        /*0010*/ 	.word	0x00000000
	.align		4
        /*0014*/ 	.word	0xfffffffd
	.align		4
        /*0018*/ 	.word	0x00000000
	.align		4
        /*001c*/ 	.word	0xfffffffc


//--------------------- .nv.constant4             --------------------------
	.section	.nv.constant4,"a",@progbits
	.align	8
	.align		8
.nv.constant4:
        /*0000*/ 	.dword	_ZN39_INTERNAL_5532c90a_4_k_cu_c204bc1c_46384cuda3std3__45__cpo5beginE
	.align		8
        /*0008*/ 	.dword	_ZN39_INTERNAL_5532c90a_4_k_cu_c204bc1c_46384cuda3std3__45__cpo3endE
	.align		8
        /*0010*/ 	.dword	_ZN39_INTERNAL_5532c90a_4_k_cu_c204bc1c_46384cuda3std3__45__cpo6cbeginE
	.align		8
        /*0018*/ 	.dword	_ZN39_INTERNAL_5532c90a_4_k_cu_c204bc1c_46384cuda3std3__45__cpo4cendE
	.align		8
        /*0020*/ 	.dword	_ZN39_INTERNAL_5532c90a_4_k_cu_c204bc1c_46384cuda3std3__441_GLOBAL__N__5532c90a_4_k_cu_c204bc1c_46386ignoreE
	.align		8
        /*0028*/ 	.dword	_ZN39_INTERNAL_5532c90a_4_k_cu_c204bc1c_46384cuda3std3__419piecewise_constructE
	.align		8
        /*0030*/ 	.dword	_ZN39_INTERNAL_5532c90a_4_k_cu_c204bc1c_46384cuda3std3__48in_placeE
	.align		8
        /*0038*/ 	.dword	_ZN39_INTERNAL_5532c90a_4_k_cu_c204bc1c_46384cuda3std6ranges3__45__cpo4swapE
	.align		8
        /*0040*/ 	.dword	_ZN39_INTERNAL_5532c90a_4_k_cu_c204bc1c_46384cuda3std6ranges3__45__cpo9iter_moveE
	.align		8
        /*0048*/ 	.dword	_ZN39_INTERNAL_5532c90a_4_k_cu_c204bc1c_46384cute7productE
	.align		8
        /*0050*/ 	.dword	_ZN39_INTERNAL_5532c90a_4_k_cu_c204bc1c_46384cute1_E


//--------------------- .text._ZN7cutlass13device_kernelINS_4gemm6kernel13GemmUniversalIN4cute5tupleIJiiiiEEENS1_10collective13CollectiveMmaINS1_37MainloopSm90TmaGmmaWarpSpecializedFP8ILi11ENS5_IJNS4_1CILi2EEENSA_ILi1EEESC_EEENS1_35KernelTmaWarpSpecializedCooperativeEEENS5_IJNSA_ILi512EEENSA_ILi112EEENSA_ILi32EEEEEENS_12float_e4m3_tENS5_IJlSC_lEEESK_SL_NS4_8TiledMMAINS4_8MMA_AtomIJNS4_4SM904GMMA30MMA_64x16x32_F32E4M3E4M3_SS_TNILNSP_7ScaleInE1ELSR_1EEEEEENS4_6LayoutISD_NS5_IJSC_NSA_ILi0EEESV_EEEEENS5_IJNS4_10UnderscoreESY_SY_EEEEENS4_13SM90_TMA_LOADENS4_14ComposedLayoutINS4_7SwizzleILi1ELi4ELi3EEENS4_18smem_ptr_flag_bitsILi8EEENSU_INS5_IJNSA_ILi8EEESI_EEENS5_IJSI_SC_EEEEEEEvNS4_8identityENS4_23SM90_TMA_LOAD_MULTICASTES1B_vS1C_EENS_8epilogue10collective6detail29Sm90TmaWarpSpecializedAdapterINS1G_15DefaultEpilogueISK_SL_SL_NS1F_6thread17LinearCombinationISK_Li1EffLNS1K_9ScaleType4KindE0ELNS_15FloatRoundStyleE2ESK_EENS1_15EpilogueDefaultEEEEEvvEEEEvNT_6ParamsE --------------------------
	.section	.text._ZN7cutlass13device_kernelINS_4gemm6kernel13GemmUniversalIN4cute5tupleIJiiiiEEENS1_10collective13CollectiveMmaINS1_37MainloopSm90TmaGmmaWarpSpecializedFP8ILi11ENS5_IJNS4_1CILi2EEENSA_ILi1EEESC_EEENS1_35KernelTmaWarpSpecializedCooperativeEEENS5_IJNSA_ILi512EEENSA_ILi112EEENSA_ILi32EEEEEENS_12float_e4m3_tENS5_IJlSC_lEEESK_SL_NS4_8TiledMMAINS4_8MMA_AtomIJNS4_4SM904GMMA30MMA_64x16x32_F32E4M3E4M3_SS_TNILNSP_7ScaleInE1ELSR_1EEEEEENS4_6LayoutISD_NS5_IJSC_NSA_ILi0EEESV_EEEEENS5_IJNS4_10UnderscoreESY_SY_EEEEENS4_13SM90_TMA_LOADENS4_14ComposedLayoutINS4_7SwizzleILi1ELi4ELi3EEENS4_18smem_ptr_flag_bitsILi8EEENSU_INS5_IJNSA_ILi8EEESI_EEENS5_IJSI_SC_EEEEEEEvNS4_8identityENS4_23SM90_TMA_LOAD_MULTICASTES1B_vS1C_EENS_8epilogue10collective6detail29Sm90TmaWarpSpecializedAdapterINS1G_15DefaultEpilogueISK_SL_SL_NS1F_6thread17LinearCombinationISK_Li1EffLNS1K_9ScaleType4KindE0ELNS_15FloatRoundStyleE2ESK_EENS1_15EpilogueDefaultEEEEEvvEEEEvNT_6ParamsE,"ax",@progbits
	.align	128
.text._ZN7cutlass13device_kernelINS_4gemm6kernel13GemmUniversalIN4cute5tupleIJiiiiEEENS1_10collective13CollectiveMmaINS1_37MainloopSm90TmaGmmaWarpSpecializedFP8ILi11ENS5_IJNS4_1CILi2EEENSA_ILi1EEESC_EEENS1_35KernelTmaWarpSpecializedCooperativeEEENS5_IJNSA_ILi512EEENSA_ILi112EEENSA_ILi32EEEEEENS_12float_e4m3_tENS5_IJlSC_lEEESK_SL_NS4_8TiledMMAINS4_8MMA_AtomIJNS4_4SM904GMMA30MMA_64x16x32_F32E4M3E4M3_SS_TNILNSP_7ScaleInE1ELSR_1EEEEEENS4_6LayoutISD_NS5_IJSC_NSA_ILi0EEESV_EEEEENS5_IJNS4_10UnderscoreESY_SY_EEEEENS4_13SM90_TMA_LOADENS4_14ComposedLayoutINS4_7SwizzleILi1ELi4ELi3EEENS4_18smem_ptr_flag_bitsILi8EEENSU_INS5_IJNSA_ILi8EEESI_EEENS5_IJSI_SC_EEEEEEEvNS4_8identityENS4_23SM90_TMA_LOAD_MULTICASTES1B_vS1C_EENS_8epilogue10collective6detail29Sm90TmaWarpSpecializedAdapterINS1G_15DefaultEpilogueISK_SL_SL_NS1F_6thread17LinearCombinationISK_Li1EffLNS1K_9ScaleType4KindE0ELNS_15FloatRoundStyleE2ESK_EENS1_15EpilogueDefaultEEEEEvvEEEEvNT_6ParamsE:
        .type           _ZN7cutlass13device_kernelINS_4gemm6kernel13GemmUniversalIN4cute5tupleIJiiiiEEENS1_10collective13CollectiveMmaINS1_37MainloopSm90TmaGmmaWarpSpecializedFP8ILi11ENS5_IJNS4_1CILi2EEENSA_ILi1EEESC_EEENS1_35KernelTmaWarpSpecializedCooperativeEEENS5_IJNSA_ILi512EEENSA_ILi112EEENSA_ILi32EEEEEENS_12float_e4m3_tENS5_IJlSC_lEEESK_SL_NS4_8TiledMMAINS4_8MMA_AtomIJNS4_4SM904GMMA30MMA_64x16x32_F32E4M3E4M3_SS_TNILNSP_7ScaleInE1ELSR_1EEEEEENS4_6LayoutISD_NS5_IJSC_NSA_ILi0EEESV_EEEEENS5_IJNS4_10UnderscoreESY_SY_EEEEENS4_13SM90_TMA_LOADENS4_14ComposedLayoutINS4_7SwizzleILi1ELi4ELi3EEENS4_18smem_ptr_flag_bitsILi8EEENSU_INS5_IJNSA_ILi8EEESI_EEENS5_IJSI_SC_EEEEEEEvNS4_8identityENS4_23SM90_TMA_LOAD_MULTICASTES1B_vS1C_EENS_8epilogue10collective6detail29Sm90TmaWarpSpecializedAdapterINS1G_15DefaultEpilogueISK_SL_SL_NS1F_6thread17LinearCombinationISK_Li1EffLNS1K_9ScaleType4KindE0ELNS_15FloatRoundStyleE2ESK_EENS1_15EpilogueDefaultEEEEEvvEEEEvNT_6ParamsE,@function
        .size           _ZN7cutlass13device_kernelINS_4gemm6kernel13GemmUniversalIN4cute5tupleIJiiiiEEENS1_10collective13CollectiveMmaINS1_37MainloopSm90TmaGmmaWarpSpecializedFP8ILi11ENS5_IJNS4_1CILi2EEENSA_ILi1EEESC_EEENS1_35KernelTmaWarpSpecializedCooperativeEEENS5_IJNSA_ILi512EEENSA_ILi112EEENSA_ILi32EEEEEENS_12float_e4m3_tENS5_IJlSC_lEEESK_SL_NS4_8TiledMMAINS4_8MMA_AtomIJNS4_4SM904GMMA30MMA_64x16x32_F32E4M3E4M3_SS_TNILNSP_7ScaleInE1ELSR_1EEEEEENS4_6LayoutISD_NS5_IJSC_NSA_ILi0EEESV_EEEEENS5_IJNS4_10UnderscoreESY_SY_EEEEENS4_13SM90_TMA_LOADENS4_14ComposedLayoutINS4_7SwizzleILi1ELi4ELi3EEENS4_18smem_ptr_flag_bitsILi8EEENSU_INS5_IJNSA_ILi8EEESI_EEENS5_IJSI_SC_EEEEEEEvNS4_8identityENS4_23SM90_TMA_LOAD_MULTICASTES1B_vS1C_EENS_8epilogue10collective6detail29Sm90TmaWarpSpecializedAdapterINS1G_15DefaultEpilogueISK_SL_SL_NS1F_6thread17LinearCombinationISK_Li1EffLNS1K_9ScaleType4KindE0ELNS_15FloatRoundStyleE2ESK_EENS1_15EpilogueDefaultEEEEEvvEEEEvNT_6ParamsE,(.L_x_149 - _ZN7cutlass13device_kernelINS_4gemm6kernel13GemmUniversalIN4cute5tupleIJiiiiEEENS1_10collective13CollectiveMmaINS1_37MainloopSm90TmaGmmaWarpSpecializedFP8ILi11ENS5_IJNS4_1CILi2EEENSA_ILi1EEESC_EEENS1_35KernelTmaWarpSpecializedCooperativeEEENS5_IJNSA_ILi512EEENSA_ILi112EEENSA_ILi32EEEEEENS_12float_e4m3_tENS5_IJlSC_lEEESK_SL_NS4_8TiledMMAINS4_8MMA_AtomIJNS4_4SM904GMMA30MMA_64x16x32_F32E4M3E4M3_SS_TNILNSP_7ScaleInE1ELSR_1EEEEEENS4_6LayoutISD_NS5_IJSC_NSA_ILi0EEESV_EEEEENS5_IJNS4_10UnderscoreESY_SY_EEEEENS4_13SM90_TMA_LOADENS4_14ComposedLayoutINS4_7SwizzleILi1ELi4ELi3EEENS4_18smem_ptr_flag_bitsILi8EEENSU_INS5_IJNSA_ILi8EEESI_EEENS5_IJSI_SC_EEEEEEEvNS4_8identityENS4_23SM90_TMA_LOAD_MULTICASTES1B_vS1C_EENS_8epilogue10collective6detail29Sm90TmaWarpSpecializedAdapterINS1G_15DefaultEpilogueISK_SL_SL_NS1F_6thread17LinearCombinationISK_Li1EffLNS1K_9ScaleType4KindE0ELNS_15FloatRoundStyleE2ESK_EENS1_15EpilogueDefaultEEEEEvvEEEEvNT_6ParamsE)
        .other          _ZN7cutlass13device_kernelINS_4gemm6kernel13GemmUniversalIN4cute5tupleIJiiiiEEENS1_10collective13CollectiveMmaINS1_37MainloopSm90TmaGmmaWarpSpecializedFP8ILi11ENS5_IJNS4_1CILi2EEENSA_ILi1EEESC_EEENS1_35KernelTmaWarpSpecializedCooperativeEEENS5_IJNSA_ILi512EEENSA_ILi112EEENSA_ILi32EEEEEENS_12float_e4m3_tENS5_IJlSC_lEEESK_SL_NS4_8TiledMMAINS4_8MMA_AtomIJNS4_4SM904GMMA30MMA_64x16x32_F32E4M3E4M3_SS_TNILNSP_7ScaleInE1ELSR_1EEEEEENS4_6LayoutISD_NS5_IJSC_NSA_ILi0EEESV_EEEEENS5_IJNS4_10UnderscoreESY_SY_EEEEENS4_13SM90_TMA_LOADENS4_14ComposedLayoutINS4_7SwizzleILi1ELi4ELi3EEENS4_18smem_ptr_flag_bitsILi8EEENSU_INS5_IJNSA_ILi8EEESI_EEENS5_IJSI_SC_EEEEEEEvNS4_8identityENS4_23SM90_TMA_LOAD_MULTICASTES1B_vS1C_EENS_8epilogue10collective6detail29Sm90TmaWarpSpecializedAdapterINS1G_15DefaultEpilogueISK_SL_SL_NS1F_6thread17LinearCombinationISK_Li1EffLNS1K_9ScaleType4KindE0ELNS_15FloatRoundStyleE2ESK_EENS1_15EpilogueDefaultEEEEEvvEEEEvNT_6ParamsE,@"STO_CUDA_ENTRY STV_DEFAULT"
_ZN7cutlass13device_kernelINS_4gemm6kernel13GemmUniversalIN4cute5tupleIJiiiiEEENS1_10collective13CollectiveMmaINS1_37MainloopSm90TmaGmmaWarpSpecializedFP8ILi11ENS5_IJNS4_1CILi2EEENSA_ILi1EEESC_EEENS1_35KernelTmaWarpSpecializedCooperativeEEENS5_IJNSA_ILi512EEENSA_ILi112EEENSA_ILi32EEEEEENS_12float_e4m3_tENS5_IJlSC_lEEESK_SL_NS4_8TiledMMAINS4_8MMA_AtomIJNS4_4SM904GMMA30MMA_64x16x32_F32E4M3E4M3_SS_TNILNSP_7ScaleInE1ELSR_1EEEEEENS4_6LayoutISD_NS5_IJSC_NSA_ILi0EEESV_EEEEENS5_IJNS4_10UnderscoreESY_SY_EEEEENS4_13SM90_TMA_LOADENS4_14ComposedLayoutINS4_7SwizzleILi1ELi4ELi3EEENS4_18smem_ptr_flag_bitsILi8EEENSU_INS5_IJNSA_ILi8EEESI_EEENS5_IJSI_SC_EEEEEEEvNS4_8identityENS4_23SM90_TMA_LOAD_MULTICASTES1B_vS1C_EENS_8epilogue10collective6detail29Sm90TmaWarpSpecializedAdapterINS1G_15DefaultEpilogueISK_SL_SL_NS1F_6thread17LinearCombinationISK_Li1EffLNS1K_9ScaleType4KindE0ELNS_15FloatRoundStyleE2ESK_EENS1_15EpilogueDefaultEEEEEvvEEEEvNT_6ParamsE:
[----:B------:R-:W0:Y:S02]  /*0000*/  LDC R1, c[0x0][0x28] ;  /* 0x00000a00ff017b82 */ /* 0x000e240000000800 */
[----:B0-----:R-:W-:Y:S01]  /*0010*/  VIADD R1, R1, 0xfffffc08 ;  /* 0xfffffc0801017836 */ /* 0x001fe20000000000 */
[----:B------:R-:W0:Y:S01]  /*0020*/  S2R R4, SR_TID.X ;  /* 0x0000000000047919 */ /* 0x000e220000002100 */
[----:B------:R-:W-:Y:S01]  /*0030*/  ELECT P0, URZ, PT ;  /* 0x00000000003f782f */ /* 0x000fe20003800000 */
[----:B------:R-:W-:Y:S01]  /*0040*/  BSSY B0, `(.L_x_0) ;  /* 0x0000015000007945 */ /* 0x000fe20003800000 */
[--C-:B0-----:R-:W-:Y:S02]  /*0050*/  SHF.R.U32.HI R0, RZ, 0x5, R4.reuse ;  /* 0x00000005ff007819 */ /* 0x101fe40000011604 */
[----:B------:R-:W-:-:S03]  /*0060*/  SHF.R.U32.HI R2, RZ, 0x7, R4 ;  /* 0x00000007ff027819 */ /* 0x000fc60000011604 */
[----:B------:R-:W0:Y:S04]  /*0070*/  SHFL.IDX PT, R3, R0, RZ, 0x1f ;  /* 0x00001fff00037589 */ /* 0x000e2800000e0000 */
[----:B------:R-:W1:Y:S01]  /*0080*/  SHFL.IDX PT, R2, R2, RZ, 0x1f ;  /* 0x00001fff02027589 */ /* 0x000e6200000e0000 */
[----:B0-----:R-:W-:Y:S02]  /*0090*/  R2UR UR4, R3 ;  /* 0x00000000030472ca */ /* 0x001fe400000e0000 */
[----:B-1----:R-:W-:-:S11]  /*00a0*/  R2UR UR6, R2 ;  /* 0x00000000020672ca */ /* 0x002fd600000e0000 */
[----:B------:R-:W-:Y:S02]  /*00b0*/  USHF.R.S32.HI UR5, URZ, 0x1f, UR4 ;  /* 0x0000001f3f057899 */ /* 0x000fe40008011404 */
[----:B------:R-:W-:Y:S02]  /*00c0*/  ISETP.NE.OR P0, PT, RZ, UR4, !P0 ;  /* 0x00000004ff007c0c */ /* 0x000fe4000c705670 */
[----:B------:R-:W-:-:S04]  /*00d0*/  ULEA.HI UR5, UR5, UR4, URZ, 0x2 ;  /* 0x0000000405057291 */ /* 0x000fc8000f8f103f */
[----:B------:R-:W-:-:S04]  /*00e0*/  ULOP3.LUT UR5, UR5, 0xfffffffc, URZ, 0xc0, !UPT ;  /* 0xfffffffc05057892 */ /* 0x000fc8000f8ec03f */
[----:B------:R-:W-:-:S03]  /*00f0*/  UIADD3 UR5, UR4, -UR5, URZ ;  /* 0x8000000504057290 */ /* 0x000fc6000fffe03f */
[----:B------:R-:W-:Y:S09]  /*0100*/  @P0 BRA `(.L_x_1) ;  /* 0x0000000000200947 */ /* 0x000ff20003800000 */
[----:B------:R-:W-:Y:S02]  /*0110*/  ULDC.64 UR8, c[0x0][0x198] ;  /* 0x0000660000087ab9 */ /* 0x000fe40000000a00 */
[----:B------:R-:W-:Y:S02]  /*0120*/  UIADD3 UR10, UP0, UR8, 0xf0, URZ ;  /* 0x000000f0080a7890 */ /* 0x000fe4000ff1e03f */
[----:B------:R-:W-:Y:S02]  /*0130*/  UIADD3 UR8, UP1, UR8, 0x1f0, URZ ;  /* 0x000001f008087890 */ /* 0x000fe4000ff3e03f */
[----:B------:R-:W-:Y:S02]  /*0140*/  UIADD3.X UR11, URZ, UR9, URZ, UP0, !UPT ;  /* 0x000000093f0b7290 */ /* 0x000fe400087fe43f */
[----:B------:R-:W-:-:S07]  /*0150*/  UIADD3.X UR9, URZ, UR9, URZ, UP1, !UPT ;  /* 0x000000093f097290 */ /* 0x000fce0008ffe43f */
[----:B------:R0:W-:Y:S02]  /*0160*/  UTMACCTL.PF [UR10] ;  /* 0x000000000a0079b9 */ /* 0x0001e40008040000 */
[----:B------:R0:W-:Y:S02]  /*0170*/  UTMACCTL.PF [UR8] ;  /* 0x00000000080079b9 */ /* 0x0001e40008040000 */
[----:B0-----:R-:W-:Y:S01]  /*0180*/  NOP ;  /* 0x0000000000007918 */ /* 0x001fe20000000000 */
.L_x_1:
[----:B------:R-:W-:Y:S05]  /*0190*/  BSYNC B0 ;  /* 0x0000000000007941 */ /* 0x000fea0003800000 */
.L_x_0:
[----:B------:R-:W0:Y:S01]  /*01a0*/  SHFL.IDX PT, R3, R0, RZ, 0x1f ;  /* 0x00001fff00037589 */ /* 0x000e2200000e0000 */
[----:B------:R-:W-:Y:S01]  /*01b0*/  UISETP.NE.AND UP0, UPT, UR5, 0x3, UPT ;  /* 0x000000030500788c */ /* 0x000fe2000bf05270 */
[----:B------:R-:W-:Y:S01]  /*01c0*/  ISETP.NE.AND P1, PT, RZ, UR6, PT ;  /* 0x00000006ff007c0c */ /* 0x000fe2000bf25270 */
[----:B------:R-:W-:Y:S02]  /*01d0*/  UIADD3 UR11, UR6, -0x1, URZ ;  /* 0xffffffff060b7890 */ /* 0x000fe4000fffe03f */
[----:B------:R-:W-:Y:S02]  /*01e0*/  UISETP.EQ.OR UP0, UPT, UR5, URZ, !UP0 ;  /* 0x0000003f0500728c */ /* 0x000fe4000c702670 */
[----:B------:R-:W-:Y:S02]  /*01f0*/  UISETP.GE.U32.AND UP1, UPT, UR11, 0x2, UPT ;  /* 0x000000020b00788c */ /* 0x000fe4000bf26070 */
[----:B------:R-:W-:-:S04]  /*0200*/  UISETP.EQ.AND UP0, UPT, UR6, URZ, UP0 ;  /* 0x0000003f0600728c */ /* 0x000fc80008702270 */
[----:B------:R-:W-:-:S04]  /*0210*/  USEL UR4, URZ, 0x1, !UP0 ;  /* 0x000000013f047887 */ /* 0x000fc8000c000000 */
[----:B------:R-:W-:Y:S01]  /*0220*/  USEL UR4, UR4, 0x2, UP1 ;  /* 0x0000000204047887 */ /* 0x000fe20008800000 */
[----:B0-----:R-:W-:-:S13]  /*0230*/  ISETP.NE.AND P0, PT, R3, RZ, PT ;  /* 0x000000ff0300720c */ /* 0x001fda0003f05270 */
[----:B------:R-:W-:Y:S05]  /*0240*/  @P0 BRA `(.L_x_2) ;  /* 0x00000000009c0947 */ /* 0x000fea0003800000 */
[----:B------:R-:W-:Y:S01]  /*0250*/  ELECT P0, URZ, PT ;  /* 0x00000000003f782f */ /* 0x000fe20003800000 */
[----:B------:R-:W-:-:S12]  /*0260*/  BSSY B0, `(.L_x_2) ;  /* 0x0000025000007945 */ /* 0x000fd80003800000 */
[----:B------:R-:W-:Y:S05]  /*0270*/  @!P0 BRA `(.L_x_3) ;  /* 0x00000000008c8947 */ /* 0x000fea0003800000 */
[----:B------:R-:W0:Y:S01]  /*0280*/  S2UR UR10, SR_CgaCtaId ;  /* 0x00000000000a79c3 */ /* 0x000e220000008800 */
[----:B------:R-:W-:Y:S01]  /*0290*/  UMOV UR6, 0x400 ;  /* 0x0000040000067882 */ /* 0x000fe20000000000 */
[----:B------:R-:W-:Y:S01]  /*02a0*/  UMOV UR7, 0x1 ;  /* 0x0000000100077882 */ /* 0x000fe20000000000 */
[----:B------:R-:W-:Y:S02]  /*02b0*/  UMOV UR8, 0x4 ;  /* 0x0000000400087882 */ /* 0x000fe40000000000 */
[----:B------:R-:W-:-:S04]  /*02c0*/  UIADD3 UR8, -UR8, 0x100000, URZ ;  /* 0x0010000008087890 */ /* 0x000fc8000fffe13f */
[----:B------:R-:W-:Y:S02]  /*02d0*/  USHF.L.U32 UR9, UR8, 0xb, URZ ;  /* 0x0000000b08097899 */ /* 0x000fe4000800063f */
[----:B------:R-:W-:Y:S02]  /*02e0*/  USHF.L.U32 UR8, UR8, 0x1, URZ ;  /* 0x0000000108087899 */ /* 0x000fe4000800063f */
[----:B0-----:R-:W-:Y:S02]  /*02f0*/  ULEA UR10, UR10, UR6, 0x18 ;  /* 0x000000060a0a7291 */ /* 0x001fe4000f8ec03f */
[----:B------:R-:W-:-:S04]  /*0300*/  UIADD3 UR6, -UR7, 0x100000, URZ ;  /* 0x0010000007067890 */ /* 0x000fc8000fffe13f */
[----:B------:R-:W-:Y:S02]  /*0310*/  USHF.L.U32 UR7, UR6, 0xb, URZ ;  /* 0x0000000b06077899 */ /* 0x000fe4000800063f */
[----:B------:R-:W-:Y:S01]  /*0320*/  USHF.L.U32 UR6, UR6, 0x1, URZ ;  /* 0x0000000106067899 */ /* 0x000fe2000800063f */
[----:B------:R-:W0:Y:S11]  /*0330*/  FENCE.VIEW.ASYNC.S ;  /* 0x00000000000073c6 */ /* 0x000e360000000000 */
[----:B0-----:R0:W1:Y:S01]  /*0340*/  SYNCS.EXCH.64 URZ, [UR10], UR6 ;  /* 0x000000060a3f75b2 */ /* 0x0010620008000100 */
[----:B------:R0:W2:Y:S01]  /*0350*/  SYNCS.EXCH.64 URZ, [UR10+0x58], UR8 ;  /* 0x000058080a3f75b2 */ /* 0x0000a20008000100 */
[----:B------:R0:W3:Y:S01]  /*0360*/  SYNCS.EXCH.64 URZ, [UR10+0x8], UR6 ;  /* 0x000008060a3f75b2 */ /* 0x0000e20008000100 */
[----:B------:R0:W4:Y:S01]  /*0370*/  SYNCS.EXCH.64 URZ, [UR10+0x60], UR8 ;  /* 0x000060080a3f75b2 */ /* 0x0001220008000100 */
[----:B------:R0:W0:Y:S01]  /*0380*/  SYNCS.EXCH.64 URZ, [UR10+0x10], UR6 ;  /* 0x000010060a3f75b2 */ /* 0x0000220008000100 */
        /* <DEDUP_REMOVED lines=17> */
[----:B------:R-:W-:Y:S01]  /*04a0*/  NOP ;  /* 0x0000000000007918 */ /* 0x000fe20000000000 */
.L_x_3:
[----:B0-----:R-:W-:Y:S05]  /*04b0*/  BSYNC B0 ;  /* 0x0000000000007941 */ /* 0x001fea0003800000 */
.L_x_2:
[----:B------:R-:W-:Y:S01]  /*04c0*/  SHF.R.S32.HI R2, RZ, 0x1f, R4 ;  /* 0x0000001fff027819 */ /* 0x000fe20000011404 */
[----:B------:R-:W0:Y:S01]  /*04d0*/  SHFL.IDX PT, R0, R0, RZ, 0x1f ;  /* 0x00001fff00007589 */ /* 0x000e2200000e0000 */
[----:B------:R-:W5:Y:S01]  /*04e0*/  S2UR UR10, SR_CTAID.X ;  /* 0x00000000000a79c3 */ /* 0x000f620000002500 */
[----:B------:R-:W-:Y:S02]  /*04f0*/  ELECT P0, URZ, PT ;  /* 0x00000000003f782f */ /* 0x000fe40003800000 */
[----:B------:R-:W-:Y:S01]  /*0500*/  LEA.HI R2, R2, R4, RZ, 0x7 ;  /* 0x0000000402027211 */ /* 0x000fe200078f38ff */
[----:B------:R-:W-:Y:S01]  /*0510*/  ULDC UR6, c[0x0][0x150] ;  /* 0x0000540000067ab9 */ /* 0x000fe20000000800 */
[----:B------:R-:W-:Y:S01]  /*0520*/  SHF.R.S32.HI R6, RZ, 0x1f, R3 ;  /* 0x0000001fff067819 */ /* 0x000fe20000011403 */
[----:B------:R-:W-:Y:S01]  /*0530*/  NOP ;  /* 0x0000000000007918 */ /* 0x000fe20000000000 */
[----:B------:R-:W-:Y:S01]  /*0540*/  LOP3.LUT R2, R2, 0xffffff80, RZ, 0xc0, !PT ;  /* 0xffffff8002027812 */ /* 0x000fe200078ec0ff */
[----:B------:R-:W-:Y:S01]  /*0550*/  NOP ;  /* 0x0000000000007918 */ /* 0x000fe20000000000 */
[----:B------:R-:W-:Y:S01]  /*0560*/  LEA.HI R6, R6, R3, RZ, 0x2 ;  /* 0x0000000306067211 */ /* 0x000fe200078f10ff */
[----:B------:R-:W1:Y:S02]  /*0570*/  LDC R8, c[0x0][0x144] ;  /* 0x00005100ff087b82 */ /* 0x000e640000000800 */
[----:B------:R-:W-:Y:S01]  /*0580*/  IMAD.IADD R4, R4, 0x1, -R2 ;  /* 0x0000000104047824 */ /* 0x000fe200078e0a02 */
[----:B------:R-:W-:Y:S01]  /*0590*/  LOP3.LUT R6, R6, 0x3ffffffc, RZ, 0xc0, !PT ;  /* 0x3ffffffc06067812 */ /* 0x000fe200078ec0ff */
[----:B------:R-:W2:Y:S03]  /*05a0*/  S2R R2, SR_CTAID.Y ;  /* 0x0000000000027919 */ /* 0x000ea60000002600 */
[----:B------:R-:W-:Y:S01]  /*05b0*/  SHF.R.S32.HI R5, RZ, 0x1f, R4 ;  /* 0x0000001fff057819 */ /* 0x000fe20000011404 */
[----:B------:R-:W-:Y:S01]  /*05c0*/  IMAD.IADD R6, R3, 0x1, -R6 ;  /* 0x0000000103067824 */ /* 0x000fe200078e0a06 */
[----:B------:R-:W3:Y:S02]  /*05d0*/  LDC R13, c[0x0][0x148] ;  /* 0x00005200ff0d7b82 */ /* 0x000ee40000000800 */
[----:B------:R-:W-:-:S02]  /*05e0*/  LEA.HI R5, R5, R4, RZ, 0x3 ;  /* 0x0000000405057211 */ /* 0x000fc400078f18ff */
[----:B0-----:R-:W-:Y:S02]  /*05f0*/  ISETP.NE.OR P0, PT, R0, RZ, !P0 ;  /* 0x000000ff0000720c */ /* 0x001fe40004705670 */
[--C-:B------:R-:W-:Y:S02]  /*0600*/  SHF.R.S32.HI R0, RZ, 0x3, R5.reuse ;  /* 0x00000003ff007819 */ /* 0x100fe40000011405 */
[----:B------:R-:W-:Y:S02]  /*0610*/  SHF.R.S32.HI R5, RZ, 0x1f, R5 ;  /* 0x0000001fff057819 */ /* 0x000fe40000011405 */
[----:B-----5:R-:W-:Y:S02]  /*0620*/  I2FP.F32.U32 R7, UR10 ;  /* 0x0000000a00077c45 */ /* 0x020fe40008201000 */
[----:B------:R-:W-:-:S03]  /*0630*/  LEA.HI R5, R5, R0, RZ, 0x2 ;  /* 0x0000000005057211 */ /* 0x000fc600078f10ff */
[----:B------:R-:W-:Y:S01]  /*0640*/  FMUL R7, R7, UR6 ;  /* 0x0000000607077c20 */ /* 0x000fe20008400000 */
[----:B------:R-:W-:Y:S01]  /*0650*/  LOP3.LUT R5, R5, 0xfffffffc, RZ, 0xc0, !PT ;  /* 0xfffffffc05057812 */ /* 0x000fe200078ec0ff */
[----:B------:R-:W-:Y:S01]  /*0660*/  VOTEU.ALL UP0, P0 ;  /* 0x00000000003f7886 */ /* 0x000fe20000000000 */
[----:B------:R-:W-:Y:S01]  /*0670*/  ULDC UR6, c[0x0][0x154] ;  /* 0x0000550000067ab9 */ /* 0x000fe20000000800 */
[----:B------:R-:W-:Y:S02]  /*0680*/  VOTEU.ALL UP1, P0 ;  /* 0x00000000003f7886 */ /* 0x000fe40000020000 */
[----:B------:R-:W0:Y:S01]  /*0690*/  F2I.U32.TRUNC.NTZ R7, R7 ;  /* 0x0000000700077305 */ /* 0x000e22000020f000 */
[----:B------:R-:W-:Y:S01]  /*06a0*/  IMAD.IADD R5, R0, 0x1, -R5 ;  /* 0x0000000100057824 */ /* 0x000fe200078e0a05 */
[----:B------:R-:W5:Y:S01]  /*06b0*/  @!UP0 S2UR UR9, SR_CgaCtaId ;  /* 0x00000000000989c3 */ /* 0x000f620000008800 */
[----:B------:R-:W-:Y:S02]  /*06c0*/  @!UP0 UMOV UR8, 0x400 ;  /* 0x0000040000088882 */ /* 0x000fe40000000000 */
[----:B------:R-:W-:Y:S01]  /*06d0*/  IMAD R5, R6, 0x4, R5 ;  /* 0x0000000406057824 */ /* 0x000fe200078e0205 */
[----:B--2---:R-:W-:-:S04]  /*06e0*/  I2FP.F32.U32 R6, R2 ;  /* 0x0000000200067245 */ /* 0x004fc80000201000 */
[----:B------:R-:W-:Y:S01]  /*06f0*/  LEA.HI R0, R5, R5, RZ, 0x1 ;  /* 0x0000000505007211 */ /* 0x000fe200078f08ff */
[----:B------:R-:W-:Y:S01]  /*0700*/  FMUL R9, R6, UR6 ;  /* 0x0000000606097c20 */ /* 0x000fe20008400000 */
[----:B------:R-:W-:Y:S02]  /*0710*/  UMOV UR6, 0x20 ;  /* 0x0000002000067882 */ /* 0x000fe40000000000 */
[----:B------:R-:W-:Y:S01]  /*0720*/  LOP3.LUT R0, R0, 0xfffffffe, RZ, 0xc0, !PT ;  /* 0xfffffffe00007812 */ /* 0x000fe200078ec0ff */
[----:B0-----:R-:W-:Y:S01]  /*0730*/  IMAD.MOV R11, RZ, RZ, -R7 ;  /* 0x000000ffff0b7224 */ /* 0x001fe200078e0a07 */
[----:B------:R-:W-:-:S04]  /*0740*/  @!UP0 UIADD3 UR6, -UR6, 0x100000, URZ ;  /* 0x0010000006068890 */ /* 0x000fc8000fffe13f */
[----:B------:R-:W-:Y:S02]  /*0750*/  @!UP0 USHF.L.U32 UR7, UR6, 0xb, URZ ;  /* 0x0000000b06078899 */ /* 0x000fe4000800063f */
[----:B------:R-:W-:Y:S01]  /*0760*/  @!UP0 USHF.L.U32 UR6, UR6, 0x1, URZ ;  /* 0x0000000106068899 */ /* 0x000fe2000800063f */
[----:B------:R-:W0:Y:S01]  /*0770*/  F2I.U32.TRUNC.NTZ R9, R9 ;  /* 0x0000000900097305 */ /* 0x000e22000020f000 */
[----:B-1----:R-:W-:Y:S02]  /*0780*/  IMAD R6, R8, R11, UR10 ;  /* 0x0000000a08067e24 */ /* 0x002fe4000f8e020b */
[C---:B------:R-:W-:Y:S02]  /*0790*/  IMAD.IADD R7, R5.reuse, 0x1, -R0 ;  /* 0x0000000105077824 */ /* 0x040fe400078e0a00 */
[----:B------:R-:W-:-:S03]  /*07a0*/  IMAD.SHL.U32 R0, R5, 0x4, RZ ;  /* 0x0000000405007824 */ /* 0x000fc600078e00ff */
[----:B------:R-:W-:Y:S01]  /*07b0*/  ISETP.NE.AND P2, PT, R7, R6, PT ;  /* 0x000000060700720c */ /* 0x000fe20003f45270 */
[----:B-----5:R-:W-:Y:S01]  /*07c0*/  @!UP0 ULEA UR8, UR9, UR8, 0x18 ;  /* 0x0000000809088291 */ /* 0x020fe2000f8ec03f */
[----:B------:R-:W-:Y:S01]  /*07d0*/  LOP3.LUT R10, R5, 0xc, R0, 0x78, !PT ;  /* 0x0000000c050a7812 */ /* 0x000fe200078e7800 */
[----:B------:R-:W1:Y:S01]  /*07e0*/  LDC R7, c[0x0][0x140] ;  /* 0x00005000ff077b82 */ /* 0x000e620000000800 */
[----:B------:R-:W-:Y:S01]  /*07f0*/  VOTEU.ALL UP0, P0 ;  /* 0x00000000003f7886 */ /* 0x000fe20000000000 */
[----:B------:R-:W-:Y:S01]  /*0800*/  LOP3.LUT P0, RZ, R4, 0x7, RZ, 0xc0, !PT ;  /* 0x0000000704ff7812 */ /* 0x000fe2000780c0ff */
[----:B0-----:R-:W-:Y:S01]  /*0810*/  IMAD.MOV R14, RZ, RZ, -R9 ;  /* 0x000000ffff0e7224 */ /* 0x001fe200078e0a09 */
[----:B------:R0:W-:Y:S02]  /*0820*/  STL [R1+0x36c], R10 ;  /* 0x00036c0a01007387 */ /* 0x0001e40000100800 */
[----:B------:R-:W-:Y:S01]  /*0830*/  ISETP.LT.U32.AND P0, PT, R10, 0x2, !P0 ;  /* 0x000000020a00780c */ /* 0x000fe20004701070 */
[----:B---3--:R-:W-:-:S03]  /*0840*/  IMAD R5, R13, R14, R2 ;  /* 0x0000000e0d057224 */ /* 0x008fc600078e0202 */
[----:B------:R-:W-:Y:S01]  /*0850*/  @P2 LEA.HI R0, R10, R10, RZ, 0x1 ;  /* 0x0000000a0a002211 */ /* 0x000fe200078f08ff */
[----:B------:R-:W2:Y:S02]  /*0860*/  FENCE.VIEW.ASYNC.S ;  /* 0x00000000000073c6 */ /* 0x000ea40000000000 */
[----:B--2---:R0:W2:Y:S01]  /*0870*/  @!UP0 SYNCS.EXCH.64 URZ, [UR8+0xc0], UR6 ;  /* 0x0000c006083f85b2 */ /* 0x0040a20008000100 */
[----:B------:R-:W-:-:S04]  /*0880*/  @P2 SHF.R.S32.HI R0, RZ, 0x1, R0 ;  /* 0x00000001ff002819 */ /* 0x000fc80000011400 */
[----:B------:R-:W-:Y:S01]  /*0890*/  @P2 ISETP.NE.AND P3, PT, R0, R5, PT ;  /* 0x000000050000220c */ /* 0x000fe20003f65270 */
[----:B------:R-:W-:Y:S01]  /*08a0*/  IMAD.MOV.U32 R0, RZ, RZ, 0x1 ;  /* 0x00000001ff007424 */ /* 0x000fe200078e00ff */
[----:B------:R-:W-:Y:S02]  /*08b0*/  SEL R5, RZ, 0x1, !P0 ;  /* 0x00000001ff057807 */ /* 0x000fe40004000000 */
[----:B------:R-:W-:Y:S02]  /*08c0*/  @P2 SEL R0, RZ, 0x1, P3 ;  /* 0x00000001ff002807 */ /* 0x000fe40001800000 */
[----:B-1----:R-:W-:Y:S02]  /*08d0*/  ISETP.EQ.U32.AND P4, PT, R7, 0x1, PT ;  /* 0x000000010700780c */ /* 0x002fe40003f82070 */
[----:B------:R-:W-:Y:S01]  /*08e0*/  LOP3.LUT R0, R0, R5, RZ, 0xc0, !PT ;  /* 0x0000000500007212 */ /* 0x000fe200078ec0ff */
[----:B------:R0:W1:Y:S01]  /*08f0*/  @!UP1 SYNCS.EXCH.64 URZ, [UR8+0xc8], UR6 ;  /* 0x0000c806083f95b2 */ /* 0x0000620008000100 */
[----:B------:R-:W-:-:S03]  /*0900*/  NOP ;  /* 0x0000000000007918 */ /* 0x000fc60000000000 */
[----:B------:R0:W-:Y:S06]  /*0910*/  STL [R1+0x368], R0 ;  /* 0x0003680001007387 */ /* 0x0001ec0000100800 */
[----:B--2---:R-:W-:Y:S05]  /*0920*/  @!P4 BRA `(.L_x_4) ;  /* 0x000000000008c947 */ /* 0x004fea0003800000 */
[----:B-1--4-:R-:W-:Y:S01]  /*0930*/  UCGABAR_ARV ;  /* 0x00000000000079c7 */ /* 0x012fe20008000000 */
[----:B------:R-:W-:Y:S05]  /*0940*/  BRA `(.L_x_5) ;  /* 0x0000000000047947 */ /* 0x000fea0003800000 */
.L_x_4:
[----:B-1--4-:R-:W-:Y:S01]  /*0950*/  NOP ;  /* 0x0000000000007918 */ /* 0x012fe20000000000 */
.L_x_5:
[----:B------:R-:W1:Y:S01]  /*0960*/  LDC R4, c[0x0][0x65c] ;  /* 0x00019700ff047b82 */ /* 0x000e620000000800 */
[----:B------:R-:W-:Y:S01]  /*0970*/  IMAD.MOV.U32 R5, RZ, RZ, RZ ;  /* 0x000000ffff057224 */ /* 0x000fe200078e00ff */
[----:B0-----:R-:W-:Y:S02]  /*0980*/  LOP3.LUT R0, R0, 0xfffffdff, RZ, 0xc0, !PT ;  /* 0xfffffdff00007812 */ /* 0x001fe400078ec0ff */
[----:B-1----:R-:W-:Y:S01]  /*0990*/  ISETP.NE.AND P2, PT, R4, 0x1, PT ;  /* 0x000000010400780c */ /* 0x002fe20003f45270 */
[----:B------:R-:W-:-:S12]  /*09a0*/  IMAD.U32 R4, RZ, RZ, UR10 ;  /* 0x0000000aff047e24 */ /* 0x000fd8000f8e00ff */
[----:B------:R-:W0:Y:S01]  /*09b0*/  @P2 LDC R9, c[0x0][0x10] ;  /* 0x00000400ff092b82 */ /* 0x000e220000000800 */
[----:B------:R-:W-:Y:S01]  /*09c0*/  @P2 IMAD.MOV.U32 R3, RZ, RZ, RZ ;  /* 0x000000ffff032224 */ /* 0x000fe200078e00ff */
[----:B------:R-:W-:Y:S01]  /*09d0*/  @P2 LOP3.LUT R0, R0, 0x200, RZ, 0xfc, !PT ;  /* 0x0000020000002812 */ /* 0x000fe200078efcff */
[----:B------:R-:W-:-:S05]  /*09e0*/  @P2 IMAD.MOV.U32 R11, RZ, RZ, RZ ;  /* 0x000000ffff0b2224 */ /* 0x000fca00078e00ff */
[----:B------:R-:W1:Y:S01]  /*09f0*/  @!P2 LDC R7, c[0x0][0xc] ;  /* 0x00000300ff07ab82 */ /* 0x000e620000000800 */
[----:B0-----:R-:W-:-:S04]  /*0a00*/  @P2 IMAD.WIDE.U32 R8, R9, UR10, R2 ;  /* 0x0000000a09082c25 */ /* 0x001fc8000f8e0002 */
[----:B------:R-:W-:Y:S02]  /*0a10*/  @P2 IMAD.MOV.U32 R23, RZ, RZ, R8 ;  /* 0x000000ffff172224 */ /* 0x000fe400078e0008 */
[----:B------:R-:W-:Y:S02]  /*0a20*/  @P2 IMAD.IADD R24, R9, 0x1, R11 ;  /* 0x0000000109182824 */ /* 0x000fe400078e020b */
[----:B-1----:R-:W-:-:S04]  /*0a30*/  @!P2 IMAD.WIDE.U32 R4, R2, R7, R4 ;  /* 0x000000070204a225 */ /* 0x002fc800078e0004 */
[----:B------:R-:W-:Y:S02]  /*0a40*/  @!P2 IMAD.MOV.U32 R23, RZ, RZ, R4 ;  /* 0x000000ffff17a224 */ /* 0x000fe400078e0004 */
[----:B------:R-:W-:-:S03]  /*0a50*/  @!P2 IMAD.MOV.U32 R24, RZ, RZ, R5 ;  /* 0x000000ffff18a224 */ /* 0x000fc600078e0005 */
[----:B------:R0:W-:Y:S04]  /*0a60*/  STL [R1+0x37c], R23 ;  /* 0x00037c1701007387 */ /* 0x0001e80000100800 */
[----:B------:R0:W-:Y:S01]  /*0a70*/  STL [R1+0x378], R24 ;  /* 0x0003781801007387 */ /* 0x0001e20000100800 */
[----:B------:R-:W-:Y:S05]  /*0a80*/  @!P4 BRA `(.L_x_6) ;  /* 0x00000000000cc947 */ /* 0x000fea0003800000 */
[----:B------:R-:W-:Y:S01]  /*0a90*/  UCGABAR_WAIT ;  /* 0x0000000000007dc7 */ /* 0x000fe20008000000 */
[----:B------:R-:W-:Y:S01]  /*0aa0*/  CCTL.IVALL ;  /* 0x00000000ff00798f */ /* 0x000fe20002000000 */
[----:B------:R-:W-:Y:S05]  /*0ab0*/  BRA `(.L_x_7) ;  /* 0x0000000000047947 */ /* 0x000fea0003800000 */
.L_x_6:
[----:B------:R-:W-:Y:S06]  /*0ac0*/  BAR.SYNC.DEFER_BLOCKING 0x0 ;  /* 0x0000000000007b1d */ /* 0x000fec0000010000 */
.L_x_7:
[----:B------:R-:W-:Y:S05]  /*0ad0*/  @!P1 BRA `(.L_x_8) ;  /* 0x0000027400149947 */ /* 0x000fea0003800000 */
[----:B------:R-:W-:-:S06]  /*0ae0*/  UISETP.GT.U32.AND UP0, UPT, UR11, 0x1, UPT ;  /* 0x000000010b00788c */ /* 0x000fcc000bf04070 */
[----:B------:R-:W-:-:S13]  /*0af0*/  PLOP3.LUT P0, PT, PT, PT, UP0, 0x80, 0x0 ;  /* 0x000000000000781c */ /* 0x000fda0003f0f008 */
[----:B------:R-:W-:Y:S05]  /*0b00*/  @P0 EXIT ;  /* 0x000000000000094d */ /* 0x000fea0003800000 */
[----:B------:R-:W-:Y:S01]  /*0b10*/  IMAD.MOV.U32 R7, RZ, RZ, -0x1 ;  /* 0xffffffffff077424 */ /* 0x000fe200078e00ff */
[----:B------:R-:W-:Y:S01]  /*0b20*/  ULDC.64 UR6, c[0x0][0x650] ;  /* 0x0001940000067ab9 */ /* 0x000fe20000000a00 */
[----:B------:R-:W-:Y:S01]  /*0b30*/  IMAD.MOV.U32 R5, RZ, RZ, -0x1 ;  /* 0xffffffffff057424 */ /* 0x000fe200078e00ff */
[----:B------:R-:W-:Y:S01]  /*0b40*/  ISETP.GE.U32.AND P0, PT, R23, UR6, PT ;  /* 0x0000000617007c0c */ /* 0x000fe2000bf06070 */
[----:B------:R-:W-:Y:S01]  /*0b50*/  UMOV UR48, 0xffffffff ;  /* 0xffffffff00307882 */ /* 0x000fe20000000000 */
[----:B------:R1:W-:Y:S01]  /*0b60*/  STL [R1+0x374], R7 ;  /* 0x0003740701007387 */ /* 0x0003e20000100800 */
[----:B------:R-:W-:Y:S02]  /*0b70*/  PRMT R4, RZ, 0x7610, R4 ;  /* 0x00007610ff047816 */ /* 0x000fe40000000004 */
[----:B------:R-:W-:Y:S01]  /*0b80*/  ISETP.GE.U32.AND.EX P0, PT, R24, UR7, PT, P0 ;  /* 0x0000000718007c0c */ /* 0x000fe2000bf06100 */
[----:B------:R1:W-:-:S12]  /*0b90*/  STL [R1+0x370], R5 ;  /* 0x0003700501007387 */ /* 0x0003d80000100800 */
[----:B-1----:R-:W-:Y:S05]  /*0ba0*/  @P0 BRA `(.L_x_9) ;  /* 0x0000000400380947 */ /* 0x002fea0003800000 */
[----:B------:R-:W1:Y:S01]  /*0bb0*/  LDC.64 R16, c[0x0][0x628] ;  /* 0x00018a00ff107b82 */ /* 0x000e620000000a00 */
[----:B------:R-:W-:Y:S02]  /*0bc0*/  IMAD.MOV.U32 R4, RZ, RZ, R23 ;  /* 0x000000ffff047224 */ /* 0x000fe400078e0017 */
[----:B------:R-:W-:-:S05]  /*0bd0*/  IMAD.MOV.U32 R5, RZ, RZ, R24 ;  /* 0x000000ffff057224 */ /* 0x000fca00078e0018 */
[----:B------:R-:W2:Y:S08]  /*0be0*/  LDC R12, c[0x0][0x630] ;  /* 0x00018c00ff0c7b82 */ /* 0x000eb00000000800 */
[----:B------:R-:W3:Y:S01]  /*0bf0*/  LDC.64 R18, c[0x0][0x620] ;  /* 0x00018800ff127b82 */ /* 0x000ee20000000a00 */
[----:B-1----:R-:W-:-:S04]  /*0c00*/  ISETP.NE.U32.AND P0, PT, R16, RZ, PT ;  /* 0x000000ff1000720c */ /* 0x002fc80003f05070 */
[----:B------:R-:W-:-:S13]  /*0c10*/  ISETP.NE.AND.EX P0, PT, R17, RZ, PT, P0 ;  /* 0x000000ff1100720c */ /* 0x000fda0003f05300 */
[----:B--23--:R-:W-:Y:S05]  /*0c20*/  @!P0 BRA `(.L_x_10) ;  /* 0x0000000000288947 */ /* 0x00cfea0003800000 */
[----:B------:R-:W1:Y:S02]  /*0c30*/  LDC R7, c[0x0][0x634] ;  /* 0x00018d00ff077b82 */ /* 0x000e640000000800 */
[----:B-1----:R-:W-:-:S05]  /*0c40*/  IADD3 R7, P0, R23, R7, RZ ;  /* 0x0000000717077210 */ /* 0x002fca0007f1e0ff */
[----:B------:R-:W-:-:S04]  /*0c50*/  IMAD.X R15, RZ, RZ, R24, P0 ;  /* 0x000000ffff0f7224 */ /* 0x000fc800000e0618 */
[----:B------:R-:W-:-:S04]  /*0c60*/  IMAD.WIDE.U32 R4, R15, R16, RZ ;  /* 0x000000100f047225 */ /* 0x000fc800078e00ff */
[----:B------:R-:W-:-:S04]  /*0c70*/  IMAD.WIDE.U32 R8, P0, R7, R17, R4 ;  /* 0x0000001107087225 */ /* 0x000fc80007800004 */
[----:B------:R-:W-:-:S04]  /*0c80*/  IMAD.WIDE.U32 R4, R7, R16, RZ ;  /* 0x0000001007047225 */ /* 0x000fc800078e00ff */
[----:B------:R-:W-:Y:S01]  /*0c90*/  IMAD.X R11, RZ, RZ, RZ, P0 ;  /* 0x000000ffff0b7224 */ /* 0x000fe200000e06ff */
[----:B------:R-:W-:Y:S01]  /*0ca0*/  IADD3 RZ, P0, R5, R8, RZ ;  /* 0x0000000805ff7210 */ /* 0x000fe20007f1e0ff */
[----:B------:R-:W-:-:S04]  /*0cb0*/  IMAD.MOV.U32 R10, RZ, RZ, R9 ;  /* 0x000000ffff0a7224 */ /* 0x000fc800078e0009 */
[----:B------:R-:W-:-:S08]  /*0cc0*/  IMAD.WIDE.U32.X R4, R15, R17, R10, P0 ;  /* 0x000000110f047225 */ /* 0x000fd000000e040a */
.L_x_10:
[----:B------:R-:W1:Y:S01]  /*0cd0*/  LDC.64 R20, c[0x0][0x640] ;  /* 0x00019000ff147b82 */ /* 0x000e620000000a00 */
[-C--:B------:R-:W-:Y:S01]  /*0ce0*/  SHF.R.U64 R22, R4, R12.reuse, R5 ;  /* 0x0000000c04167219 */ /* 0x080fe20000001205 */
[----:B------:R-:W-:Y:S01]  /*0cf0*/  IMAD.MOV.U32 R4, RZ, RZ, R23 ;  /* 0x000000ffff047224 */ /* 0x000fe200078e0017 */
[----:B------:R-:W-:Y:S01]  /*0d00*/  SHF.R.U32.HI R3, RZ, R12, R5 ;  /* 0x0000000cff037219 */ /* 0x000fe20000011605 */
[----:B------:R-:W-:Y:S01]  /*0d10*/  IMAD.MOV.U32 R5, RZ, RZ, R24 ;  /* 0x000000ffff057224 */ /* 0x000fe200078e0018 */
[----:B------:R-:W-:Y:S01]  /*0d20*/  IADD3 R7, P0, RZ, -R22, RZ ;  /* 0x80000016ff077210 */ /* 0x000fe20007f1e0ff */
[----:B0-----:R-:W-:Y:S02]  /*0d30*/  IMAD R23, R13, R14, R2 ;  /* 0x0000000e0d177224 */ /* 0x001fe400078e0202 */
[----:B------:R-:W0:Y:S01]  /*0d40*/  LDC R10, c[0x0][0x618] ;  /* 0x00018600ff0a7b82 */ /* 0x000e220000000800 */
[----:B------:R-:W-:Y:S02]  /*0d50*/  IMAD.MOV.U32 R13, RZ, RZ, 0x1 ;  /* 0x00000001ff0d7424 */ /* 0x000fe400078e00ff */
[----:B------:R-:W-:-:S02]  /*0d60*/  IMAD.X R3, RZ, RZ, ~R3, P0 ;  /* 0x000000ffff037224 */ /* 0x000fc400000e0e03 */
[----:B------:R-:W-:-:S03]  /*0d70*/  IMAD.WIDE.U32 R4, R7, R18, R4 ;  /* 0x0000001207047225 */ /* 0x000fc600078e0004 */
[----:B------:R-:W2:Y:S01]  /*0d80*/  LDC R9, c[0x0][0x608] ;  /* 0x00018200ff097b82 */ /* 0x000ea20000000800 */
[----:B------:R-:W-:-:S04]  /*0d90*/  IMAD R8, R3, R18, RZ ;  /* 0x0000001203087224 */ /* 0x000fc800078e02ff */
[----:B------:R-:W-:-:S03]  /*0da0*/  IMAD R3, R7, R19, R8 ;  /* 0x0000001307037224 */ /* 0x000fc600078e0208 */
[----:B------:R-:W3:Y:S01]  /*0db0*/  LDC R12, c[0x0][0x658] ;  /* 0x00019600ff0c7b82 */ /* 0x000ee20000000800 */
[----:B------:R-:W-:Y:S01]  /*0dc0*/  IMAD.IADD R3, R5, 0x1, R3 ;  /* 0x0000000105037824 */ /* 0x000fe200078e0203 */
[----:B-1----:R-:W-:Y:S01]  /*0dd0*/  ISETP.NE.U32.AND P0, PT, R20, RZ, PT ;  /* 0x000000ff1400720c */ /* 0x002fe20003f05070 */
[----:B------:R-:W-:-:S03]  /*0de0*/  IMAD.MOV.U32 R5, RZ, RZ, -0x1 ;  /* 0xffffffffff057424 */ /* 0x000fc600078e00ff */
[----:B------:R-:W-:Y:S02]  /*0df0*/  ISETP.NE.AND.EX P0, PT, R21, RZ, PT, P0 ;  /* 0x000000ff1500720c */ /* 0x000fe40003f05300 */
[----:B------:R-:W1:Y:S01]  /*0e00*/  LDC R17, c[0x0][0x600] ;  /* 0x00018000ff117b82 */ /* 0x000e620000000800 */
[-CC-:B0-----:R-:W-:Y:S02]  /*0e10*/  SHF.R.U64 R15, R4, R10.reuse, R3.reuse ;  /* 0x0000000a040f7219 */ /* 0x181fe40000001203 */
[----:B------:R-:W-:-:S05]  /*0e20*/  SHF.R.U32.HI R4, RZ, R10, R3 ;  /* 0x0000000aff047219 */ /* 0x000fca0000011603 */
[----:B------:R-:W0:Y:S01]  /*0e30*/  LDC R16, c[0x0][0x648] ;  /* 0x00019200ff107b82 */ /* 0x000e220000000800 */
[-CC-:B--2---:R-:W-:Y:S02]  /*0e40*/  SHF.R.U64 R10, R15, R9.reuse, R4.reuse ;  /* 0x000000090f0a7219 */ /* 0x184fe40000001204 */
[----:B------:R-:W-:-:S05]  /*0e50*/  SHF.R.U32.HI R3, RZ, R9, R4 ;  /* 0x00000009ff037219 */ /* 0x000fca0000011604 */
[----:B------:R-:W2:Y:S01]  /*0e60*/  LDC R18, c[0x0][0x638] ;  /* 0x00018e00ff127b82 */ /* 0x000ea20000000800 */
[-C--:B---3--:R-:W-:Y:S02]  /*0e70*/  SHF.L.U32 R2, R5, R12.reuse, RZ ;  /* 0x0000000c05027219 */ /* 0x088fe400000006ff */
[--C-:B------:R-:W-:Y:S02]  /*0e80*/  SHF.R.U64 R14, R10, R12, R3.reuse ;  /* 0x0000000c0a0e7219 */ /* 0x100fe40000001203 */
[----:B------:R-:W-:Y:S02]  /*0e90*/  LOP3.LUT R7, RZ, R2, RZ, 0x33, !PT ;  /* 0x00000002ff077212 */ /* 0x000fe400078e33ff */
[----:B------:R-:W-:Y:S01]  /*0ea0*/  SHF.R.U32.HI R3, RZ, R12, R3 ;  /* 0x0000000cff037219 */ /* 0x000fe20000011603 */
[----:B------:R-:W3:Y:S01]  /*0eb0*/  LDC R19, c[0x0][0x610] ;  /* 0x00018400ff137b82 */ /* 0x000ee20000000800 */
[----:B------:R-:W-:Y:S01]  /*0ec0*/  IMAD.MOV.U32 R2, RZ, RZ, R14 ;  /* 0x000000ffff027224 */ /* 0x000fe200078e000e */
[----:B------:R-:W-:Y:S06]  /*0ed0*/  @!P0 BRA `(.L_x_11) ;  /* 0x0000000000288947 */ /* 0x000fec0003800000 */
[----:B------:R-:W4:Y:S02]  /*0ee0*/  LDC R9, c[0x0][0x64c] ;  /* 0x00019300ff097b82 */ /* 0x000f240000000800 */
[----:B----4-:R-:W-:-:S05]  /*0ef0*/  IADD3 R9, P0, R14, R9, RZ ;  /* 0x000000090e097210 */ /* 0x010fca0007f1e0ff */
        /* <DEDUP_REMOVED lines=8> */
.L_x_11:
[----:B0-----:R-:W-:Y:S01]  /*0f80*/  SHF.R.U64 R3, R2, R16, R3 ;  /* 0x0000001002037219 */ /* 0x001fe20000001203 */
[----:B-1----:R-:W-:Y:S01]  /*0f90*/  VIADD R4, R17, 0xffffffff ;  /* 0xffffffff11047836 */ /* 0x002fe20000000000 */
[----:B------:R-:W-:Y:S02]  /*0fa0*/  SHF.L.U32 R2, R13, R12, RZ ;  /* 0x0000000c0d027219 */ /* 0x000fe400000006ff */
[----:B------:R-:W-:Y:S01]  /*0fb0*/  LOP3.LUT R7, R10, R7, RZ, 0xc0, !PT ;  /* 0x000000070a077212 */ /* 0x000fe200078ec0ff */
[----:B------:R-:W-:Y:S01]  /*0fc0*/  IMAD.MOV R5, RZ, RZ, -R3 ;  /* 0x000000ffff057224 */ /* 0x000fe200078e0a03 */
[----:B------:R-:W-:Y:S02]  /*0fd0*/  SEL R6, R6, R23, !P2 ;  /* 0x0000001706067207 */ /* 0x000fe40005000000 */
[----:B------:R-:W-:Y:S01]  /*0fe0*/  LOP3.LUT R4, R15, R4, RZ, 0xc0, !PT ;  /* 0x000000040f047212 */ /* 0x000fe200078ec0ff */
[----:B------:R-:W-:Y:S01]  /*0ff0*/  IMAD R7, R2, R3, R7 ;  /* 0x0000000302077224 */ /* 0x000fe200078e0207 */
[----:B------:R-:W-:Y:S01]  /*1000*/  R2UR UR48, R22 ;  /* 0x00000000163072ca */ /* 0x000fe200000e0000 */
[----:B--2---:R-:W-:-:S02]  /*1010*/  IMAD R2, R5, R18, R14 ;  /* 0x0000001205027224 */ /* 0x004fc400078e020e */
[----:B---3--:R-:W-:Y:S02]  /*1020*/  IMAD R6, R7, R19, R6 ;  /* 0x0000001307067224 */ /* 0x008fe400078e0206 */
[----:B------:R-:W-:Y:S02]  /*1030*/  IMAD R3, R2, R17, R4 ;  /* 0x0000001102037224 */ /* 0x000fe400078e0204 */
[----:B------:R-:W-:-:S03]  /*1040*/  IMAD.MOV.U32 R4, RZ, RZ, 0x1 ;  /* 0x00000001ff047424 */ /* 0x000fc600078e00ff */
[----:B------:R-:W-:Y:S02]  /*1050*/  SEL R5, R3, R6, !P2 ;  /* 0x0000000603057207 */ /* 0x000fe40005000000 */
[----:B------:R-:W-:-:S03]  /*1060*/  SEL R2, R6, R3, !P2 ;  /* 0x0000000306027207 */ /* 0x000fc60005000000 */
[----:B------:R1:W-:Y:S04]  /*1070*/  STL [R1+0x370], R5 ;  /* 0x0003700501007387 */ /* 0x0003e80000100800 */
[----:B------:R1:W-:Y:S02]  /*1080*/  STL [R1+0x374], R2 ;  /* 0x0003740201007387 */ /* 0x0003e40000100800 */
.L_x_9:
[----:B------:R-:W-:-:S08]  /*1090*/  NOP ;  /* 0x0000000000007918 */ /* 0x000fd00000000000 */
[----:B------:R-:W2:Y:S02]  /*10a0*/  USETMAXREG.TRY_ALLOC.CTAPOOL UP0, 0xf0 ;  /* 0x000000f0000079c8 */ /* 0x000ea40008000600 */
[----:B--2---:R-:W-:-:S13]  /*10b0*/  PLOP3.LUT P0, PT, PT, PT, UP0, 0x80, 0x0 ;  /* 0x000000000000781c */ /* 0x004fda0003f0f008 */
[----:B------:R-:W-:Y:S05]  /*10c0*/  @!P0 BRA `(.L_x_9) ;  /* 0xfffffffc00f08947 */ /* 0x000fea000383ffff */
[----:B------:R-:W-:Y:S01]  /*10d0*/  ULDC.64 UR6, c[0x0][0x598] ;  /* 0x0001660000067ab9 */ /* 0x000fe20000000a00 */
[----:B------:R-:W-:Y:S01]  /*10e0*/  ULDC.64 UR52, c[0x0][0x208] ;  /* 0x0000820000347ab9 */ /* 0x000fe20000000a00 */
[----:B------:R-:W-:-:S04]  /*10f0*/  ISETP.NE.U32.AND P0, PT, RZ, UR6, PT ;  /* 0x00000006ff007c0c */ /* 0x000fc8000bf05070 */
[----:B------:R-:W-:-:S13]  /*1100*/  ISETP.NE.AND.EX P0, PT, RZ, UR7, PT, P0 ;  /* 0x00000007ff007c0c */ /* 0x000fda000bf05300 */
[----:B------:R-:W-:Y:S05]  /*1110*/  @!P0 BRA `(.L_x_12) ;  /* 0x0000000000208947 */ /* 0x000fea0003800000 */
[----:B-1----:R-:W1:Y:S02]  /*1120*/  LDC.64 R2, c[0x0][0x598] ;  /* 0x00016600ff027b82 */ /* 0x002e640000000a00 */
[----:B-1----:R-:W2:Y:S02]  /*1130*/  LDG.E.64 R2, desc[UR52][R2.64] ;  /* 0x0000003402027981 */ /* 0x002ea4000c1e1b00 */
[----:B--2---:R-:W-:-:S04]  /*1140*/  ISETP.NE.U32.AND P0, PT, R2, RZ, PT ;  /* 0x000000ff0200720c */ /* 0x004fc80003f05070 */
[----:B------:R-:W-:-:S13]  /*1150*/  ISETP.NE.AND.EX P0, PT, R3, RZ, PT, P0 ;  /* 0x000000ff0300720c */ /* 0x000fda0003f05300 */
[----:B------:R-:W-:Y:S05]  /*1160*/  @!P0 BRA `(.L_x_12) ;  /* 0x00000000000c8947 */ /* 0x000fea0003800000 */
[----:B------:R-:W2:Y:S02]  /*1170*/  LD.E R2, desc[UR52][R2.64] ;  /* 0x0000003402027980 */ /* 0x000ea4000c101900 */
[----:B--2---:R-:W-:Y:S01]  /*1180*/  R2UR UR47, R2 ;  /* 0x00000000022f72ca */ /* 0x004fe200000e0000 */
[----:B------:R-:W-:-:S14]  /*1190*/  BRA `(.L_x_13) ;  /* 0x0000000000247947 */ /* 0x000fdc0003800000 */
.L_x_12:
[----:B------:R-:W-:Y:S02]  /*11a0*/  ULDC.64 UR6, c[0x0][0x588] ;  /* 0x0001620000067ab9 */ /* 0x000fe40000000a00 */
[----:B------:R-:W-:-:S04]  /*11b0*/  ISETP.NE.U32.AND P0, PT, RZ, UR6, PT ;  /* 0x00000006ff007c0c */ /* 0x000fc8000bf05070 */
[----:B------:R-:W-:-:S13]  /*11c0*/  ISETP.NE.AND.EX P0, PT, RZ, UR7, PT, P0 ;  /* 0x00000007ff007c0c */ /* 0x000fda000bf05300 */
[----:B------:R-:W-:Y:S05]  /*11d0*/  @!P0 BRA `(.L_x_14) ;  /* 0x0000000000108947 */ /* 0x000fea0003800000 */
[----:B-1----:R-:W1:Y:S02]  /*11e0*/  LDC.64 R2, c[0x0][0x588] ;  /* 0x00016200ff027b82 */ /* 0x002e640000000a00 */
[----:B-1----:R-:W2:Y:S02]  /*11f0*/  LDG.E R2, desc[UR52][R2.64] ;  /* 0x0000003402027981 */ /* 0x002ea4000c1e1900 */
[----:B--2---:R-:W-:Y:S01]  /*1200*/  R2UR UR47, R2 ;  /* 0x00000000022f72ca */ /* 0x004fe200000e0000 */
[----:B------:R-:W-:-:S14]  /*1210*/  BRA `(.L_x_13) ;  /* 0x0000000000047947 */ /* 0x000fdc0003800000 */
.L_x_14:
[----:B------:R-:W-:-:S05]  /*1220*/  ULDC UR47, c[0x0][0x580] ;  /* 0x00016000002f7ab9 */ /* 0x000fca0000000800 */
.L_x_13:
[----:B------:R-:W-:Y:S02]  /*1230*/  ULDC.64 UR6, c[0x0][0x5a0] ;  /* 0x0001680000067ab9 */ /* 0x000fe40000000a00 */
        /* <DEDUP_REMOVED lines=11> */
.L_x_15:
        /* <DEDUP_REMOVED lines=8> */
.L_x_17:
[----:B------:R-:W-:-:S05]  /*1370*/  ULDC UR46, c[0x0][0x584] ;  /* 0x00016100002e7ab9 */ /* 0x000fca0000000800 */
.L_x_16:
[----:B------:R-:W-:-:S13]  /*1380*/  LOP3.LUT P0, RZ, R4, 0xff, RZ, 0xc0, !PT ;  /* 0x000000ff04ff7812 */ /* 0x000fda000780c0ff */
[----:B------:R-:W-:Y:S05]  /*1390*/  @!P0 EXIT ;  /* 0x000000000000894d */ /* 0x000fea0003800000 */
[----:B------:R-:W-:Y:S01]  /*13a0*/  ULDC UR10, c[0x0][0x28c] ;  /* 0x0000a300000a7ab9 */ /* 0x000fe20000000800 */
[----:B------:R-:W-:Y:S01]  /*13b0*/  ULDC.64 UR12, c[0x0][0x5c8] ;  /* 0x00017200000c7ab9 */ /* 0x000fe20000000a00 */
[----:B------:R-:W-:Y:S02]  /*13c0*/  UIADD3 UR10, UR10, 0x1f, URZ ;  /* 0x0000001f0a0a7890 */ /* 0x000fe4000fffe03f */
[----:B------:R-:W-:Y:S02]  /*13d0*/  USHF.L.U64.HI UR5, UR12, 0x7, UR13 ;  /* 0x000000070c057899 */ /* 0x000fe4000801020d */
[----:B------:R-:W-:Y:S02]  /*13e0*/  USHF.R.S32.HI UR11, URZ, 0x1f, UR10 ;  /* 0x0000001f3f0b7899 */ /* 0x000fe4000801140a */
[----:B------:R-:W-:Y:S02]  /*13f0*/  USHF.L.U32 UR6, UR12, 0x7, URZ ;  /* 0x000000070c067899 */ /* 0x000fe4000800063f */
[----:B------:R-:W-:-:S02]  /*1400*/  ULEA.HI UR45, UR11, UR10, URZ, 0x5 ;  /* 0x0000000a0b2d7291 */ /* 0x000fc4000f8f283f */
[----:B------:R-:W-:Y:S02]  /*1410*/  USHF.L.U64.HI UR7, UR12, 0x3, UR13 ;  /* 0x000000030c077899 */ /* 0x000fe4000801020d */
[----:B------:R-:W-:Y:S02]  /*1420*/  USHF.L.U32 UR8, UR12, 0x3, URZ ;  /* 0x000000030c087899 */ /* 0x000fe4000800063f */
[----:B------:R-:W-:Y:S02]  /*1430*/  USHF.L.U64.HI UR9, UR12, 0x8, UR13 ;  /* 0x000000080c097899 */ /* 0x000fe4000801020d */
[----:B------:R-:W-:Y:S02]  /*1440*/  USHF.L.U32 UR11, UR12, 0x8, URZ ;  /* 0x000000080c0b7899 */ /* 0x000fe4000800063f */
[----:B------:R-:W-:Y:S02]  /*1450*/  ULOP3.LUT UR44, UR4, 0x1, URZ, 0xfc, !UPT ;  /* 0x00000001042c7892 */ /* 0x000fe4000f8efc3f */
[----:B------:R-:W-:Y:S01]  /*1460*/  USHF.R.S32.HI UR45, URZ, 0x5, UR45 ;  /* 0x000000053f2d7899 */ /* 0x000fe2000801142d */
[----:B------:R-:W-:Y:S01]  /*1470*/  UMOV UR43, URZ ;  /* 0x0000003f002b7c82 */ /* 0x000fe20008000000 */
[----:B------:R-:W-:-:S10]  /*1480*/  UMOV UR42, URZ ;  /* 0x0000003f002a7c82 */ /* 0x000fd40008000000 */
.L_x_100:
[----:B------:R-:W-:Y:S01]  /*1490*/  STL [R1+0x360], RZ ;  /* 0x000360ff01007387 */ /* 0x000fe20000100800 */
[----:B--2---:R-:W2:Y:S01]  /*14a0*/  S2UR UR17, SR_CgaCtaId ;  /* 0x00000000001179c3 */ /* 0x004ea20000008800 */
[----:B------:R-:W-:Y:S01]  /*14b0*/  UMOV UR16, 0x400 ;  /* 0x0000040000107882 */ /* 0x000fe20000000000 */
[----:B------:R-:W-:Y:S01]  /*14c0*/  UMOV UR41, URZ ;  /* 0x0000003f00297c82 */ /* 0x000fe20008000000 */
[----:B------:R-:W-:Y:S01]  /*14d0*/  STL [R1+0x35c], RZ ;  /* 0x00035cff01007387 */ /* 0x000fe20000100800 */
[----:B------:R-:W-:Y:S01]  /*14e0*/  UMOV UR12, URZ ;  /* 0x0000003f000c7c82 */ /* 0x000fe20008000000 */
[----:B------:R-:W-:Y:S01]  /*14f0*/  UMOV UR13, URZ ;  /* 0x0000003f000d7c82 */ /* 0x000fe20008000000 */
[----:B------:R-:W-:Y:S01]  /*1500*/  UMOV UR51, UR42 ;  /* 0x0000002a00337c82 */ /* 0x000fe20008000000 */
[----:B------:R-:W-:Y:S01]  /*1510*/  STL [R1+0x358], RZ ;  /* 0x000358ff01007387 */ /* 0x000fe20000100800 */
[----:B------:R-:W3:Y:S01]  /*1520*/  LDC R3, c[0x0][0x28c] ;  /* 0x0000a300ff037b82 */ /* 0x000ee20000000800 */
[----:B------:R-:W-:-:S02]  /*1530*/  CS2R R236, SRZ ;  /* 0x0000000000ec7805 */ /* 0x000fc4000001ff00 */
[----:B------:R-:W-:Y:S01]  /*1540*/  CS2R R234, SRZ ;  /* 0x0000000000ea7805 */ /* 0x000fe2000001ff00 */
[----:B------:R-:W-:Y:S01]  /*1550*/  STL [R1+0x354], RZ ;  /* 0x000354ff01007387 */ /* 0x000fe20000100800 */
[----:B------:R-:W-:Y:S02]  /*1560*/  CS2R R232, SRZ ;  /* 0x0000000000e87805 */ /* 0x000fe4000001ff00 */
[----:B01----:R-:W-:Y:S02]  /*1570*/  CS2R R22, SRZ ;  /* 0x0000000000167805 */ /* 0x003fe4000001ff00 */
[----:B------:R-:W-:Y:S01]  /*1580*/  CS2R R20, SRZ ;  /* 0x0000000000147805 */ /* 0x000fe2000001ff00 */
[----:B------:R-:W-:Y:S01]  /*1590*/  STL [R1+0x350], RZ ;  /* 0x000350ff01007387 */ /* 0x000fe20000100800 */
[----:B------:R-:W-:Y:S02]  /*15a0*/  CS2R R18, SRZ ;  /* 0x0000000000127805 */ /* 0x000fe4000001ff00 */
[----:B------:R-:W-:-:S02]  /*15b0*/  CS2R R16, SRZ ;  /* 0x0000000000107805 */ /* 0x000fc4000001ff00 */
[----:B------:R-:W-:Y:S01]  /*15c0*/  CS2R R14, SRZ ;  /* 0x00000000000e7805 */ /* 0x000fe2000001ff00 */
[----:B------:R-:W-:Y:S01]  /*15d0*/  STL [R1+0x34c], RZ ;  /* 0x00034cff01007387 */ /* 0x000fe20000100800 */
[----:B-1----:R-:W-:Y:S02]  /*15e0*/  CS2R R4, SRZ ;  /* 0x0000000000047805 */ /* 0x002fe4000001ff00 */
[----:B------:R-:W-:Y:S01]  /*15f0*/  CS2R R6, SRZ ;  /* 0x0000000000067805 */ /* 0x000fe2000001ff00 */
[----:B------:R-:W-:Y:S01]  /*1600*/  IMAD.MOV.U32 R8, RZ, RZ, RZ ;  /* 0x000000ffff087224 */ /* 0x000fe200078e00ff */
[----:B------:R-:W-:Y:S01]  /*1610*/  STL [R1+0x348], RZ ;  /* 0x000348ff01007387 */ /* 0x000fe20000100800 */
[----:B------:R-:W-:Y:S01]  /*1620*/  IMAD.U32 R9, RZ, RZ, UR43 ;  /* 0x0000002bff097e24 */ /* 0x000fe2000f8e00ff */
[----:B------:R-:W-:Y:S02]  /*1630*/  CS2R R224, SRZ ;  /* 0x0000000000e07805 */ /* 0x000fe4000001ff00 */
[----:B------:R-:W-:Y:S01]  /*1640*/  CS2R R226, SRZ ;  /* 0x0000000000e27805 */ /* 0x000fe2000001ff00 */
[----:B------:R-:W-:Y:S01]  /*1650*/  STL [R1+0x344], RZ ;  /* 0x000344ff01007387 */ /* 0x000fe20000100800 */
[----:B------:R-:W-:-:S02]  /*1660*/  CS2R R228, SRZ ;  /* 0x0000000000e47805 */ /* 0x000fc4000001ff00 */
[----:B------:R-:W-:Y:S02]  /*1670*/  CS2R R230, SRZ ;  /* 0x0000000000e67805 */ /* 0x000fe4000001ff00 */
[----:B------:R-:W-:Y:S01]  /*1680*/  CS2R R216, SRZ ;  /* 0x0000000000d87805 */ /* 0x000fe2000001ff00 */
[----:B------:R-:W-:Y:S01]  /*1690*/  STL [R1+0x340], RZ ;  /* 0x000340ff01007387 */ /* 0x000fe20000100800 */
[----:B---3--:R-:W-:Y:S02]  /*16a0*/  ISETP.GE.AND P0, PT, R3, 0x1, PT ;  /* 0x000000010300780c */ /* 0x008fe40003f06270 */
[----:B------:R-:W-:Y:S02]  /*16b0*/  CS2R R218, SRZ ;  /* 0x0000000000da7805 */ /* 0x000fe4000001ff00 */
[----:B------:R-:W-:Y:S01]  /*16c0*/  CS2R R220, SRZ ;  /* 0x0000000000dc7805 */ /* 0x000fe2000001ff00 */
[----:B------:R-:W-:Y:S01]  /*16d0*/  STL [R1+0x33c], RZ ;  /* 0x00033cff01007387 */ /* 0x000fe20000100800 */
[----:B------:R-:W-:-:S02]  /*16e0*/  CS2R R222, SRZ ;  /* 0x0000000000de7805 */ /* 0x000fc4000001ff00 */
[----:B------:R-:W-:Y:S02]  /*16f0*/  CS2R R208, SRZ ;  /* 0x0000000000d07805 */ /* 0x000fe4000001ff00 */
[----:B------:R-:W-:Y:S01]  /*1700*/  CS2R R210, SRZ ;  /* 0x0000000000d27805 */ /* 0x000fe2000001ff00 */
[----:B------:R-:W-:Y:S01]  /*1710*/  STL [R1+0x338], RZ ;  /* 0x000338ff01007387 */ /* 0x000fe20000100800 */
[----:B------:R-:W-:Y:S02]  /*1720*/  CS2R R212, SRZ ;  /* 0x0000000000d47805 */ /* 0x000fe4000001ff00 */
        /* <DEDUP_REMOVED lines=123> */
[----:B------:R-:W-:-:S03]  /*1ee0*/  CS2R R30, SRZ ;  /* 0x00000000001e7805 */ /* 0x000fc6000001ff00 */
[----:B------:R-:W-:Y:S04]  /*1ef0*/  STL [R1+0x2b8], RZ ;  /* 0x0002b8ff01007387 */ /* 0x000fe80000100800 */
        /* <DEDUP_REMOVED lines=86> */
[----:B------:R-:W-:Y:S01]  /*2460*/  STL [R1+0x15c], RZ ;  /* 0x00015cff01007387 */ /* 0x000fe20000100800 */
[----:B------:R-:W0:Y:S03]  /*2470*/  S2R R2, SR_TID.X ;  /* 0x0000000000027919 */ /* 0x000e260000002100 */
        /* <DEDUP_REMOVED lines=8> */
[----:B0-----:R-:W-:-:S03]  /*2500*/  LOP3.LUT R2, R2, 0x80, RZ, 0xc0, !PT ;  /* 0x0000008002027812 */ /* 0x001fc600078ec0ff */
[----:B------:R-:W-:Y:S01]  /*2510*/  STL [R1+0x138], RZ ;  /* 0x000138ff01007387 */ /* 0x000fe20000100800 */
[----:B------:R-:W-:-:S03]  /*2520*/  SHF.R.U32.HI R2, RZ, 0x7, R2 ;  /* 0x00000007ff027819 */ /* 0x000fc60000011602 */
        /* <DEDUP_REMOVED lines=33> */
[----:B------:R-:W0:Y:S04]  /*2740*/  SHFL.IDX PT, R2, R2, RZ, 0x1f ;  /* 0x00001fff02027589 */ /* 0x000e2800000e0000 */
[----:B------:R1:W-:Y:S04]  /*2750*/  STL [R1+0xb0], RZ ;  /* 0x0000b0ff01007387 */ /* 0x0003e80000100800 */
[----:B------:R1:W-:Y:S04]  /*2760*/  STL [R1+0xac], RZ ;  /* 0x0000acff01007387 */ /* 0x0003e80000100800 */
[----:B------:R1:W-:Y:S04]  /*2770*/  STL [R1+0xa8], RZ ;  /* 0x0000a8ff01007387 */ /* 0x0003e80000100800 */
[----:B------:R1:W-:Y:S04]  /*2780*/  STL [R1+0xa4], RZ ;  /* 0x0000a4ff01007387 */ /* 0x0003e80000100800 */
[----:B------:R1:W-:Y:S04]  /*2790*/  STL [R1+0xa0], RZ ;  /* 0x0000a0ff01007387 */ /* 0x0003e80000100800 */
[----:B------:R1:W-:Y:S01]  /*27a0*/  STL [R1+0x9c], RZ ;  /* 0x00009cff01007387 */ /* 0x0003e20000100800 */
[----:B0-----:R-:W-:-:S02]  /*27b0*/  R2UR UR14, R2 ;  /* 0x00000000020e72ca */ /* 0x001fc400000e0000 */
[----:B------:R-:W-:Y:S01]  /*27c0*/  CS2R R2, SRZ ;  /* 0x0000000000027805 */ /* 0x000fe2000001ff00 */
[----:B------:R1:W-:Y:S04]  /*27d0*/  STL [R1+0x98], RZ ;  /* 0x000098ff01007387 */ /* 0x0003e80000100800 */
[----:B------:R1:W-:Y:S04]  /*27e0*/  STL [R1+0x94], RZ ;  /* 0x000094ff01007387 */ /* 0x0003e80000100800 */
[----:B------:R1:W-:Y:S02]  /*27f0*/  STL [R1+0x90], RZ ;  /* 0x000090ff01007387 */ /* 0x0003e40000100800 */
[----:B------:R-:W-:-:S02]  /*2800*/  ULEA.HI UR10, UR14, UR14, URZ, 0x1 ;  /* 0x0000000e0e0a7291 */ /* 0x000fc4000f8f083f */
[----:B------:R1:W-:Y:S02]  /*2810*/  STL [R1+0x8c], RZ ;  /* 0x00008cff01007387 */ /* 0x0003e40000100800 */
[----:B------:R-:W-:Y:S02]  /*2820*/  ULOP3.LUT UR15, UR10, 0x1ffffe, URZ, 0xc0, !UPT ;  /* 0x001ffffe0a0f7892 */ /* 0x000fe4000f8ec03f */
[----:B------:R1:W-:Y:S01]  /*2830*/  STL [R1+0x88], RZ ;  /* 0x000088ff01007387 */ /* 0x0003e20000100800 */
[----:B--2---:R-:W-:Y:S02]  /*2840*/  ULEA UR10, UR17, UR16, 0x18 ;  /* 0x00000010110a7291 */ /* 0x004fe4000f8ec03f */
[----:B------:R-:W-:Y:S01]  /*2850*/  UIADD3 UR15, UR14, -UR15, URZ ;  /* 0x8000000f0e0f7290 */ /* 0x000fe2000fffe03f */
[----:B------:R1:W-:Y:S03]  /*2860*/  STL [R1+0x84], RZ ;  /* 0x000084ff01007387 */ /* 0x0003e60000100800 */
[----:B------:R-:W-:Y:S01]  /*2870*/  ULEA UR15, UR15, UR10, 0xb ;  /* 0x0000000a0f0f7291 */ /* 0x000fe2000f8e583f */
[----:B------:R1:W-:Y:S03]  /*2880*/  STL [R1+0x80], RZ ;  /* 0x000080ff01007387 */ /* 0x0003e60000100800 */
[----:B------:R-:W-:Y:S01]  /*2890*/  UIADD3 UR15, UR15, 0x180, URZ ;  /* 0x000001800f0f7890 */ /* 0x000fe2000fffe03f */
[----:B------:R1:W-:Y:S03]  /*28a0*/  STL [R1+0x7c], RZ ;  /* 0x00007cff01007387 */ /* 0x0003e60000100800 */
[----:B------:R-:W-:Y:S01]  /*28b0*/  USHF.R.U32.HI UR15, URZ, 0x4, UR15 ;  /* 0x000000043f0f7899 */ /* 0x000fe2000801160f */
[----:B------:R1:W-:Y:S03]  /*28c0*/  STL [R1+0x78], RZ ;  /* 0x000078ff01007387 */ /* 0x0003e60000100800 */
[----:B------:R-:W-:Y:S01]  /*28d0*/  ULOP3.LUT UR40, UR15, 0x3fff, URZ, 0xc0, !UPT ;  /* 0x00003fff0f287892 */ /* 0x000fe2000f8ec03f */
[----:B------:R1:W-:Y:S04]  /*28e0*/  STL [R1+0x74], RZ ;  /* 0x000074ff01007387 */ /* 0x0003e80000100800 */
        /* <DEDUP_REMOVED lines=21> */
[----:B------:R1:W-:Y:S04]  /*2a40*/  STL [R1], RZ ;  /* 0x000000ff01007387 */ /* 0x0003e80000100800 */
[----:B------:R1:W-:Y:S04]  /*2a50*/  STL [R1+0x4], RZ ;  /* 0x000004ff01007387 */ /* 0x0003e80000100800 */
[----:B------:R1:W-:Y:S04]  /*2a60*/  STL [R1+0x8], RZ ;  /* 0x000008ff01007387 */ /* 0x0003e80000100800 */
[----:B------:R1:W-:Y:S04]  /*2a70*/  STL [R1+0xc], RZ ;  /* 0x00000cff01007387 */ /* 0x0003e80000100800 */
[----:B------:R1:W-:Y:S04]  /*2a80*/  STL [R1+0x10], RZ ;  /* 0x000010ff01007387 */ /* 0x0003e80000100800 */
[----:B------:R1:W-:Y:S04]  /*2a90*/  STL [R1+0x14], RZ ;  /* 0x000014ff01007387 */ /* 0x0003e80000100800 */
[----:B------:R1:W-:Y:S04]  /*2aa0*/  STL [R1+0x18], RZ ;  /* 0x000018ff01007387 */ /* 0x0003e80000100800 */
[----:B------:R1:W-:Y:S01]  /*2ab0*/  STL [R1+0x1c], RZ ;  /* 0x00001cff01007387 */ /* 0x0003e20000100800 */
[----:B------:R-:W-:Y:S05]  /*2ac0*/  @!P0 BRA `(.L_x_18) ;  /* 0x0000003400508947 */ /* 0x000fea0003800000 */
[----:B------:R-:W-:-:S06]  /*2ad0*/  UISETP.NE.AND UP0, UPT, UR44, 0x3, UPT ;  /* 0x000000032c00788c */ /* 0x000fcc000bf05270 */
[----:B------:R-:W-:-:S13]  /*2ae0*/  PLOP3.LUT P1, PT, PT, PT, UP0, 0x80, 0x0 ;  /* 0x000000000000781c */ /* 0x000fda0003f2f008 */
[----:B------:R-:W-:Y:S05]  /*2af0*/  @!P1 BRA `(.L_x_19) ;  /* 0x0000000000049947 */ /* 0x000fea0003800000 */
[----:B------:R-:W-:Y:S01]  /*2b00*/  BPT.TRAP 0x1 ;  /* 0x000000040000795c */ /* 0x000fe20000300000 */
.L_x_19:
[----:B------:R-:W-:Y:S01]  /*2b10*/  ULEA UR12, UR42, UR10, 0x3 ;  /* 0x0000000a2a0c7291 */ /* 0x000fe2000f8e183f */
[----:B------:R-:W-:-:S05]  /*2b20*/  IMAD.U32 R2, RZ, RZ, UR43 ;  /* 0x0000002bff027e24 */ /* 0x000fca000f8e00ff */
[----:B------:R-:W-:-:S04]  /*2b30*/  SHF.L.U32 R2, R2, 0x1f, RZ ;  /* 0x0000001f02027819 */ /* 0x000fc800000006ff */
[----:B------:R0:W2:Y:S01]  /*2b40*/  SYNCS.PHASECHK.TRANS64.TRYWAIT P0, [UR12], R2 ;  /* 0x00000002ff0075a7 */ /* 0x0000a2000800014c */
[----:B------:R-:W-:Y:S05]  /*2b50*/  @!P1 BRA `(.L_x_20) ;  /* 0x0000000000049947 */ /* 0x000fea0003800000 */
[----:B------:R-:W-:Y:S01]  /*2b60*/  BPT.TRAP 0x1 ;  /* 0x000000040000795c */ /* 0x000fe20000300000 */
.L_x_20:
[----:B------:R3:W-:Y:S01]  /*2b70*/  STL [R1+0x360], RZ ;  /* 0x000360ff01007387 */ /* 0x0007e20000100800 */
[----:B------:R-:W-:Y:S01]  /*2b80*/  UMOV UR41, 0x1 ;  /* 0x0000000100297882 */ /* 0x000fe20000000000 */
[----:B--2---:R-:W-:Y:S05]  /*2b90*/  @P0 BRA `(.L_x_21) ;  /* 0x0000000000080947 */ /* 0x004fea0003800000 */
[----:B------:R-:W2:Y:S02]  /*2ba0*/  SYNCS.PHASECHK.TRANS64.TRYWAIT P0, [UR12], R2 ;  /* 0x00000002ff0075a7 */ /* 0x000ea4000800014c */
[----:B--2---:R-:W-:Y:S05]  /*2bb0*/  @!P0 BRA `(.L_x_22) ;  /* 0x0000026c00748947 */ /* 0x004fea0003800000 */
.L_x_21:
[----:B------:R-:W-:Y:S01]  /*2bc0*/  UIADD3 UR12, UR10, 0x2c180, URZ ;  /* 0x0002c1800a0c7890 */ /* 0x000fe2000fffe03f */
[----:B------:R-:W-:Y:S01]  /*2bd0*/  WARPGROUP.ARRIVE ;  /* 0x00000000000079c5 */ /* 0x000fe20000000000 */
[----:B------:R-:W-:Y:S01]  /*2be0*/  ULOP3.LUT UR49, UR40, 0x10000, URZ, 0xfc, !UPT ;  /* 0x0001000028317892 */ /* 0x000fe2000f8efc3f */
[----:B------:R-:W-:Y:S01]  /*2bf0*/  STL [R1+0x35c], RZ ;  /* 0x00035cff01007387 */ /* 0x000fe20000100800 */
[----:B------:R-:W-:Y:S01]  /*2c00*/  USHF.R.U32.HI UR12, URZ, 0x4, UR12 ;  /* 0x000000043f0c7899 */ /* 0x000fe2000801160c */
[----:B------:R-:W-:Y:S01]  /*2c10*/  CS2R R236, SRZ ;  /* 0x0000000000ec7805 */ /* 0x000fe2000001ff00 */
[----:B------:R-:W-:Y:S01]  /*2c20*/  ULEA UR49, UR42, UR49, 0xa ;  /* 0x000000312a317291 */ /* 0x000fe2000f8e503f */
[----:B------:R-:W-:Y:S01]  /*2c30*/  STL [R1+0x358], RZ ;  /* 0x000358ff01007387 */ /* 0x000fe20000100800 */
[----:B------:R-:W-:Y:S01]  /*2c40*/  ULOP3.LUT UR12, UR12, 0x3fff, URZ, 0xc0, !UPT ;  /* 0x00003fff0c0c7892 */ /* 0x000fe2000f8ec03f */
[----:B------:R-:W-:Y:S01]  /*2c50*/  CS2R R234, SRZ ;  /* 0x0000000000ea7805 */ /* 0x000fe2000001ff00 */
[----:B------:R-:W-:Y:S01]  /*2c60*/  UMOV UR17, 0xc0000010 ;  /* 0xc000001000117882 */ /* 0x000fe20000000000 */
[----:B------:R-:W-:Y:S01]  /*2c70*/  UMOV UR19, 0xc0000010 ;  /* 0xc000001000137882 */ /* 0x000fe20000000000 */
[----:B------:R-:W-:Y:S01]  /*2c80*/  ULOP3.LUT UR12, UR12, 0x10000, URZ, 0xfc, !UPT ;  /* 0x000100000c0c7892 */ /* 0x000fe2000f8efc3f */
[----:B------:R-:W-:Y:S01]  /*2c90*/  STL [R1+0x354], RZ ;  /* 0x000354ff01007387 */ /* 0x000fe20000100800 */
[----:B------:R-:W-:Y:S01]  /*2ca0*/  UMOV UR16, UR49 ;  /* 0x0000003100107c82 */ /* 0x000fe20008000000 */
[----:B------:R-:W-:Y:S01]  /*2cb0*/  UMOV UR33, UR17 ;  /* 0x0000001100217c82 */ /* 0x000fe20008000000 */
[----:B------:R-:W-:Y:S01]  /*2cc0*/  UIMAD UR18, UR42, 0xe0, UR12 ;  /* 0x000000e02a1278a4 */ /* 0x000fe2000f8e020c */
[----:B------:R-:W-:Y:S01]  /*2cd0*/  STL [R1+0x350], RZ ;  /* 0x000350ff01007387 */ /* 0x000fe20000100800 */
[----:B------:R-:W-:Y:S01]  /*2ce0*/  UMOV UR32, UR16 ;  /* 0x0000001000207c82 */ /* 0x000fe20008000000 */
[----:B------:R-:W-:Y:S01]  /*2cf0*/  UMOV UR35, 0xc0000010 ;  /* 0xc000001000237882 */ /* 0x000fe20000000000 */
[----:B------:R-:W-:Y:S01]  /*2d00*/  UIADD3 UR34, UR18, 0x20, URZ ;  /* 0x0000002012227890 */ /* 0x000fe2000fffe03f */
[----:B------:R-:W-:Y:S01]  /*2d10*/  STL [R1+0x34c], RZ ;  /* 0x00034cff01007387 */ /* 0x000fe20000100800 */
[----:B------:R-:W-:Y:S01]  /*2d20*/  UIADD3 UR38, UR18, 0x40, URZ ;  /* 0x0000004012267890 */ /* 0x000fe2000fffe03f */
[----:B------:R-:W-:Y:S01]  /*2d30*/  CS2R R232, SRZ ;  /* 0x0000000000e87805 */ /* 0x000fe2000001ff00 */
[----:B------:R-:W-:Y:S01]  /*2d40*/  UMOV UR36, UR16 ;  /* 0x0000001000247c82 */ /* 0x000fe20008000000 */
[----:B------:R-:W-:Y:S01]  /*2d50*/  QGMMA.64x16x32.F32.E4M3.E4M3 R24, gdesc[UR16], RZ, !UPT, gsb0 ;  /* 0x00200000101879f3 */ /* 0x000fe2000c0008ff */
[----:B------:R-:W-:Y:S01]  /*2d60*/  UMOV UR37, UR17 ;  /* 0x0000001100257c82 */ /* 0x000fe20008000000 */
[----:B------:R-:W-:Y:S01]  /*2d70*/  UMOV UR39, 0xc0000010 ;  /* 0xc000001000277882 */ /* 0x000fe20000000000 */
[----:B------:R-:W-:Y:S01]  /*2d80*/  UIADD3 UR14, UR18, 0x60, URZ ;  /* 0x00000060120e7890 */ /* 0x000fe2000fffe03f */
[----:B------:R-:W-:Y:S01]  /*2d90*/  STL [R1+0x348], RZ ;  /* 0x000348ff01007387 */ /* 0x000fe20000100800 */
[----:B------:R-:W-:Y:S01]  /*2da0*/  UMOV UR12, UR16 ;  /* 0x00000010000c7c82 */ /* 0x000fe20008000000 */
        /* <DEDUP_REMOVED lines=17> */
[----:B------:R-:W-:Y:S01]  /*2ec0*/  STL [R1+0x338], RZ ;  /* 0x000338ff01007387 */ /* 0x000fe20000100800 */
[----:B------:R-:W-:-:S02]  /*2ed0*/  CS2R R14, SRZ ;  /* 0x00000000000e7805 */ /* 0x000fc4000001ff00 */
[----:B0-2---:R-:W-:Y:S02]  /*2ee0*/  CS2R R2, SRZ ;  /* 0x0000000000027805 */ /* 0x005fe4000001ff00 */
[----:B------:R-:W-:Y:S01]  /*2ef0*/  CS2R R4, SRZ ;  /* 0x0000000000047805 */ /* 0x000fe2000001ff00 */
[----:B------:R-:W-:Y:S01]  /*2f00*/  STL [R1+0x334], RZ ;  /* 0x000334ff01007387 */ /* 0x000fe20000100800 */
[----:B------:R-:W-:Y:S01]  /*2f10*/  CS2R R6, SRZ ;  /* 0x0000000000067805 */ /* 0x000fe2000001ff00 */
[----:B------:R-:W-:Y:S02]  /*2f20*/  IMAD.MOV.U32 R8, RZ, RZ, RZ ;  /* 0x000000ffff087224 */ /* 0x000fe400078e00ff */
[----:B------:R-:W-:Y:S04]  /*2f30*/  STL [R1+0x330], RZ ;  /* 0x000330ff01007387 */ /* 0x000fe80000100800 */
[----:B------:R-:W-:Y:S04]  /*2f40*/  STL [R1+0x32c], RZ ;  /* 0x00032cff01007387 */ /* 0x000fe80000100800 */
[----:B------:R-:W-:Y:S04]  /*2f50*/  STL [R1+0x328], RZ ;  /* 0x000328ff01007387 */ /* 0x000fe80000100800 */
[----:B------:R-:W-:Y:S04]  /*2f60*/  STL [R1+0x324], RZ ;  /* 0x000324ff01007387 */ /* 0x000fe80000100800 */
[----:B------:R-:W-:Y:S04]  /*2f70*/  STL [R1+0x320], RZ ;  /* 0x000320ff01007387 */ /* 0x000fe80000100800 */
[----:B------:R-:W-:Y:S01]  /*2f80*/  STL [R1+0x31c], RZ ;  /* 0x00031cff01007387 */ /* 0x000fe20000100800 */
[----:B------:R-:W-:-:S02]  /*2f90*/  WARPGROUP.DEPBAR.LE gsb0, 0x0 ;  /* 0x00008000000079c5 */ /* 0x000fc40000010000 */
[----:B------:R-:W-:Y:S01]  /*2fa0*/  WARPGROUP.ARRIVE ;  /* 0x00000000000079c5 */ /* 0x000fe20000000000 */
[----:B------:R-:W-:Y:S04]  /*2fb0*/  STL [R1+0x318], RZ ;  /* 0x000318ff01007387 */ /* 0x000fe80000100800 */
[----:B------:R-:W-:Y:S01]  /*2fc0*/  STL [R1+0x314], RZ ;  /* 0x000314ff01007387 */ /* 0x000fe20000100800 */
[----:B------:R-:W-:Y:S03]  /*2fd0*/  QGMMA.64x16x32.F32.E4M3.E4M3 R208, gdesc[UR32], RZ, !UPT, gsb0 ;  /* 0x0020000020d079f3 */ /* 0x000fe6000c0008ff */
        /* <DEDUP_REMOVED lines=35> */
[----:B------:R-:W-:Y:S01]  /*3210*/  QGMMA.64x16x32.F32.E4M3.E4M3 R144, gdesc[UR12], RZ, !UPT, gsb0 ;  /* 0x002000000c9079f3 */ /* 0x000fe2000c0008ff */
[----:B------:R-:W-:Y:S02]  /*3220*/  UIADD3 UR12, UR49, 0x100, URZ ;  /* 0x00000100310c7890 */ /* 0x000fe4000fffe03f */
        /* <DEDUP_REMOVED lines=54> */
[----:B------:R-:W-:Y:S01]  /*3590*/  UMOV UR24, UR12 ;  /* 0x0000000c00187c82 */ /* 0x000fe20008000000 */
[----:B------:R-:W-:Y:S01]  /*35a0*/  UMOV UR25, 0xc0000010 ;  /* 0xc000001000197882 */ /* 0x000fe20000000000 */
[----:B------:R-:W-:Y:S01]  /*35b0*/  UMOV UR20, UR24 ;  /* 0x0000001800147c82 */ /* 0x000fe20008000000 */
        /* <DEDUP_REMOVED lines=81> */
[----:B------:R-:W-:Y:S01]  /*3ad0*/  STL [R1+0x100], RZ ;  /* 0x000100ff01007387 */ /* 0x000fe20000100800 */
[----:B------:R-:W-:-:S03]  /*3ae0*/  UIADD3 UR49, UR49, 0x300, URZ ;  /* 0x0000030031317890 */ /* 0x000fc6000fffe03f */
        /* <DEDUP_REMOVED lines=33> */
[----:B------:R-:W-:Y:S01]  /*3d00*/  STL.64 [R1+0x20], R24 ;  /* 0x0000201801007387 */ /* 0x000fe20000100a00 */
[----:B------:R-:W-:Y:S03]  /*3d10*/  QGMMA.64x16x32.F32.E4M3.E4M3 R200, gdesc[UR32], RZ, !UPT, gsb0 ;  /* 0x0020000020c879f3 */ /* 0x000fe6000c0008ff */
[----:B------:R-:W-:Y:S04]  /*3d20*/  STL.64 [R1+0x28], R26 ;  /* 0x0000281a01007387 */ /* 0x000fe80000100a00 */
[----:B------:R-:W-:Y:S04]  /*3d30*/  STL.64 [R1+0x30], R28 ;  /* 0x0000301c01007387 */ /* 0x000fe80000100a00 */
[----:B------:R-:W-:Y:S04]  /*3d40*/  STL.64 [R1+0x38], R30 ;  /* 0x0000381e01007387 */ /* 0x000fe80000100a00 */
[----:B------:R-:W-:Y:S04]  /*3d50*/  STL [R1+0x8c], RZ ;  /* 0x00008cff01007387 */ /* 0x000fe80000100800 */
[----:B------:R-:W-:Y:S04]  /*3d60*/  STL [R1+0x88], RZ ;  /* 0x000088ff01007387 */ /* 0x000fe80000100800 */
[----:B------:R-:W-:Y:S04]  /*3d70*/  STL [R1+0x84], RZ ;  /* 0x000084ff01007387 */ /* 0x000fe80000100800 */
[----:B------:R-:W-:Y:S04]  /*3d80*/  STL [R1+0x80], RZ ;  /* 0x000080ff01007387 */ /* 0x000fe80000100800 */
[----:B------:R-:W-:Y:S04]  /*3d90*/  STL [R1+0x7c], RZ ;  /* 0x00007cff01007387 */ /* 0x000fe80000100800 */
[----:B------:R-:W-:Y:S01]  /*3da0*/  STL [R1+0x78], RZ ;  /* 0x000078ff01007387 */ /* 0x000fe20000100800 */
[----:B------:R-:W-:-:S02]  /*3db0*/  WARPGROUP.DEPBAR.LE gsb0, 0x0 ;  /* 0x00008000000079c5 */ /* 0x000fc40000010000 */
[----:B------:R-:W-:-:S06]  /*3dc0*/  WARPGROUP.ARRIVE ;  /* 0x00000000000079c5 */ /* 0x000fcc0000000000 */
        /* <DEDUP_REMOVED lines=15> */
[----:B------:R-:W-:-:S02]  /*3ec0*/  WARPGROUP.DEPBAR.LE gsb0, 0x0 ;  /* 0x00008000000079c5 */ /* 0x000fc40000010000 */
[----:B------:R-:W-:Y:S01]  /*3ed0*/  WARPGROUP.ARRIVE ;  /* 0x00000000000079c5 */ /* 0x000fe20000000000 */
[----:B------:R0:W-:Y:S01]  /*3ee0*/  STL.64 [R1], R16 ;  /* 0x0000001001007387 */ /* 0x0001e20000100a00 */
[----:B------:R-:W-:Y:S02]  /*3ef0*/  IMAD.MOV.U32 R11, RZ, RZ, R21 ;  /* 0x000000ffff0b7224 */ /* 0x000fe400078e0015 */
[----:B------:R-:W-:Y:S01]  /*3f00*/  IMAD.MOV.U32 R10, RZ, RZ, R22 ;  /* 0x000000ffff0a7224 */ /* 0x000fe200078e0016 */
[----:B------:R2:W-:Y:S01]  /*3f10*/  STL.64 [R1+0x8], R18 ;  /* 0x0000081201007387 */ /* 0x0005e20000100a00 */
[----:B------:R-:W-:Y:S01]  /*3f20*/  QGMMA.64x16x32.F32.E4M3.E4M3 R224, gdesc[UR16], RZ, !UPT, gsb0 ;  /* 0x0020000010e079f3 */ /* 0x000fe2000c0008ff */
[----:B------:R-:W-:Y:S02]  /*3f30*/  IMAD.MOV.U32 R9, RZ, RZ, R23 ;  /* 0x000000ffff097224 */ /* 0x000fe400078e0017 */
[----:B------:R4:W-:Y:S04]  /*3f40*/  STL.64 [R1+0x10], R20 ;  /* 0x0000101401007387 */ /* 0x0009e80000100a00 */
[----:B------:R5:W-:Y:S01]  /*3f50*/  STL.64 [R1+0x18], R22 ;  /* 0x0000181601007387 */ /* 0x000be20000100a00 */
[----:B0-----:R-:W-:-:S03]  /*3f60*/  CS2R R16, SRZ ;  /* 0x0000000000107805 */ /* 0x001fc6000001ff00 */
[----:B------:R0:W-:Y:S01]  /*3f70*/  STL [R1+0x74], RZ ;  /* 0x000074ff01007387 */ /* 0x0001e20000100800 */
[----:B--2---:R-:W-:-:S03]  /*3f80*/  CS2R R18, SRZ ;  /* 0x0000000000127805 */ /* 0x004fc6000001ff00 */
[----:B------:R0:W-:Y:S01]  /*3f90*/  STL [R1+0x70], RZ ;  /* 0x000070ff01007387 */ /* 0x0001e20000100800 */
[----:B----4-:R-:W-:-:S03]  /*3fa0*/  CS2R R20, SRZ ;  /* 0x0000000000147805 */ /* 0x010fc6000001ff00 */
[----:B------:R0:W-:Y:S01]  /*3fb0*/  STL [R1+0x6c], RZ ;  /* 0x00006cff01007387 */ /* 0x0001e20000100800 */
[----:B-----5:R-:W-:-:S03]  /*3fc0*/  CS2R R22, SRZ ;  /* 0x0000000000167805 */ /* 0x020fc6000001ff00 */
[----:B------:R0:W-:Y:S04]  /*3fd0*/  STL [R1+0x68], RZ ;  /* 0x000068ff01007387 */ /* 0x0001e80000100800 */
[----:B------:R0:W-:Y:S04]  /*3fe0*/  STL [R1+0x64], RZ ;  /* 0x000064ff01007387 */ /* 0x0001e80000100800 */
[----:B------:R0:W-:Y:S04]  /*3ff0*/  STL [R1+0x60], RZ ;  /* 0x000060ff01007387 */ /* 0x0001e80000100800 */
[----:B------:R0:W-:Y:S04]  /*4000*/  STL [R1+0x5c], RZ ;  /* 0x00005cff01007387 */ /* 0x0001e80000100800 */
[----:B------:R0:W-:Y:S04]  /*4010*/  STL [R1+0x58], RZ ;  /* 0x000058ff01007387 */ /* 0x0001e80000100800 */
[----:B------:R0:W-:Y:S04]  /*4020*/  STL [R1+0x54], RZ ;  /* 0x000054ff01007387 */ /* 0x0001e80000100800 */
[----:B------:R0:W-:Y:S04]  /*4030*/  STL [R1+0x50], RZ ;  /* 0x000050ff01007387 */ /* 0x0001e80000100800 */
[----:B------:R0:W-:Y:S01]  /*4040*/  STL [R1+0x4c], RZ ;  /* 0x00004cff01007387 */ /* 0x0001e20000100800 */
[----:B------:R-:W-:-:S02]  /*4050*/  WARPGROUP.DEPBAR.LE gsb0, 0x0 ;  /* 0x00008000000079c5 */ /* 0x000fc40000010000 */
[----:B------:R-:W-:Y:S01]  /*4060*/  WARPGROUP.ARRIVE ;  /* 0x00000000000079c5 */ /* 0x000fe20000000000 */
[----:B------:R0:W-:Y:S04]  /*4070*/  STL [R1+0x48], RZ ;  /* 0x000048ff01007387 */ /* 0x0001e80000100800 */
[----:B------:R0:W-:Y:S01]  /*4080*/  STL [R1+0x44], RZ ;  /* 0x000044ff01007387 */ /* 0x0001e20000100800 */
[----:B------:R-:W-:Y:S03]  /*4090*/  QGMMA.64x16x32.F32.E4M3.E4M3 R192, gdesc[UR32], RZ, !UPT, gsb0 ;  /* 0x0020000020c079f3 */ /* 0x000fe6000c0008ff */
[----:B------:R0:W-:Y:S01]  /*40a0*/  STL [R1+0x40], RZ ;  /* 0x000040ff01007387 */ /* 0x0001e20000100800 */
[----:B------:R-:W-:-:S02]  /*40b0*/  WARPGROUP.DEPBAR.LE gsb0, 0x0 ;  /* 0x00008000000079c5 */ /* 0x000fc40000010000 */
[----:B------:R-:W-:-:S06]  /*40c0*/  WARPGROUP.ARRIVE ;  /* 0x00000000000079c5 */ /* 0x000fcc0000000000 */
[----:B------:R-:W-:Y:S03]  /*40d0*/  QGMMA.64x16x32.F32.E4M3.E4M3 R160, gdesc[UR36], RZ, !UPT, gsb0 ;  /* 0x0020000024a079f3 */ /* 0x000fe6000c0008ff */
[----:B------:R-:W-:Y:S02]  /*40e0*/  WARPGROUP.DEPBAR.LE gsb0, 0x0 ;  /* 0x00008000000079c5 */ /* 0x000fe40000010000 */
[----:B------:R-:W-:-:S06]  /*40f0*/  WARPGROUP.ARRIVE ;  /* 0x00000000000079c5 */ /* 0x000fcc0000000000 */
[----:B------:R-:W-:Y:S01]  /*4100*/  QGMMA.64x16x32.F32.E4M3.E4M3 R128, gdesc[UR12], RZ, !UPT, gsb0 ;  /* 0x002000000c8079f3 */ /* 0x000fe2000c0008ff */
[----:B------:R-:W-:Y:S02]  /*4110*/  ULDC UR12, c[0x0][0x50c] ;  /* 0x00014300000c7ab9 */ /* 0x000fe40000000800 */
[----:B------:R-:W-:Y:S01]  /*4120*/  UISETP.NE.AND UP0, UPT, UR12, 0x1, UPT ;  /* 0x000000010c00788c */ /* 0x000fe2000bf05270 */
[----:B------:R-:W-:Y:S02]  /*4130*/  WARPGROUP.DEPBAR.LE gsb0, 0x0 ;  /* 0x00008000000079c5 */ /* 0x000fe40000010000 */
[----:B------:R-:W-:-:S06]  /*4140*/  WARPGROUP.ARRIVE ;  /* 0x00000000000079c5 */ /* 0x000fcc0000000000 */
[----:B------:R-:W-:Y:S03]  /*4150*/  QGMMA.64x16x32.F32.E4M3.E4M3 R96, gdesc[UR28], RZ, !UPT, gsb0 ;  /* 0x002000001c6079f3 */ /* 0x000fe6000c0008ff */
[----:B------:R-:W-:Y:S02]  /*4160*/  WARPGROUP.DEPBAR.LE gsb0, 0x0 ;  /* 0x00008000000079c5 */ /* 0x000fe40000010000 */
[----:B------:R-:W-:-:S06]  /*4170*/  WARPGROUP.ARRIVE ;  /* 0x00000000000079c5 */ /* 0x000fcc0000000000 */
[----:B------:R-:W-:Y:S03]  /*4180*/  QGMMA.64x16x32.F32.E4M3.E4M3 R64, gdesc[UR20], RZ, !UPT, gsb0 ;  /* 0x00200000144079f3 */ /* 0x000fe6000c0008ff */
[----:B------:R-:W-:Y:S02]  /*4190*/  WARPGROUP.DEPBAR.LE gsb0, 0x0 ;  /* 0x00008000000079c5 */ /* 0x000fe40000010000 */
        /* <DEDUP_REMOVED lines=17> */
[----:B------:R-:W-:-:S06]  /*42b0*/  WARPGROUP.ARRIVE ;  /* 0x00000000000079c5 */ /* 0x000fcc0000000000 */
[----:B------:R-:W-:Y:S03]  /*42c0*/  QGMMA.64x16x32.F32.E4M3.E4M3 R24, gdesc[UR24], RZ, !UPT, gsb0 ;  /* 0x00200000181879f3 */ /* 0x000fe6000c0008ff */
        /* <DEDUP_REMOVED lines=9> */
[----:B------:R-:W-:-:S06]  /*4360*/  USEL UR12, URZ, 0x1, UP0 ;  /* 0x000000013f0c7887 */ /* 0x000fcc0008000000 */
[----:B------:R-:W-:Y:S01]  /*4370*/  ISETP.NE.AND P0, PT, RZ, UR12, PT ;  /* 0x0000000cff007c0c */ /* 0x000fe2000bf05270 */
        /* <DEDUP_REMOVED lines=10> */
[----:B0-----:R-:W-:Y:S05]  /*4420*/  @!P0 BRA `(.L_x_23) ;  /* 0x0000001800dc8947 */ /* 0x001fea0003800000 */
[----:B------:R-:W-:Y:S01]  /*4430*/  FADD R20, RZ, R11 ;  /* 0x0000000bff147221 */ /* 0x000fe20000000000 */
[----:B------:R-:W-:-:S01]  /*4440*/  FADD R21, RZ, R10 ;  /* 0x0000000aff157221 */ /* 0x000fc20000000000 */
[----:B------:R-:W-:Y:S01]  /*4450*/  FADD R11, RZ, R231 ;  /* 0x000000e7ff0b7221 */ /* 0x000fe20000000000 */
[----:B------:R-:W-:-:S01]  /*4460*/  FADD R22, RZ, R9 ;  /* 0x00000009ff167221 */ /* 0x000fc20000000000 */
[----:B------:R-:W-:Y:S01]  /*4470*/  FADD R10, RZ, R216 ;  /* 0x000000d8ff0a7221 */ /* 0x000fe20000000000 */
[----:B------:R-:W-:-:S01]  /*4480*/  FADD R9, RZ, R217 ;  /* 0x000000d9ff097221 */ /* 0x000fc20000000000 */
[----:B------:R-:W2:Y:S04]  /*4490*/  LDL R7, [R1+0x24] ;  /* 0x0000240001077983 */ /* 0x000ea80000100800 */
[----:B------:R-:W4:Y:S04]  /*44a0*/  LDL R6, [R1+0x28] ;  /* 0x0000280001067983 */ /* 0x000f280000100800 */
[----:B------:R-:W5:Y:S04]  /*44b0*/  LDL R5, [R1+0x2c] ;  /* 0x00002c0001057983 */ /* 0x000f680000100800 */
[----:B------:R-:W3:Y:S04]  /*44c0*/  LDL R4, [R1+0x30] ;  /* 0x0000300001047983 */ /* 0x000ee80000100800 */
[----:B------:R-:W3:Y:S04]  /*44d0*/  LDL R3, [R1+0x34] ;  /* 0x0000340001037983 */ /* 0x000ee80000100800 */
[----:B------:R-:W3:Y:S04]  /*44e0*/  LDL R2, [R1+0x38] ;  /* 0x0000380001027983 */ /* 0x000ee80000100800 */
[----:B------:R-:W3:Y:S04]  /*44f0*/  LDL R14, [R1+0x3c] ;  /* 0x00003c00010e7983 */ /* 0x000ee80000100800 */
[----:B------:R-:W3:Y:S04]  /*4500*/  LDL R15, [R1] ;  /* 0x00000000010f7983 */ /* 0x000ee80000100800 */
[----:B------:R-:W3:Y:S04]  /*4510*/  LDL R16, [R1+0x4] ;  /* 0x0000040001107983 */ /* 0x000ee80000100800 */
[----:B------:R-:W3:Y:S04]  /*4520*/  LDL R17, [R1+0x8] ;  /* 0x0000080001117983 */ /* 0x000ee80000100800 */
[----:B------:R-:W3:Y:S04]  /*4530*/  LDL R18, [R1+0xc] ;  /* 0x00000c0001127983 */ /* 0x000ee80000100800 */
[----:B------:R-:W3:Y:S04]  /*4540*/  LDL R19, [R1+0x10] ;  /* 0x0000100001137983 */ /* 0x000ee80000100800 */
[----:B------:R-:W3:Y:S01]  /*4550*/  LDL R8, [R1+0x20] ;  /* 0x0000200001087983 */ /* 0x000ee20000100800 */
[----:B------:R-:W-:-:S01]  /*4560*/  FADD R23, RZ, R224 ;  /* 0x000000e0ff177221 */ /* 0x000fc20000000000 */
[----:B------:R-:W-:Y:S01]  /*4570*/  FADD R232, RZ, R225 ;  /* 0x000000e1ffe87221 */ /* 0x000fe20000000000 */
[----:B------:R-:W-:-:S01]  /*4580*/  FADD R233, RZ, R226 ;  /* 0x000000e2ffe97221 */ /* 0x000fc20000000000 */
[----:B------:R0:W-:Y:S01]  /*4590*/  STL [R1+0x40], R11 ;  /* 0x0000400b01007387 */ /* 0x0001e20000100800 */
[----:B------:R-:W-:-:S01]  /*45a0*/  FADD R234, RZ, R227 ;  /* 0x000000e3ffea7221 */ /* 0x000fc20000000000 */
[----:B------:R-:W-:Y:S01]  /*45b0*/  FADD R235, RZ, R228 ;  /* 0x000000e4ffeb7221 */ /* 0x000fe20000000000 */
[----:B------:R-:W-:-:S01]  /*45c0*/  FADD R236, RZ, R229 ;  /* 0x000000e5ffec7221 */ /* 0x000fc20000000000 */
[----:B------:R1:W-:Y:S01]  /*45d0*/  STL [R1+0x44], R10 ;  /* 0x0000440a01007387 */ /* 0x0003e20000100800 */
[----:B------:R-:W-:-:S01]  /*45e0*/  FADD R237, RZ, R230 ;  /* 0x000000e6ffed7221 */ /* 0x000fc20000000000 */
[----:B------:R-:W-:-:S02]  /*45f0*/  UMOV UR41, URZ ;  /* 0x0000003f00297c82 */ /* 0x000fc40008000000 */
[----:B------:R1:W-:Y:S01]  /*4600*/  STL [R1+0x48], R9 ;  /* 0x0000480901007387 */ /* 0x0003e20000100800 */
[----:B0-----:R-:W-:-:S01]  /*4610*/  FADD R11, RZ, R218 ;  /* 0x000000daff0b7221 */ /* 0x001fc20000000000 */
[----:B-1----:R-:W-:-:S04]  /*4620*/  FADD R10, RZ, R219 ;  /* 0x000000dbff0a7221 */ /* 0x002fc80000000000 */
[----:B------:R0:W-:Y:S01]  /*4630*/  STL [R1+0x4c], R11 ;  /* 0x00004c0b01007387 */ /* 0x0001e20000100800 */
[----:B------:R-:W-:-:S03]  /*4640*/  FADD R9, RZ, R220 ;  /* 0x000000dcff097221 */ /* 0x000fc60000000000 */
[----:B------:R1:W-:Y:S04]  /*4650*/  STL [R1+0x50], R10 ;  /* 0x0000500a01007387 */ /* 0x0003e80000100800 */
        /* <DEDUP_REMOVED lines=82> */
[----:B--2---:R-:W-:-:S03]  /*4b80*/  FADD R9, RZ, R182 ;  /* 0x000000b6ff097221 */ /* 0x004fc60000000000 */
        /* <DEDUP_REMOVED lines=8> */
[----:B------:R-:W-:-:S01]  /*4c10*/  FADD R7, RZ, R7 ;  /* 0x00000007ff077221 */ /* 0x000fc20000000000 */
[----:B0-----:R-:W-:Y:S01]  /*4c20*/  FADD R11, RZ, R170 ;  /* 0x000000aaff0b7221 */ /* 0x001fe20000000000 */
[----:B----4-:R-:W-:-:S01]  /*4c30*/  FADD R6, RZ, R6 ;  /* 0x00000006ff067221 */ /* 0x010fc20000000000 */
[----:B-1----:R-:W-:-:S03]  /*4c40*/  FADD R10, RZ, R171 ;  /* 0x000000abff0a7221 */ /* 0x002fc60000000000 */
[----:B------:R0:W-:Y:S01]  /*4c50*/  STL [R1+0x10c], R11 ;  /* 0x00010c0b01007387 */ /* 0x0001e20000100800 */
[----:B-----5:R-:W-:-:S01]  /*4c60*/  FADD R5, RZ, R5 ;  /* 0x00000005ff057221 */ /* 0x020fc20000000000 */
[----:B--2---:R-:W-:Y:S02]  /*4c70*/  FADD R9, RZ, R172 ;  /* 0x000000acff097221 */ /* 0x004fe40000000000 */
[----:B------:R1:W-:Y:S01]  /*4c80*/  STL [R1+0x110], R10 ;  /* 0x0001100a01007387 */ /* 0x0003e20000100800 */
[----:B---3--:R-:W-:-:S03]  /*4c90*/  FADD R4, RZ, R4 ;  /* 0x00000004ff047221 */ /* 0x008fc60000000000 */
[----:B------:R2:W-:Y:S01]  /*4ca0*/  STL [R1+0x114], R9 ;  /* 0x0001140901007387 */ /* 0x0005e20000100800 */
[----:B------:R-:W-:-:S01]  /*4cb0*/  FADD R3, RZ, R3 ;  /* 0x00000003ff037221 */ /* 0x000fc20000000000 */
[----:B0-----:R-:W-:Y:S01]  /*4cc0*/  FADD R11, RZ, R173 ;  /* 0x000000adff0b7221 */ /* 0x001fe20000000000 */
[----:B------:R-:W-:-:S01]  /*4cd0*/  FADD R2, RZ, R2 ;  /* 0x00000002ff027221 */ /* 0x000fc20000000000 */
[----:B-1----:R-:W-:-:S03]  /*4ce0*/  FADD R10, RZ, R174 ;  /* 0x000000aeff0a7221 */ /* 0x002fc60000000000 */
[----:B------:R0:W-:Y:S01]  /*4cf0*/  STL [R1+0x118], R11 ;  /* 0x0001180b01007387 */ /* 0x0001e20000100800 */
[----:B------:R-:W-:-:S01]  /*4d00*/  FADD R14, RZ, R14 ;  /* 0x0000000eff0e7221 */ /* 0x000fc20000000000 */
[----:B--2---:R-:W-:Y:S02]  /*4d10*/  FADD R9, RZ, R175 ;  /* 0x000000afff097221 */ /* 0x004fe40000000000 */
[----:B------:R1:W-:Y:S01]  /*4d20*/  STL [R1+0x11c], R10 ;  /* 0x00011c0a01007387 */ /* 0x0003e20000100800 */
[----:B------:R-:W-:-:S03]  /*4d30*/  FADD R15, RZ, R15 ;  /* 0x0000000fff0f7221 */ /* 0x000fc60000000000 */
[----:B------:R2:W-:Y:S01]  /*4d40*/  STL [R1+0x120], R9 ;  /* 0x0001200901007387 */ /* 0x0005e20000100800 */
[----:B0-----:R-:W-:-:S01]  /*4d50*/  FADD R11, RZ, R160 ;  /* 0x000000a0ff0b7221 */ /* 0x001fc20000000000 */
[----:B------:R-:W-:Y:S01]  /*4d60*/  FADD R16, RZ, R16 ;  /* 0x00000010ff107221 */ /* 0x000fe20000000000 */
[----:B-1----:R-:W-:-:S03]  /*4d70*/  FADD R10, RZ, R161 ;  /* 0x000000a1ff0a7221 */ /* 0x002fc60000000000 */
[----:B------:R0:W-:Y:S01]  /*4d80*/  STL [R1+0x124], R11 ;  /* 0x0001240b01007387 */ /* 0x0001e20000100800 */
[----:B------:R-:W-:-:S01]  /*4d90*/  FADD R17, RZ, R17 ;  /* 0x00000011ff117221 */ /* 0x000fc20000000000 */
[----:B--2---:R-:W-:Y:S02]  /*4da0*/  FADD R9, RZ, R162 ;  /* 0x000000a2ff097221 */ /* 0x004fe40000000000 */
[----:B------:R1:W-:Y:S01]  /*4db0*/  STL [R1+0x128], R10 ;  /* 0x0001280a01007387 */ /* 0x0003e20000100800 */
[----:B------:R-:W-:-:S01]  /*4dc0*/  FADD R18, RZ, R18 ;  /* 0x00000012ff127221 */ /* 0x000fc20000000000 */
[----:B------:R-:W-:Y:S02]  /*4dd0*/  FADD R19, RZ, R19 ;  /* 0x00000013ff137221 */ /* 0x000fe40000000000 */
[----:B------:R2:W-:Y:S01]  /*4de0*/  STL [R1+0x12c], R9 ;  /* 0x00012c0901007387 */ /* 0x0005e20000100800 */
[----:B0-----:R-:W-:-:S01]  /*4df0*/  FADD R11, RZ, R163 ;  /* 0x000000a3ff0b7221 */ /* 0x001fc20000000000 */
[----:B------:R-:W-:Y:S01]  /*4e00*/  FADD R8, RZ, R8 ;  /* 0x00000008ff087221 */ /* 0x000fe20000000000 */
[----:B-1----:R-:W-:-:S03]  /*4e10*/  FADD R10, RZ, R164 ;  /* 0x000000a4ff0a7221 */ /* 0x002fc60000000000 */
        /* <DEDUP_REMOVED lines=279> */
[----:B------:R0:W-:Y:S02]  /*5f90*/  STL [R1+0x360], R9 ;  /* 0x0003600901007387 */ /* 0x0001e40000100800 */
.L_x_23:
[----:B------:R-:W-:-:S04]  /*5fa0*/  UIADD3 UR51, UR42, 0x1, URZ ;  /* 0x000000012a337890 */ /* 0x000fc8000fffe03f */
[----:B------:R-:W-:-:S04]  /*5fb0*/  UISETP.NE.AND UP0, UPT, UR51, 0xb, UPT ;  /* 0x0000000b3300788c */ /* 0x000fc8000bf05270 */
[----:B------:R-:W-:Y:S02]  /*5fc0*/  USEL UR13, URZ, 0x1, UP0 ;  /* 0x000000013f0d7887 */ /* 0x000fe40008000000 */
[----:B------:R-:W-:Y:S02]  /*5fd0*/  USEL UR51, UR51, URZ, UP0 ;  /* 0x0000003f33337287 */ /* 0x000fe40008000000 */
[----:B------:R-:W-:-:S06]  /*5fe0*/  ULOP3.LUT UR13, UR43, UR13, URZ, 0x3c, !UPT ;  /* 0x0000000d2b0d7292 */ /* 0x000fcc000f8e3c3f */
[----:B0-----:R-:W-:Y:S01]  /*5ff0*/  IMAD.U32 R9, RZ, RZ, UR13 ;  /* 0x0000000dff097e24 */ /* 0x001fe2000f8e00ff */
[----:B------:R-:W-:-:S06]  /*6000*/  UMOV UR13, 0x1 ;  /* 0x00000001000d7882 */ /* 0x000fcc0000000000 */
.L_x_18:
[----:B------:R-:W-:-:S04]  /*6010*/  UISETP.LT.AND UP0, UPT, UR45, 0x1, UPT ;  /* 0x000000012d00788c */ /* 0x000fc8000bf01270 */
[----:B------:R-:W-:-:S04]  /*6020*/  USEL UR14, UR45, 0x1, UP0 ;  /* 0x000000012d0e7887 */ /* 0x000fc80008000000 */
[----:B------:R-:W-:-:S04]  /*6030*/  UIADD3 UR14, UR45, -UR14, URZ ;  /* 0x8000000e2d0e7290 */ /* 0x000fc8000fffe03f */
[----:B------:R-:W-:-:S06]  /*6040*/  UISETP.GE.AND UP0, UPT, UR14, 0x1, UPT ;  /* 0x000000010e00788c */ /* 0x000fcc000bf06270 */
[----:B------:R-:W-:-:S13]  /*6050*/  PLOP3.LUT P0, PT, PT, PT, UP0, 0x80, 0x0 ;  /* 0x000000000000781c */ /* 0x000fda0003f0f008 */
[----:B------:R-:W-:Y:S05]  /*6060*/  @!P0 BRA `(.L_x_24) ;  /* 0x0000003800c08947 */ /* 0x000fea0003800000 */
[----:B------:R-:W-:Y:S01]  /*6070*/  IMAD.U32 R10, RZ, RZ, UR14 ;  /* 0x0000000eff0a7e24 */ /* 0x000fe2000f8e00ff */
[----:B------:R-:W-:Y:S01]  /*6080*/  UMOV UR50, UR42 ;  /* 0x0000002a00327c82 */ /* 0x000fe20008000000 */
[----:B------:R-:W-:-:S05]  /*6090*/  ULDC UR49, c[0x0][0x50c] ;  /* 0x0001430000317ab9 */ /* 0x000fca0000000800 */
.L_x_32:
[----:B------:R-:W-:-:S06]  /*60a0*/  UISETP.NE.AND UP0, UPT, UR44, 0x3, UPT ;  /* 0x000000032c00788c */ /* 0x000fcc000bf05270 */
[----:B------:R-:W-:-:S13]  /*60b0*/  PLOP3.LUT P1, PT, PT, PT, UP0, 0x80, 0x0 ;  /* 0x000000000000781c */ /* 0x000fda0003f2f008 */
[----:B-----5:R-:W-:Y:S05]  /*60c0*/  @!P1 BRA `(.L_x_25) ;  /* 0x0000000000049947 */ /* 0x020fea0003800000 */
[----:B------:R-:W-:Y:S01]  /*60d0*/  BPT.TRAP 0x1 ;  /* 0x000000040000795c */ /* 0x000fe20000300000 */
.L_x_25:
[----:B------:R-:W0:Y:S01]  /*60e0*/  S2UR UR14, SR_CgaCtaId ;  /* 0x00000000000e79c3 */ /* 0x000e220000008800 */
[----:B------:R-:W-:Y:S01]  /*60f0*/  UMOV UR10, 0x400 ;  /* 0x00000400000a7882 */ /* 0x000fe20000000000 */
[----:B------:R-:W-:Y:S01]  /*6100*/  SHF.L.U32 R11, R9, 0x1f, RZ ;  /* 0x0000001f090b7819 */ /* 0x000fe200000006ff */
[----:B0-----:R-:W-:-:S04]  /*6110*/  ULEA UR10, UR14, UR10, 0x18 ;  /* 0x0000000a0e0a7291 */ /* 0x001fc8000f8ec03f */
[----:B------:R-:W-:-:S09]  /*6120*/  ULEA UR14, UR51, UR10, 0x3 ;  /* 0x0000000a330e7291 */ /* 0x000fd2000f8e183f */
[----:B------:R0:W2:Y:S01]  /*6130*/  SYNCS.PHASECHK.TRANS64.TRYWAIT P0, [UR14], R11 ;  /* 0x0000000bff0075a7 */ /* 0x0000a2000800014e */
[----:B------:R-:W-:Y:S05]  /*6140*/  @!P1 BRA `(.L_x_26) ;  /* 0x0000000000049947 */ /* 0x000fea0003800000 */
[----:B------:R-:W-:Y:S01]  /*6150*/  BPT.TRAP 0x1 ;  /* 0x000000040000795c */ /* 0x000fe20000300000 */
.L_x_26:
[----:B--2---:R-:W-:Y:S05]  /*6160*/  @P0 BRA `(.L_x_27) ;  /* 0x0000000000080947 */ /* 0x004fea0003800000 */
[----:B------:R-:W2:Y:S02]  /*6170*/  SYNCS.PHASECHK.TRANS64.TRYWAIT P0, [UR14], R11 ;  /* 0x0000000bff0075a7 */ /* 0x000ea4000800014e */
[----:B--2---:R-:W-:Y:S05]  /*6180*/  @!P0 BRA `(.L_x_28) ;  /* 0x0000023800188947 */ /* 0x004fea0003800000 */
.L_x_27:
[----:B------:R-:W-:Y:S04]  /*6190*/  STL.64 [R1+0x398], R222 ;  /* 0x000398de01007387 */ /* 0x000fe80000100a00 */
[----:B------:R-:W-:Y:S04]  /*61a0*/  STL.64 [R1+0x390], R220 ;  /* 0x000390dc01007387 */ /* 0x000fe80000100a00 */
[----:B------:R-:W-:Y:S04]  /*61b0*/  STL.64 [R1+0x388], R218 ;  /* 0x000388da01007387 */ /* 0x000fe80000100a00 */
[----:B------:R2:W-:Y:S04]  /*61c0*/  STL.64 [R1+0x380], R216 ;  /* 0x000380d801007387 */ /* 0x0005e80000100a00 */
[----:B--2---:R-:W2:Y:S04]  /*61d0*/  LDL.LU.64 R216, [R1+0x20] ;  /* 0x0000200001d87983 */ /* 0x004ea80000300a00 */
[----:B------:R-:W2:Y:S04]  /*61e0*/  LDL.LU.64 R218, [R1+0x28] ;  /* 0x0000280001da7983 */ /* 0x000ea80000300a00 */
[----:B------:R-:W2:Y:S04]  /*61f0*/  LDL.LU.64 R220, [R1+0x30] ;  /* 0x0000300001dc7983 */ /* 0x000ea80000300a00 */
[----:B------:R-:W2:Y:S01]  /*6200*/  LDL.LU.64 R222, [R1+0x38] ;  /* 0x0000380001de7983 */ /* 0x000ea20000300a00 */
[----:B------:R-:W-:-:S02]  /*6210*/  UIADD3 UR14, UR10, 0x2c180, URZ ;  /* 0x0002c1800a0e7890 */ /* 0x000fc4000fffe03f */
[----:B------:R-:W-:Y:S02]  /*6220*/  UISETP.NE.AND UP0, UPT, UR12, URZ, UPT ;  /* 0x0000003f0c00728c */ /* 0x000fe4000bf05270 */
[----:B------:R-:W-:Y:S02]  /*6230*/  USHF.R.U32.HI UR14, URZ, 0x4, UR14 ;  /* 0x000000043f0e7899 */ /* 0x000fe4000801160e */
[----:B------:R-:W-:Y:S02]  /*6240*/  USEL UR13, UR13, URZ, !UP0 ;  /* 0x0000003f0d0d7287 */ /* 0x000fe4000c000000 */
[----:B------:R-:W-:Y:S02]  /*6250*/  ULOP3.LUT UR14, UR14, 0x3fff, URZ, 0xc0, !UPT ;  /* 0x00003fff0e0e7892 */ /* 0x000fe4000f8ec03f */
[----:B------:R-:W-:Y:S02]  /*6260*/  ULOP3.LUT UR54, UR40, 0x10000, URZ, 0xfc, !UPT ;  /* 0x0001000028367892 */ /* 0x000fe4000f8efc3f */
[----:B------:R-:W-:-:S02]  /*6270*/  ULOP3.LUT UR14, UR14, 0x10000, URZ, 0xfc, !UPT ;  /* 0x000100000e0e7892 */ /* 0x000fc4000f8efc3f */
[----:B------:R-:W-:Y:S02]  /*6280*/  UISETP.NE.U32.AND UP0, UPT, UR13, URZ, UPT ;  /* 0x0000003f0d00728c */ /* 0x000fe4000bf05070 */
[----:B------:R-:W-:Y:S02]  /*6290*/  ULEA UR54, UR51, UR54, 0xa ;  /* 0x0000003633367291 */ /* 0x000fe4000f8e503f */
[----:B------:R-:W-:Y:S01]  /*62a0*/  UIMAD UR14, UR51, 0xe0, UR14 ;  /* 0x000000e0330e78a4 */ /* 0x000fe2000f8e020e */
[----:B------:R-:W-:Y:S01]  /*62b0*/  UMOV UR13, 0xc0000010 ;  /* 0xc0000010000d7882 */ /* 0x000fe20000000000 */
[----:B------:R-:W-:Y:S02]  /*62c0*/  UMOV UR15, 0xc0000010 ;  /* 0xc0000010000f7882 */ /* 0x000fe40000000000 */
[----:B------:R-:W-:Y:S01]  /*62d0*/  UIADD3 UR18, UR14, 0x20, URZ ;  /* 0x000000200e127890 */ /* 0x000fe2000fffe03f */
[----:B------:R-:W-:Y:S01]  /*62e0*/  UMOV UR12, UR54 ;  /* 0x00000036000c7c82 */ /* 0x000fe20008000000 */
[----:B------:R-:W-:Y:S01]  /*62f0*/  UMOV UR17, UR13 ;  /* 0x0000000d00117c82 */ /* 0x000fe20008000000 */
[----:B------:R-:W-:Y:S01]  /*6300*/  UMOV UR16, UR12 ;  /* 0x0000000c00107c82 */ /* 0x000fe20008000000 */
[----:B------:R-:W-:Y:S01]  /*6310*/  UMOV UR19, 0xc0000010 ;  /* 0xc000001000137882 */ /* 0x000fe20000000000 */
[----:B------:R-:W-:Y:S01]  /*6320*/  UIADD3 UR22, UR14, 0x40, URZ ;  /* 0x000000400e167890 */ /* 0x000fe2000fffe03f */
        /* <DEDUP_REMOVED lines=11> */
[----:B--2---:R-:W-:-:S06]  /*63e0*/  WARPGROUP.ARRIVE ;  /* 0x00000000000079c5 */ /* 0x004fcc0000000000 */
[----:B------:R-:W-:Y:S03]  /*63f0*/  QGMMA.64x16x32.F32.E4M3.E4M3 R216, gdesc[UR12], R216, UP0, gsb0 ;  /* 0x002000000cd879f3 */ /* 0x000fe6000b8008d8 */
[----:B------:R-:W-:Y:S02]  /*6400*/  WARPGROUP.DEPBAR.LE gsb0, 0x0 ;  /* 0x00008000000079c5 */ /* 0x000fe40000010000 */
[----:B------:R-:W-:Y:S01]  /*6410*/  WARPGROUP.ARRIVE ;  /* 0x00000000000079c5 */ /* 0x000fe20000000000 */
[----:B------:R-:W-:Y:S01]  /*6420*/  UIADD3 UR34, UR14, 0xa0, URZ ;  /* 0x000000a00e227890 */ /* 0x000fe2000fffe03f */
[----:B------:R2:W-:Y:S01]  /*6430*/  STL.64 [R1+0x20], R216 ;  /* 0x000020d801007387 */ /* 0x0005e20000100a00 */
[----:B------:R-:W-:Y:S01]  /*6440*/  UMOV UR32, UR12 ;  /* 0x0000000c00207c82 */ /* 0x000fe20008000000 */
[----:B------:R-:W-:Y:S01]  /*6450*/  UMOV UR33, UR13 ;  /* 0x0000000d00217c82 */ /* 0x000fe20008000000 */
[----:B------:R-:W-:Y:S01]  /*6460*/  UMOV UR35, 0xc0000010 ;  /* 0xc000001000237882 */ /* 0x000fe20000000000 */
[----:B------:R-:W-:Y:S01]  /*6470*/  QGMMA.64x16x32.F32.E4M3.E4M3 R208, gdesc[UR16], R208, UP0, gsb0 ;  /* 0x0020000010d079f3 */ /* 0x000fe2000b8008d0 */
[----:B------:R-:W-:Y:S01]  /*6480*/  UIADD3 UR38, UR14, 0xc0, URZ ;  /* 0x000000c00e267890 */ /* 0x000fe2000fffe03f */
[----:B------:R4:W-:Y:S01]  /*6490*/  STL.64 [R1+0x28], R218 ;  /* 0x000028da01007387 */ /* 0x0009e20000100a00 */
[----:B------:R-:W-:Y:S01]  /*64a0*/  UMOV UR36, UR12 ;  /* 0x0000000c00247c82 */ /* 0x000fe20008000000 */
[----:B------:R-:W-:Y:S01]  /*64b0*/  UMOV UR37, UR13 ;  /* 0x0000000d00257c82 */ /* 0x000fe20008000000 */
[----:B------:R-:W-:Y:S01]  /*64c0*/  UMOV UR39, 0xc0000010 ;  /* 0xc000001000277882 */ /* 0x000fe20000000000 */
[----:B------:R-:W-:Y:S01]  /*64d0*/  UIADD3 UR16, UR54, 0x100, URZ ;  /* 0x0000010036107890 */ /* 0x000fe2000fffe03f */
[----:B------:R1:W-:Y:S01]  /*64e0*/  STL.64 [R1+0x30], R220 ;  /* 0x000030dc01007387 */ /* 0x0003e20000100a00 */
[----:B0-----:R-:W-:-:S03]  /*64f0*/  IMAD.MOV.U32 R11, RZ, RZ, R216 ;  /* 0x000000ffff0b7224 */ /* 0x001fc600078e00d8 */
[----:B------:R0:W-:Y:S04]  /*6500*/  STL.64 [R1+0x38], R222 ;  /* 0x000038de01007387 */ /* 0x0001e80000100a00 */
[----:B--2---:R-:W2:Y:S04]  /*6510*/  LDL.LU.64 R216, [R1] ;  /* 0x0000000001d87983 */ /* 0x004ea80000300a00 */
[----:B----4-:R-:W2:Y:S04]  /*6520*/  LDL.LU.64 R218, [R1+0x8] ;  /* 0x0000080001da7983 */ /* 0x010ea80000300a00 */
[----:B-1----:R-:W2:Y:S04]  /*6530*/  LDL.LU.64 R220, [R1+0x10] ;  /* 0x0000100001dc7983 */ /* 0x002ea80000300a00 */
[----:B0-----:R-:W2:Y:S01]  /*6540*/  LDL.LU.64 R222, [R1+0x18] ;  /* 0x0000180001de7983 */ /* 0x001ea20000300a00 */
[----:B------:R-:W-:-:S02]  /*6550*/  WARPGROUP.DEPBAR.LE gsb0, 0x0 ;  /* 0x00008000000079c5 */ /* 0x000fc40000010000 */
[----:B------:R-:W-:-:S06]  /*6560*/  WARPGROUP.ARRIVE ;  /* 0x00000000000079c5 */ /* 0x000fcc0000000000 */
[----:B------:R-:W-:Y:S03]  /*6570*/  QGMMA.64x16x32.F32.E4M3.E4M3 R176, gdesc[UR20], R176, UP0, gsb0 ;  /* 0x0020000014b079f3 */ /* 0x000fe6000b8008b0 */
[----:B------:R-:W-:Y:S02]  /*6580*/  WARPGROUP.DEPBAR.LE gsb0, 0x0 ;  /* 0x00008000000079c5 */ /* 0x000fe40000010000 */
        /* <DEDUP_REMOVED lines=10> */
[----:B------:R-:W-:Y:S01]  /*6630*/  QGMMA.64x16x32.F32.E4M3.E4M3 R48, gdesc[UR36], R48, UP0, gsb0 ;  /* 0x00200000243079f3 */ /* 0x000fe2000b800830 */
        /* <DEDUP_REMOVED lines=29> */
[----:B------:R-:W-:Y:S02]  /*6810*/  UIADD3 UR20, UR54, 0x200, URZ ;  /* 0x0000020036147890 */ /* 0x000fe4000fffe03f */
[----:B------:R-:W-:Y:S02]  /*6820*/  WARPGROUP.DEPBAR.LE gsb0, 0x0 ;  /* 0x00008000000079c5 */ /* 0x000fe40000010000 */
[----:B------:R-:W-:-:S06]  /*6830*/  WARPGROUP.ARRIVE ;  /* 0x00000000000079c5 */ /* 0x000fcc0000000000 */
[----:B------:R-:W-:Y:S03]  /*6840*/  QGMMA.64x16x32.F32.E4M3.E4M3 R200, gdesc[UR16], R200, UP0, gsb0 ;  /* 0x0020000010c879f3 */ /* 0x000fe6000b8008c8 */
[----:B------:R-:W-:Y:S02]  /*6850*/  WARPGROUP.DEPBAR.LE gsb0, 0x0 ;  /* 0x00008000000079c5 */ /* 0x000fe40000010000 */
[----:B--2---:R-:W-:-:S06]  /*6860*/  WARPGROUP.ARRIVE ;  /* 0x00000000000079c5 */ /* 0x004fcc0000000000 */
[----:B------:R-:W-:Y:S01]  /*6870*/  QGMMA.64x16x32.F32.E4M3.E4M3 R216, gdesc[UR12], R216, UP0, gsb0 ;  /* 0x002000000cd879f3 */ /* 0x000fe2000b8008d8 */
[----:B------:R-:W-:Y:S01]  /*6880*/  UMOV UR12, UR20 ;  /* 0x00000014000c7c82 */ /* 0x000fe20008000000 */
[----:B------:R-:W-:Y:S01]  /*6890*/  UMOV UR13, 0xc0000010 ;  /* 0xc0000010000d7882 */ /* 0x000fe20000000000 */
[----:B------:R-:W-:Y:S02]  /*68a0*/  WARPGROUP.DEPBAR.LE gsb0, 0x0 ;  /* 0x00008000000079c5 */ /* 0x000fe40000010000 */
[----:B------:R-:W-:Y:S01]  /*68b0*/  WARPGROUP.ARRIVE ;  /* 0x00000000000079c5 */ /* 0x000fe20000000000 */
[----:B------:R-:W-:Y:S01]  /*68c0*/  UMOV UR16, UR12 ;  /* 0x0000000c00107c82 */ /* 0x000fe20008000000 */
[----:B------:R-:W-:Y:S01]  /*68d0*/  UMOV UR17, UR13 ;  /* 0x0000000d00117c82 */ /* 0x000fe20008000000 */
[----:B------:R-:W-:Y:S01]  /*68e0*/  UMOV UR20, UR12 ;  /* 0x0000000c00147c82 */ /* 0x000fe20008000000 */
[----:B------:R-:W-:Y:S01]  /*68f0*/  UMOV UR21, UR13 ;  /* 0x0000000d00157c82 */ /* 0x000fe20008000000 */
[----:B------:R-:W-:Y:S01]  /*6900*/  UMOV UR24, UR12 ;  /* 0x0000000c00187c82 */ /* 0x000fe20008000000 */
[----:B------:R-:W-:Y:S01]  /*6910*/  QGMMA.64x16x32.F32.E4M3.E4M3 R224, gdesc[UR12], R224, UP0, gsb0 ;  /* 0x002000000ce079f3 */ /* 0x000fe2000b8008e0 */
[----:B------:R-:W-:Y:S01]  /*6920*/  UMOV UR25, UR13 ;  /* 0x0000000d00197c82 */ /* 0x000fe20008000000 */
[----:B------:R-:W-:Y:S01]  /*6930*/  UMOV UR28, UR12 ;  /* 0x0000000c001c7c82 */ /* 0x000fe20008000000 */
[----:B------:R-:W-:Y:S01]  /*6940*/  UMOV UR29, UR13 ;  /* 0x0000000d001d7c82 */ /* 0x000fe20008000000 */
[----:B------:R-:W-:Y:S01]  /*6950*/  UMOV UR32, UR12 ;  /* 0x0000000c00207c82 */ /* 0x000fe20008000000 */
[----:B------:R-:W-:Y:S01]  /*6960*/  UMOV UR33, UR13 ;  /* 0x0000000d00217c82 */ /* 0x000fe20008000000 */
[----:B------:R-:W-:Y:S01]  /*6970*/  UMOV UR36, UR12 ;  /* 0x0000000c00247c82 */ /* 0x000fe20008000000 */
[----:B------:R-:W-:Y:S01]  /*6980*/  UMOV UR37, UR13 ;  /* 0x0000000d00257c82 */ /* 0x000fe20008000000 */
[----:B------:R-:W-:Y:S01]  /*6990*/  UIADD3 UR54, UR54, 0x300, URZ ;  /* 0x0000030036367890 */ /* 0x000fe2000fffe03f */
[----:B------:R-:W-:Y:S04]  /*69a0*/  STL.64 [R1], R216 ;  /* 0x000000d801007387 */ /* 0x000fe80000100a00 */
[----:B------:R-:W-:Y:S04]  /*69b0*/  STL.64 [R1+0x8], R218 ;  /* 0x000008da01007387 */ /* 0x000fe80000100a00 */
[----:B------:R-:W-:Y:S04]  /*69c0*/  STL.64 [R1+0x10], R220 ;  /* 0x000010dc01007387 */ /* 0x000fe80000100a00 */
[----:B------:R0:W-:Y:S04]  /*69d0*/  STL.64 [R1+0x18], R222 ;  /* 0x000018de01007387 */ /* 0x0001e80000100a00 */
[----:B0-----:R-:W2:Y:S04]  /*69e0*/  LDL.LU.64 R222, [R1+0x398] ;  /* 0x0003980001de7983 */ /* 0x001ea80000300a00 */
[----:B------:R-:W2:Y:S04]  /*69f0*/  LDL.LU.64 R220, [R1+0x390] ;  /* 0x0003900001dc7983 */ /* 0x000ea80000300a00 */
[----:B------:R-:W2:Y:S04]  /*6a00*/  LDL.LU.64 R218, [R1+0x388] ;  /* 0x0003880001da7983 */ /* 0x000ea80000300a00 */
[----:B------:R-:W2:Y:S01]  /*6a10*/  LDL.LU.64 R216, [R1+0x380] ;  /* 0x0003800001d87983 */ /* 0x000ea20000300a00 */
[----:B------:R-:W-:Y:S01]  /*6a20*/  UIADD3 UR41, UR41, 0x1, URZ ;  /* 0x0000000129297890 */ /* 0x000fe2000fffe03f */
        /* <DEDUP_REMOVED lines=51> */
[----:B--2---:R-:W-:-:S06]  /*6d60*/  WARPGROUP.ARRIVE ;  /* 0x00000000000079c5 */ /* 0x004fcc0000000000 */
[----:B------:R-:W-:Y:S01]  /*6d70*/  QGMMA.64x16x32.F32.E4M3.E4M3 R216, gdesc[UR12], R216, UP0, gsb0 ;  /* 0x002000000cd879f3 */ /* 0x000fe2000b8008d8 */
[----:B------:R-:W-:-:S04]  /*6d80*/  UISETP.NE.AND UP0, UPT, UR41, UR49, UPT ;  /* 0x000000312900728c */ /* 0x000fc8000bf05270 */
[----:B------:R-:W-:-:S06]  /*6d90*/  USEL UR12, URZ, 0x1, UP0 ;  /* 0x000000013f0c7887 */ /* 0x000fcc0008000000 */
[----:B------:R-:W-:Y:S01]  /*6da0*/  ISETP.NE.AND P0, PT, RZ, UR12, PT ;  /* 0x0000000cff007c0c */ /* 0x000fe2000bf05270 */
[----:B------:R-:W-:-:S12]  /*6db0*/  WARPGROUP.DEPBAR.LE gsb0, 0x0 ;  /* 0x00008000000079c5 */ /* 0x000fd80000010000 */
[----:B------:R-:W-:Y:S05]  /*6dc0*/  @!P0 BRA `(.L_x_29) ;  /* 0x0000002800f48947 */ /* 0x000fea0003800000 */
[----:B------:R0:W-:Y:S04]  /*6dd0*/  STL [R1+0x3f0], R40 ;  /* 0x0003f02801007387 */ /* 0x0001e80000100800 */
[----:B------:R1:W-:Y:S01]  /*6de0*/  STL [R1+0x3ec], R41 ;  /* 0x0003ec2901007387 */ /* 0x0003e20000100800 */
[----:B0-----:R-:W-:-:S03]  /*6df0*/  IMAD.MOV.U32 R40, RZ, RZ, R11 ;  /* 0x000000ffff287224 */ /* 0x001fc600078e000b */
[----:B-1----:R-:W2:Y:S04]  /*6e00*/  LDL R41, [R1+0x24] ;  /* 0x0000240001297983 */ /* 0x002ea80000100800 */
[----:B------:R0:W-:Y:S04]  /*6e10*/  STL [R1+0x3e8], R42 ;  /* 0x0003e82a01007387 */ /* 0x0001e80000100800 */
[----:B0-----:R-:W4:Y:S04]  /*6e20*/  LDL R42, [R1+0x28] ;  /* 0x00002800012a7983 */ /* 0x001f280000100800 */
[----:B------:R0:W-:Y:S04]  /*6e30*/  STL [R1+0x3e4], R43 ;  /* 0x0003e42b01007387 */ /* 0x0001e80000100800 */
[----:B0-----:R-:W3:Y:S04]  /*6e40*/  LDL R43, [R1+0x2c] ;  /* 0x00002c00012b7983 */ /* 0x001ee80000100800 */
        /* <DEDUP_REMOVED lines=9> */
[----:B0-----:R-:W3:Y:S04]  /*6ee0*/  LDL R32, [R1] ;  /* 0x0000000001207983 */ /* 0x001ee80000100800 */
        /* <DEDUP_REMOVED lines=8> */
[----:B------:R-:W3:Y:S04]  /*6f70*/  LDL.LU R11, [R1+0x74] ;  /* 0x00007400010b7983 */ /* 0x000ee80000300800 */
[----:B------:R0:W-:Y:S04]  /*6f80*/  STL [R1+0x3bc], R37 ;  /* 0x0003bc2501007387 */ /* 0x0001e80000100800 */
[----:B0-----:R-:W3:Y:S04]  /*6f90*/  LDL.LU R37, [R1+0x70] ;  /* 0x0000700001257983 */ /* 0x001ee80000300800 */
        /* <DEDUP_REMOVED lines=25> */
[----:B0-----:R-:W3:Y:S04]  /*7130*/  LDL R10, [R1+0x1c] ;  /* 0x00001c00010a7983 */ /* 0x001ee80000100800 */
[----:B------:R0:W-:Y:S04]  /*7140*/  STL [R1+0x384], R9 ;  /* 0x0003840901007387 */ /* 0x0001e80000100800 */
[----:B0-----:R-:W3:Y:S04]  /*7150*/  LDL R9, [R1+0x18] ;  /* 0x0000180001097983 */ /* 0x001ee80000100800 */
[----:B-----5:R0:W-:Y:S04]  /*7160*/  STL [R1+0x380], R0 ;  /* 0x0003800001007387 */ /* 0x0201e80000100800 */
[----:B0-----:R-:W3:Y:S01]  /*7170*/  LDL R0, [R1+0x14] ;  /* 0x0000140001007983 */ /* 0x001ee20000100800 */
[----:B------:R-:W-:-:S01]  /*7180*/  FADD R8, R40, R8 ;  /* 0x0000000828087221 */ /* 0x000fc20000000000 */
[----:B--2---:R-:W-:Y:S01]  /*7190*/  FADD R7, R41, R7 ;  /* 0x0000000729077221 */ /* 0x004fe20000000000 */
[----:B----4-:R-:W-:-:S01]  /*71a0*/  FADD R6, R42, R6 ;  /* 0x000000062a067221 */ /* 0x010fc20000000000 */
[----:B------:R-:W2:Y:S01]  /*71b0*/  LDL.LU R40, [R1+0x3f0] ;  /* 0x0003f00001287983 */ /* 0x000ea20000300800 */
[----:B---3--:R-:W-:-:S01]  /*71c0*/  FADD R5, R43, R5 ;  /* 0x000000052b057221 */ /* 0x008fc20000000000 */
[----:B------:R-:W-:-:S02]  /*71d0*/  FADD R4, R44, R4 ;  /* 0x000000042c047221 */ /* 0x000fc40000000000 */
[----:B------:R-:W3:Y:S01]  /*71e0*/  LDL.LU R41, [R1+0x3ec] ;  /* 0x0003ec0001297983 */ /* 0x000ee20000300800 */
[----:B------:R-:W-:-:S03]  /*71f0*/  FADD R3, R45, R3 ;  /* 0x000000032d037221 */ /* 0x000fc60000000000 */
[----:B------:R-:W4:Y:S01]  /*7200*/  LDL.LU R42, [R1+0x3e8] ;  /* 0x0003e800012a7983 */ /* 0x000f220000300800 */
[----:B------:R-:W-:-:S03]  /*7210*/  FADD R2, R46, R2 ;  /* 0x000000022e027221 */ /* 0x000fc60000000000 */
[----:B------:R-:W4:Y:S01]  /*7220*/  LDL.LU R43, [R1+0x3e4] ;  /* 0x0003e400012b7983 */ /* 0x000f220000300800 */
[----:B------:R-:W-:-:S03]  /*7230*/  FADD R14, R47, R14 ;  /* 0x0000000e2f0e7221 */ /* 0x000fc60000000000 */
[----:B------:R-:W4:Y:S01]  /*7240*/  LDL.LU R44, [R1+0x3e0] ;  /* 0x0003e000012c7983 */ /* 0x000f220000300800 */
[----:B------:R-:W-:-:S03]  /*7250*/  FADD R15, R32, R15 ;  /* 0x0000000f200f7221 */ /* 0x000fc60000000000 */
[----:B------:R-:W4:Y:S04]  /*7260*/  LDL.LU R45, [R1+0x3dc] ;  /* 0x0003dc00012d7983 */ /* 0x000f280000300800 */
[----:B------:R-:W4:Y:S01]  /*7270*/  LDL.LU R46, [R1+0x3d8] ;  /* 0x0003d800012e7983 */ /* 0x000f220000300800 */
[----:B------:R-:W-:-:S03]  /*7280*/  FADD R16, R33, R16 ;  /* 0x0000001021107221 */ /* 0x000fc60000000000 */
[----:B------:R-:W4:Y:S04]  /*7290*/  LDL.LU R47, [R1+0x3d4] ;  /* 0x0003d400012f7983 */ /* 0x000f280000300800 */
[----:B------:R-:W4:Y:S04]  /*72a0*/  LDL.LU R32, [R1+0x3d0] ;  /* 0x0003d00001207983 */ /* 0x000f280000300800 */
[----:B------:R-:W4:Y:S01]  /*72b0*/  LDL.LU R33, [R1+0x3cc] ;  /* 0x0003cc0001217983 */ /* 0x000f220000300800 */
[----:B------:R-:W-:-:S03]  /*72c0*/  FADD R17, R34, R17 ;  /* 0x0000001122117221 */ /* 0x000fc60000000000 */
[----:B------:R-:W4:Y:S01]  /*72d0*/  LDL.LU R34, [R1+0x3c8] ;  /* 0x0003c80001227983 */ /* 0x000f220000300800 */
[----:B------:R-:W-:-:S03]  /*72e0*/  FADD R18, R35, R18 ;  /* 0x0000001223127221 */ /* 0x000fc60000000000 */
[----:B------:R-:W4:Y:S01]  /*72f0*/  LDL.LU R35, [R1+0x3c4] ;  /* 0x0003c40001237983 */ /* 0x000f220000300800 */
[----:B------:R-:W-:-:S03]  /*7300*/  FADD R19, R36, R19 ;  /* 0x0000001324137221 */ /* 0x000fc60000000000 */
[----:B------:R-:W4:Y:S01]  /*7310*/  LDL.LU R36, [R1+0x3c0] ;  /* 0x0003c00001247983 */ /* 0x000f220000300800 */
[----:B------:R-:W-:-:S01]  /*7320*/  FADD R23, R224, R23 ;  /* 0x00000017e0177221 */ /* 0x000fc20000000000 */
[----:B------:R-:W-:Y:S01]  /*7330*/  FADD R11, R212, R11 ;  /* 0x0000000bd40b7221 */ /* 0x000fe20000000000 */
        /* <DEDUP_REMOVED lines=18> */
[----:B------:R-:W-:-:S05]  /*7460*/  FADD R12, R231, R12 ;  /* 0x0000000ce70c7221 */ /* 0x000fca0000000000 */
[----:B------:R-:W-:Y:S04]  /*7470*/  STL [R1+0x40], R12 ;  /* 0x0000400c01007387 */ /* 0x000fe80000100800 */
[----:B------:R-:W-:Y:S04]  /*7480*/  STL [R1+0x44], R13 ;  /* 0x0000440d01007387 */ /* 0x000fe80000100800 */
[----:B------:R-:W-:Y:S01]  /*7490*/  STL [R1+0x48], R31 ;  /* 0x0000481f01007387 */ /* 0x000fe20000100800 */
[----:B------:R-:W-:-:S03]  /*74a0*/  FADD R22, R10, R22 ;  /* 0x000000160a167221 */ /* 0x000fc60000000000 */
[----:B------:R-:W-:Y:S04]  /*74b0*/  STL [R1+0x4c], R30 ;  /* 0x00004c1e01007387 */ /* 0x000fe80000100800 */
[----:B------:R-:W-:Y:S04]  /*74c0*/  STL [R1+0x50], R29 ;  /* 0x0000501d01007387 */ /* 0x000fe80000100800 */
[----:B------:R-:W-:Y:S01]  /*74d0*/  STL [R1+0x54], R28 ;  /* 0x0000541c01007387 */ /* 0x000fe20000100800 */
[----:B------:R-:W-:-:S03]  /*74e0*/  FADD R21, R9, R21 ;  /* 0x0000001509157221 */ /* 0x000fc60000000000 */
[----:B------:R-:W-:Y:S04]  /*74f0*/  STL [R1+0x58], R27 ;  /* 0x0000581b01007387 */ /* 0x000fe80000100800 */
[----:B------:R-:W-:Y:S04]  /*7500*/  STL [R1+0x5c], R26 ;  /* 0x00005c1a01007387 */ /* 0x000fe80000100800 */
[----:B------:R-:W-:Y:S04]  /*7510*/  STL [R1+0x60], R25 ;  /* 0x0000601901007387 */ /* 0x000fe80000100800 */
[----:B------:R-:W-:Y:S01]  /*7520*/  STL [R1+0x64], R24 ;  /* 0x0000641801007387 */ /* 0x000fe20000100800 */
[----:B------:R-:W-:-:S03]  /*7530*/  FADD R20, R0, R20 ;  /* 0x0000001400147221 */ /* 0x000fc60000000000 */
[----:B------:R0:W-:Y:S04]  /*7540*/  STL [R1+0x68], R39 ;  /* 0x0000682701007387 */ /* 0x0001e80000100800 */
[----:B0-----:R-:W2:Y:S04]  /*7550*/  LDL.LU R39, [R1+0x78] ;  /* 0x0000780001277983 */ /* 0x001ea80000300800 */
[----:B------:R0:W-:Y:S04]  /*7560*/  STL [R1+0x6c], R38 ;  /* 0x00006c2601007387 */ /* 0x0001e80000100800 */
[----:B0-----:R-:W3:Y:S04]  /*7570*/  LDL.LU R38, [R1+0x7c] ;  /* 0x00007c0001267983 */ /* 0x001ee80000300800 */
[----:B------:R0:W-:Y:S04]  /*7580*/  STL [R1+0x70], R37 ;  /* 0x0000702501007387 */ /* 0x0001e80000100800 */
[----:B0-----:R-:W4:Y:S04]  /*7590*/  LDL.LU R37, [R1+0x80] ;  /* 0x0000800001257983 */ /* 0x001f280000300800 */
[----:B------:R0:W-:Y:S04]  /*75a0*/  STL [R1+0x74], R11 ;  /* 0x0000740b01007387 */ /* 0x0001e80000100800 */
[----:B------:R-:W4:Y:S04]  /*75b0*/  LDL.LU R31, [R1+0x84] ;  /* 0x00008400011f7983 */ /* 0x000f280000300800 */
        /* <DEDUP_REMOVED lines=9> */
[----:B0-----:R-:W4:Y:S04]  /*7650*/  LDL.LU R11, [R1+0xac] ;  /* 0x0000ac00010b7983 */ /* 0x001f280000300800 */
[----:B------:R-:W4:Y:S04]  /*7660*/  LDL.LU R10, [R1+0xb0] ;  /* 0x0000b000010a7983 */ /* 0x000f280000300800 */
[----:B------:R-:W4:Y:S04]  /*7670*/  LDL.LU R9, [R1+0xb4] ;  /* 0x0000b40001097983 */ /* 0x000f280000300800 */
[----:B------:R-:W4:Y:S01]  /*7680*/  LDL.LU R0, [R1+0xb8] ;  /* 0x0000b80001007983 */ /* 0x000f220000300800 */
[----:B--2---:R-:W-:-:S05]  /*7690*/  FADD R39, R213, R39 ;  /* 0x00000027d5277221 */ /* 0x004fca0000000000 */
[----:B------:R0:W-:Y:S01]  /*76a0*/  STL [R1+0x78], R39 ;  /* 0x0000782701007387 */ /* 0x0001e20000100800 */
[----:B---3--:R-:W-:-:S05]  /*76b0*/  FADD R38, R214, R38 ;  /* 0x00000026d6267221 */ /* 0x008fca0000000000 */
[----:B------:R1:W-:Y:S01]  /*76c0*/  STL [R1+0x7c], R38 ;  /* 0x00007c2601007387 */ /* 0x0003e20000100800 */
[----:B----4-:R-:W-:-:S05]  /*76d0*/  FADD R37, R215, R37 ;  /* 0x00000025d7257221 */ /* 0x010fca0000000000 */
[----:B------:R2:W-:Y:S01]  /*76e0*/  STL [R1+0x80], R37 ;  /* 0x0000802501007387 */ /* 0x0005e20000100800 */
[----:B------:R-:W-:-:S01]  /*76f0*/  FADD R31, R200, R31 ;  /* 0x0000001fc81f7221 */ /* 0x000fc20000000000 */
[----:B------:R-:W-:-:S04]  /*7700*/  FADD R30, R201, R30 ;  /* 0x0000001ec91e7221 */ /* 0x000fc80000000000 */
[----:B------:R3:W-:Y:S01]  /*7710*/  STL [R1+0x84], R31 ;  /* 0x0000841f01007387 */ /* 0x0007e20000100800 */
[----:B------:R-:W-:-:S03]  /*7720*/  FADD R29, R202, R29 ;  /* 0x0000001dca1d7221 */ /* 0x000fc60000000000 */
        /* <DEDUP_REMOVED lines=20> */
[----:B0-----:R-:W4:Y:S01]  /*7870*/  LDL.LU R39, [R1+0xbc] ;  /* 0x0000bc0001277983 */ /* 0x001f220000300800 */
[----:B------:R-:W-:-:S03]  /*7880*/  FADD R0, R197, R0 ;  /* 0x00000000c5007221 */ /* 0x000fc60000000000 */
[----:B------:R0:W-:Y:S04]  /*7890*/  STL [R1+0xb0], R10 ;  /* 0x0000b00a01007387 */ /* 0x0001e80000100800 */
[----:B-1----:R-:W4:Y:S04]  /*78a0*/  LDL.LU R38, [R1+0xc0] ;  /* 0x0000c00001267983 */ /* 0x002f280000300800 */
[----:B------:R1:W-:Y:S04]  /*78b0*/  STL [R1+0xb4], R9 ;  /* 0x0000b40901007387 */ /* 0x0003e80000100800 */
[----:B--2---:R-:W2:Y:S04]  /*78c0*/  LDL.LU R37, [R1+0xc4] ;  /* 0x0000c40001257983 */ /* 0x004ea80000300800 */
[----:B------:R1:W-:Y:S04]  /*78d0*/  STL [R1+0xb8], R0 ;  /* 0x0000b80001007387 */ /* 0x0003e80000100800 */
[----:B---3--:R-:W3:Y:S04]  /*78e0*/  LDL.LU R31, [R1+0xc8] ;  /* 0x0000c800011f7983 */ /* 0x008ee80000300800 */
[----:B----4-:R-:W4:Y:S04]  /*78f0*/  LDL.LU R30, [R1+0xcc] ;  /* 0x0000cc00011e7983 */ /* 0x010f280000300800 */
        /* <DEDUP_REMOVED lines=10> */
[----:B-1----:R-:W4:Y:S04]  /*79a0*/  LDL.LU R9, [R1+0xf8] ;  /* 0x0000f80001097983 */ /* 0x002f280000300800 */
[----:B------:R-:W4:Y:S01]  /*79b0*/  LDL.LU R0, [R1+0xfc] ;  /* 0x0000fc0001007983 */ /* 0x000f220000300800 */
[----:B------:R-:W-:-:S01]  /*79c0*/  FADD R39, R198, R39 ;  /* 0x00000027c6277221 */ /* 0x000fc20000000000 */
[----:B------:R-:W-:-:S04]  /*79d0*/  FADD R38, R199, R38 ;  /* 0x00000026c7267221 */ /* 0x000fc80000000000 */
[----:B------:R0:W-:Y:S01]  /*79e0*/  STL [R1+0xbc], R39 ;  /* 0x0000bc2701007387 */ /* 0x0001e20000100800 */
[----:B--2---:R-:W-:-:S03]  /*79f0*/  FADD R37, R184, R37 ;  /* 0x00000025b8257221 */ /* 0x004fc60000000000 */
[----:B------:R1:W-:Y:S01]  /*7a00*/  STL [R1+0xc0], R38 ;  /* 0x0000c02601007387 */ /* 0x0003e20000100800 */
[----:B---3--:R-:W-:-:S03]  /*7a10*/  FADD R31, R185, R31 ;  /* 0x0000001fb91f7221 */ /* 0x008fc60000000000 */
[----:B------:R2:W-:Y:S01]  /*7a20*/  STL [R1+0xc4], R37 ;  /* 0x0000c42501007387 */ /* 0x0005e20000100800 */
[----:B----4-:R-:W-:-:S03]  /*7a30*/  FADD R30, R186, R30 ;  /* 0x0000001eba1e7221 */ /* 0x010fc60000000000 */
        /* <DEDUP_REMOVED lines=402> */
[----:B------:R-:W-:Y:S01]  /*9360*/  STL [R1+0x2dc], R39 ;  /* 0x0002dc2701007387 */ /* 0x000fe20000100800 */
[----:B--2---:R-:W-:-:S03]  /*9370*/  FADD R37, R48, R37 ;  /* 0x0000002530257221 */ /* 0x004fc60000000000 */
[----:B------:R-:W-:Y:S01]  /*9380*/  STL [R1+0x2e0], R38 ;  /* 0x0002e02601007387 */ /* 0x000fe20000100800 */
[----:B---3--:R-:W-:-:S03]  /*9390*/  FADD R31, R49, R31 ;  /* 0x0000001f311f7221 */ /* 0x008fc60000000000 */
[----:B------:R0:W-:Y:S01]  /*93a0*/  STL [R1+0x2e4], R37 ;  /* 0x0002e42501007387 */ /* 0x0001e20000100800 */
[----:B----4-:R-:W-:-:S03]  /*93b0*/  FADD R30, R50, R30 ;  /* 0x0000001e321e7221 */ /* 0x010fc60000000000 */
[----:B------:R-:W-:Y:S01]  /*93c0*/  STL [R1+0x2e8], R31 ;  /* 0x0002e81f01007387 */ /* 0x000fe20000100800 */
[----:B------:R-:W-:-:S03]  /*93d0*/  FADD R29, R51, R29 ;  /* 0x0000001d331d7221 */ /* 0x000fc60000000000 */
        /* <DEDUP_REMOVED lines=12> */
[----:B------:R1:W-:Y:S01]  /*94a0*/  STL [R1+0x304], R24 ;  /* 0x0003041801007387 */ /* 0x0003e20000100800 */
[----:B------:R-:W-:-:S03]  /*94b0*/  FADD R12, R42, R12 ;  /* 0x0000000c2a0c7221 */ /* 0x000fc60000000000 */
[----:B------:R2:W-:Y:S01]  /*94c0*/  STL [R1+0x308], R13 ;  /* 0x0003080d01007387 */ /* 0x0005e20000100800 */
[----:B------:R-:W-:-:S03]  /*94d0*/  FADD R11, R43, R11 ;  /* 0x0000000b2b0b7221 */ /* 0x000fc60000000000 */
[----:B------:R3:W-:Y:S01]  /*94e0*/  STL [R1+0x30c], R12 ;  /* 0x00030c0c01007387 */ /* 0x0007e20000100800 */
[----:B------:R-:W-:-:S03]  /*94f0*/  FADD R10, R44, R10 ;  /* 0x0000000a2c0a7221 */ /* 0x000fc60000000000 */
[----:B------:R-:W-:Y:S01]  /*9500*/  STL [R1+0x310], R11 ;  /* 0x0003100b01007387 */ /* 0x000fe20000100800 */
[----:B------:R-:W-:-:S03]  /*9510*/  FADD R9, R45, R9 ;  /* 0x000000092d097221 */ /* 0x000fc60000000000 */
[----:B0-----:R-:W4:Y:S01]  /*9520*/  LDL.LU R37, [R1+0x320] ;  /* 0x0003200001257983 */ /* 0x001f220000300800 */
[----:B------:R-:W-:-:S03]  /*9530*/  FADD R0, R46, R0 ;  /* 0x000000002e007221 */ /* 0x000fc60000000000 */
[----:B------:R0:W-:Y:S04]  /*9540*/  STL [R1+0x314], R10 ;  /* 0x0003140a01007387 */ /* 0x0001e80000100800 */
[----:B------:R-:W4:Y:S04]  /*9550*/  LDL.LU R38, [R1+0x324] ;  /* 0x0003240001267983 */ /* 0x000f280000300800 */
[----:B------:R0:W-:Y:S04]  /*9560*/  STL [R1+0x318], R9 ;  /* 0x0003180901007387 */ /* 0x0001e80000100800 */
[----:B------:R-:W4:Y:S04]  /*9570*/  LDL.LU R39, [R1+0x328] ;  /* 0x0003280001277983 */ /* 0x000f280000300800 */
[----:B------:R0:W-:Y:S04]  /*9580*/  STL [R1+0x31c], R0 ;  /* 0x00031c0001007387 */ /* 0x0001e80000100800 */
[----:B-1----:R-:W4:Y:S04]  /*9590*/  LDL.LU R24, [R1+0x32c] ;  /* 0x00032c0001187983 */ /* 0x002f280000300800 */
[----:B------:R-:W4:Y:S04]  /*95a0*/  LDL.LU R25, [R1+0x330] ;  /* 0x0003300001197983 */ /* 0x000f280000300800 */
[----:B------:R-:W4:Y:S04]  /*95b0*/  LDL.LU R26, [R1+0x334] ;  /* 0x00033400011a7983 */ /* 0x000f280000300800 */
[----:B------:R-:W4:Y:S04]  /*95c0*/  LDL.LU R27, [R1+0x338] ;  /* 0x00033800011b7983 */ /* 0x000f280000300800 */
[----:B------:R-:W4:Y:S04]  /*95d0*/  LDL.LU R28, [R1+0x33c] ;  /* 0x00033c00011c7983 */ /* 0x000f280000300800 */
[----:B------:R-:W4:Y:S04]  /*95e0*/  LDL.LU R29, [R1+0x340] ;  /* 0x00034000011d7983 */ /* 0x000f280000300800 */
[----:B------:R-:W4:Y:S04]  /*95f0*/  LDL.LU R30, [R1+0x344] ;  /* 0x00034400011e7983 */ /* 0x000f280000300800 */
[----:B------:R-:W4:Y:S04]  /*9600*/  LDL.LU R31, [R1+0x348] ;  /* 0x00034800011f7983 */ /* 0x000f280000300800 */
[----:B--2---:R-:W2:Y:S04]  /*9610*/  LDL.LU R13, [R1+0x34c] ;  /* 0x00034c00010d7983 */ /* 0x004ea80000300800 */
[----:B---3--:R-:W3:Y:S04]  /*9620*/  LDL.LU R12, [R1+0x350] ;  /* 0x00035000010c7983 */ /* 0x008ee80000300800 */
[----:B0-----:R-:W3:Y:S04]  /*9630*/  LDL.LU R10, [R1+0x354] ;  /* 0x00035400010a7983 */ /* 0x001ee80000300800 */
[----:B------:R-:W3:Y:S04]  /*9640*/  LDL.LU R9, [R1+0x358] ;  /* 0x0003580001097983 */ /* 0x000ee80000300800 */
[----:B------:R-:W3:Y:S04]  /*9650*/  LDL.LU R0, [R1+0x35c] ;  /* 0x00035c0001007983 */ /* 0x000ee80000300800 */
[----:B------:R-:W3:Y:S01]  /*9660*/  LDL.LU R11, [R1+0x360] ;  /* 0x00036000010b7983 */ /* 0x000ee20000300800 */
[----:B----4-:R-:W-:-:S05]  /*9670*/  FADD R37, R47, R37 ;  /* 0x000000252f257221 */ /* 0x010fca0000000000 */
[----:B------:R0:W-:Y:S01]  /*9680*/  STL [R1+0x320], R37 ;  /* 0x0003202501007387 */ /* 0x0001e20000100800 */
[----:B------:R-:W-:-:S03]  /*9690*/  FADD R38, R32, R38 ;  /* 0x0000002620267221 */ /* 0x000fc60000000000 */
[----:B0-----:R-:W4:Y:S01]  /*96a0*/  LDL.LU R37, [R1+0x3bc] ;  /* 0x0003bc0001257983 */ /* 0x001f220000300800 */
[----:B------:R-:W-:-:S03]  /*96b0*/  FADD R39, R33, R39 ;  /* 0x0000002721277221 */ /* 0x000fc60000000000 */
[----:B------:R0:W-:Y:S01]  /*96c0*/  STL [R1+0x324], R38 ;  /* 0x0003242601007387 */ /* 0x0001e20000100800 */
[----:B------:R-:W-:-:S01]  /*96d0*/  FADD R24, R34, R24 ;  /* 0x0000001822187221 */ /* 0x000fc20000000000 */
[----:B------:R-:W-:Y:S02]  /*96e0*/  FADD R25, R35, R25 ;  /* 0x0000001923197221 */ /* 0x000fe40000000000 */
[----:B0-----:R-:W2:Y:S04]  /*96f0*/  LDL.LU R38, [R1+0x3b8] ;  /* 0x0003b80001267983 */ /* 0x001ea80000300800 */
[----:B------:R0:W-:Y:S04]  /*9700*/  STL [R1+0x328], R39 ;  /* 0x0003282701007387 */ /* 0x0001e80000100800 */
[----:B0-----:R-:W3:Y:S04]  /*9710*/  LDL.LU R39, [R1+0x3b4] ;  /* 0x0003b40001277983 */ /* 0x001ee80000300800 */
[----:B------:R0:W-:Y:S04]  /*9720*/  STL [R1+0x32c], R24 ;  /* 0x00032c1801007387 */ /* 0x0001e80000100800 */
[----:B0-----:R-:W3:Y:S04]  /*9730*/  LDL.LU R24, [R1+0x3b0] ;  /* 0x0003b00001187983 */ /* 0x001ee80000300800 */
[----:B------:R0:W-:Y:S04]  /*9740*/  STL [R1+0x330], R25 ;  /* 0x0003301901007387 */ /* 0x0001e80000100800 */
[----:B0-----:R-:W3:Y:S01]  /*9750*/  LDL.LU R25, [R1+0x3ac] ;  /* 0x0003ac0001197983 */ /* 0x001ee20000300800 */
[----:B------:R-:W-:-:S05]  /*9760*/  FADD R26, R36, R26 ;  /* 0x0000001a241a7221 */ /* 0x000fca0000000000 */
[----:B------:R0:W-:Y:S04]  /*9770*/  STL [R1+0x334], R26 ;  /* 0x0003341a01007387 */ /* 0x0001e80000100800 */
[----:B0-----:R-:W3:Y:S01]  /*9780*/  LDL.LU R26, [R1+0x3a8] ;  /* 0x0003a800011a7983 */ /* 0x001ee20000300800 */
[----:B----4-:R-:W-:-:S05]  /*9790*/  FADD R27, R37, R27 ;  /* 0x0000001b251b7221 */ /* 0x010fca0000000000 */
[----:B------:R0:W-:Y:S01]  /*97a0*/  STL [R1+0x338], R27 ;  /* 0x0003381b01007387 */ /* 0x0001e20000100800 */
[----:B--2---:R-:W-:-:S03]  /*97b0*/  FADD R28, R38, R28 ;  /* 0x0000001c261c7221 */ /* 0x004fc60000000000 */
[----:B0-----:R-:W2:Y:S04]  /*97c0*/  LDL.LU R27, [R1+0x3a4] ;  /* 0x0003a400011b7983 */ /* 0x001ea80000300800 */
[----:B------:R0:W-:Y:S01]  /*97d0*/  STL [R1+0x33c], R28 ;  /* 0x00033c1c01007387 */ /* 0x0001e20000100800 */
[----:B---3--:R-:W-:-:S03]  /*97e0*/  FADD R29, R39, R29 ;  /* 0x0000001d271d7221 */ /* 0x008fc60000000000 */
[----:B0-----:R-:W3:Y:S04]  /*97f0*/  LDL.LU R28, [R1+0x3a0] ;  /* 0x0003a000011c7983 */ /* 0x001ee80000300800 */
[----:B------:R0:W-:Y:S01]  /*9800*/  STL [R1+0x340], R29 ;  /* 0x0003401d01007387 */ /* 0x0001e20000100800 */
[----:B------:R-:W-:-:S03]  /*9810*/  FADD R30, R24, R30 ;  /* 0x0000001e181e7221 */ /* 0x000fc60000000000 */
[----:B0-----:R-:W4:Y:S04]  /*9820*/  LDL.LU R29, [R1+0x39c] ;  /* 0x00039c00011d7983 */ /* 0x001f280000300800 */
[----:B------:R0:W-:Y:S01]  /*9830*/  STL [R1+0x344], R30 ;  /* 0x0003441e01007387 */ /* 0x0001e20000100800 */
[----:B------:R-:W-:-:S03]  /*9840*/  FADD R31, R25, R31 ;  /* 0x0000001f191f7221 */ /* 0x000fc60000000000 */
[----:B0-----:R-:W4:Y:S04]  /*9850*/  LDL.LU R30, [R1+0x398] ;  /* 0x00039800011e7983 */ /* 0x001f280000300800 */
[----:B------:R0:W-:Y:S04]  /*9860*/  STL [R1+0x348], R31 ;  /* 0x0003481f01007387 */ /* 0x0001e80000100800 */
[----:B0-----:R-:W4:Y:S01]  /*9870*/  LDL.LU R31, [R1+0x394] ;  /* 0x00039400011f7983 */ /* 0x001f220000300800 */
[----:B------:R-:W-:-:S05]  /*9880*/  FADD R13, R26, R13 ;  /* 0x0000000d1a0d7221 */ /* 0x000fca0000000000 */
[----:B------:R0:W-:Y:S04]  /*9890*/  STL [R1+0x34c], R13 ;  /* 0x00034c0d01007387 */ /* 0x0001e80000100800 */
[----:B0-----:R0:W5:Y:S01]  /*98a0*/  LDL.LU R13, [R1+0x390] ;  /* 0x00039000010d7983 */ /* 0x0011620000300800 */
[----:B------:R-:W-:Y:S01]  /*98b0*/  UMOV UR41, URZ ;  /* 0x0000003f00297c82 */ /* 0x000fe20008000000 */
[----:B--2---:R-:W-:-:S05]  /*98c0*/  FADD R12, R27, R12 ;  /* 0x0000000c1b0c7221 */ /* 0x004fca0000000000 */
[----:B------:R1:W-:Y:S01]  /*98d0*/  STL [R1+0x350], R12 ;  /* 0x0003500c01007387 */ /* 0x0003e20000100800 */
[----:B---3--:R-:W-:-:S03]  /*98e0*/  FADD R10, R28, R10 ;  /* 0x0000000a1c0a7221 */ /* 0x008fc60000000000 */
[----:B-1----:R0:W5:Y:S04]  /*98f0*/  LDL.LU R12, [R1+0x38c] ;  /* 0x00038c00010c7983 */ /* 0x0021680000300800 */
[----:B------:R1:W-:Y:S01]  /*9900*/  STL [R1+0x354], R10 ;  /* 0x0003540a01007387 */ /* 0x0003e20000100800 */
[----:B----4-:R-:W-:-:S03]  /*9910*/  FADD R9, R29, R9 ;  /* 0x000000091d097221 */ /* 0x010fc60000000000 */
[----:B-1----:R0:W5:Y:S04]  /*9920*/  LDL.LU R10, [R1+0x388] ;  /* 0x00038800010a7983 */ /* 0x0021680000300800 */
[----:B------:R1:W-:Y:S01]  /*9930*/  STL [R1+0x358], R9 ;  /* 0x0003580901007387 */ /* 0x0003e20000100800 */
[----:B------:R-:W-:-:S03]  /*9940*/  FADD R0, R30, R0 ;  /* 0x000000001e007221 */ /* 0x000fc60000000000 */
[----:B-1----:R0:W5:Y:S04]  /*9950*/  LDL.LU R9, [R1+0x384] ;  /* 0x0003840001097983 */ /* 0x0021680000300800 */
[----:B------:R1:W-:Y:S01]  /*9960*/  STL [R1+0x35c], R0 ;  /* 0x00035c0001007387 */ /* 0x0003e20000100800 */
[----:B------:R-:W-:-:S03]  /*9970*/  FADD R11, R11, R31 ;  /* 0x0000001f0b0b7221 */ /* 0x000fc60000000000 */
[----:B-1----:R0:W5:Y:S04]  /*9980*/  LDL.LU R0, [R1+0x380] ;  /* 0x0003800001007983 */ /* 0x0021680000300800 */
[----:B------:R0:W-:Y:S02]  /*9990*/  STL [R1+0x360], R11 ;  /* 0x0003600b01007387 */ /* 0x0001e40000100800 */
.L_x_29:
[----:B------:R-:W-:Y:S05]  /*99a0*/  @!P1 BRA `(.L_x_30) ;  /* 0x0000000000049947 */ /* 0x000fea0003800000 */
[----:B------:R-:W-:Y:S01]  /*99b0*/  BPT.TRAP 0x1 ;  /* 0x000000040000795c */ /* 0x000fe20000300000 */
.L_x_30:
[----:B0-----:R-:W2:Y:S04]  /*99c0*/  LDL R11, [R1+0x368] ;  /* 0x00036800010b7983 */ /* 0x001ea80000100800 */
[----:B-----5:R0:W-:Y:S04]  /*99d0*/  STL [R1+0x380], R0 ;  /* 0x0003800001007387 */ /* 0x0201e80000100800 */
[----:B0-----:R-:W4:Y:S01]  /*99e0*/  LDL R0, [R1+0x36c] ;  /* 0x00036c0001007983 */ /* 0x001f220000100800 */
[----:B--2---:R-:W-:-:S13]  /*99f0*/  ISETP.NE.AND P0, PT, R11, RZ, PT ;  /* 0x000000ff0b00720c */ /* 0x004fda0003f05270 */
[----:B------:R-:W-:-:S05]  /*9a00*/  VOTEU.ANY UP0, P0 ;  /* 0x00000000003f7886 */ /* 0x000fca0000000100 */
[----:B------:R-:W-:-:S04]  /*9a10*/  @UP0 ULEA UR13, UR50, UR10, 0x3 ;  /* 0x0000000a320d0291 */ /* 0x000fc8000f8e183f */
[----:B------:R-:W-:-:S06]  /*9a20*/  @UP0 UIADD3 UR13, UR13, 0x58, URZ ;  /* 0x000000580d0d0890 */ /* 0x000fcc000fffe03f */
[----:B------:R-:W-:-:S05]  /*9a30*/  IMAD.U32 R11, RZ, RZ, UR13 ;  /* 0x0000000dff0b7e24 */ /* 0x000fca000f8e00ff */
[----:B----4-:R-:W-:Y:S02]  /*9a40*/  @P0 PRMT R11, R0, 0x654, R11 ;  /* 0x00000654000b0816 */ /* 0x010fe4000000000b */
[----:B------:R0:W5:Y:S01]  /*9a50*/  LDL.LU R0, [R1+0x380] ;  /* 0x0003800001007983 */ /* 0x0001620000300800 */
[----:B------:R-:W-:Y:S01]  /*9a60*/  UISETP.GT.U32.AND UP0, UPT, UR4, 0x1, UPT ;  /* 0x000000010400788c */ /* 0x000fe2000bf04070 */
[----:B------:R0:W-:Y:S05]  /*9a70*/  @P0 SYNCS.ARRIVE.TRANS64.RED.A1T0 RZ, [R11+URZ], RZ ;  /* 0x000000ff0bff09a7 */ /* 0x0001ea000810043f */
[----:B------:R-:W-:-:S13]  /*9a80*/  PLOP3.LUT P0, PT, PT, PT, UP0, 0x80, 0x0 ;  /* 0x000000000000781c */ /* 0x000fda0003f0f008 */
[----:B0-----:R-:W-:Y:S05]  /*9a90*/  @P0 BRA `(.L_x_31) ;  /* 0x0000000000040947 */ /* 0x001fea0003800000 */
[----:B------:R-:W-:Y:S01]  /*9aa0*/  BPT.TRAP 0x1 ;  /* 0x000000040000795c */ /* 0x000fe20000300000 */
.L_x_31:
[----:B------:R-:W-:Y:S01]  /*9ab0*/  UIADD3 UR51, UR51, 0x1, URZ ;  /* 0x0000000133337890 */ /* 0x000fe2000fffe03f */
[C---:B------:R-:W-:Y:S01]  /*9ac0*/  ISETP.GT.AND P0, PT, R10.reuse, 0x1, PT ;  /* 0x000000010a00780c */ /* 0x040fe20003f04270 */
[----:B------:R-:W-:Y:S01]  /*9ad0*/  UIADD3 UR50, UR50, 0x1, URZ ;  /* 0x0000000132327890 */ /* 0x000fe2000fffe03f */
[----:B------:R-:W-:Y:S01]  /*9ae0*/  VIADD R10, R10, 0xffffffff ;  /* 0xffffffff0a0a7836 */ /* 0x000fe20000000000 */
[----:B------:R-:W-:Y:S02]  /*9af0*/  UISETP.NE.AND UP0, UPT, UR51, 0xb, UPT ;  /* 0x0000000b3300788c */ /* 0x000fe4000bf05270 */
[----:B------:R-:W-:Y:S02]  /*9b00*/  UISETP.NE.AND UP1, UPT, UR50, 0xb, UPT ;  /* 0x0000000b3200788c */ /* 0x000fe4000bf25270 */
[----:B------:R-:W-:Y:S02]  /*9b10*/  USEL UR13, URZ, 0x1, UP0 ;  /* 0x000000013f0d7887 */ /* 0x000fe40008000000 */
[----:B------:R-:W-:-:S02]  /*9b20*/  USEL UR51, UR51, URZ, UP0 ;  /* 0x0000003f33337287 */ /* 0x000fc40008000000 */
[----:B------:R-:W-:Y:S02]  /*9b30*/  USEL UR50, UR50, URZ, UP1 ;  /* 0x0000003f32327287 */ /* 0x000fe40008800000 */
[----:B------:R-:W-:Y:S01]  /*9b40*/  LOP3.LUT R9, R9, UR13, RZ, 0x3c, !PT ;  /* 0x0000000d09097c12 */ /* 0x000fe2000f8e3cff */
[----:B------:R-:W-:Y:S01]  /*9b50*/  UMOV UR13, 0x1 ;  /* 0x00000001000d7882 */ /* 0x000fe20000000000 */
[----:B------:R-:W-:Y:S08]  /*9b60*/  @P0 BRA `(.L_x_32) ;  /* 0xffffffc4004c0947 */ /* 0x000ff0000383ffff */
.L_x_24:
[----:B------:R-:W-:-:S04]  /*9b70*/  UISETP.NE.AND UP0, UPT, UR41, URZ, UPT ;  /* 0x0000003f2900728c */ /* 0x000fc8000bf05270 */
[----:B------:R-:W-:-:S06]  /*9b80*/  USEL UR12, URZ, 0x1, !UP0 ;  /* 0x000000013f0c7887 */ /* 0x000fcc000c000000 */
[----:B------:R-:W-:-:S13]  /*9b90*/  ISETP.NE.AND P0, PT, RZ, UR12, PT ;  /* 0x0000000cff007c0c */ /* 0x000fda000bf05270 */
[----:B------:R-:W-:Y:S05]  /*9ba0*/  @!P0 BRA `(.L_x_33) ;  /* 0x0000002800908947 */ /* 0x000fea0003800000 */
[----:B------:R0:W-:Y:S04]  /*9bb0*/  STL [R1+0x3c0], R34 ;  /* 0x0003c02201007387 */ /* 0x0001e80000100800 */
[----:B0-----:R-:W2:Y:S04]  /*9bc0*/  LDL.LU R34, [R1+0x20] ;  /* 0x0000200001227983 */ /* 0x001ea80000300800 */
[----:B------:R0:W-:Y:S04]  /*9bd0*/  STL [R1+0x3bc], R35 ;  /* 0x0003bc2301007387 */ /* 0x0001e80000100800 */
[----:B0-----:R-:W4:Y:S04]  /*9be0*/  LDL.LU R35, [R1+0x24] ;  /* 0x0000240001237983 */ /* 0x001f280000300800 */
[----:B------:R0:W-:Y:S04]  /*9bf0*/  STL [R1+0x3b8], R36 ;  /* 0x0003b82401007387 */ /* 0x0001e80000100800 */
[----:B0-----:R-:W3:Y:S04]  /*9c00*/  LDL.LU R36, [R1+0x28] ;  /* 0x0000280001247983 */ /* 0x001ee80000300800 */
[----:B------:R0:W-:Y:S04]  /*9c10*/  STL [R1+0x3b4], R37 ;  /* 0x0003b42501007387 */ /* 0x0001e80000100800 */
[----:B0-----:R-:W3:Y:S04]  /*9c20*/  LDL.LU R37, [R1+0x2c] ;  /* 0x00002c0001257983 */ /* 0x001ee80000300800 */
[----:B------:R0:W-:Y:S04]  /*9c30*/  STL [R1+0x3b0], R38 ;  /* 0x0003b02601007387 */ /* 0x0001e80000100800 */
[----:B0-----:R-:W3:Y:S04]  /*9c40*/  LDL.LU R38, [R1+0x30] ;  /* 0x0000300001267983 */ /* 0x001ee80000300800 */
[----:B------:R-:W3:Y:S04]  /*9c50*/  LDL.LU R9, [R1+0x34] ;  /* 0x0000340001097983 */ /* 0x000ee80000300800 */
[----:B------:R-:W3:Y:S04]  /*9c60*/  LDL.LU R10, [R1+0x38] ;  /* 0x00003800010a7983 */ /* 0x000ee80000300800 */
[----:B------:R-:W3:Y:S04]  /*9c70*/  LDL.LU R11, [R1+0x3c] ;  /* 0x00003c00010b7983 */ /* 0x000ee80000300800 */
[----:B------:R0:W-:Y:S04]  /*9c80*/  STL [R1+0x3ac], R39 ;  /* 0x0003ac2701007387 */ /* 0x0001e80000100800 */
[----:B0-----:R-:W3:Y:S04]  /*9c90*/  LDL.LU R39, [R1] ;  /* 0x0000000001277983 */ /* 0x001ee80000300800 */
        /* <DEDUP_REMOVED lines=20> */
[----:B-----5:R0:W-:Y:S04]  /*9de0*/  STL [R1+0x380], R0 ;  /* 0x0003800001007387 */ /* 0x0201e80000100800 */
[----:B0-----:R-:W3:Y:S01]  /*9df0*/  LDL.LU R0, [R1+0x64] ;  /* 0x0000640001007983 */ /* 0x001ee20000300800 */
[----:B------:R-:W-:Y:S01]  /*9e00*/  FADD R23, R224, R23 ;  /* 0x00000017e0177221 */ /* 0x000fe20000000000 */
[----:B------:R-:W-:Y:S01]  /*9e10*/  FADD R232, R225, R232 ;  /* 0x000000e8e1e87221 */ /* 0x000fe20000000000 */
[----:B------:R-:W-:Y:S01]  /*9e20*/  FADD R233, R226, R233 ;  /* 0x000000e9e2e97221 */ /* 0x000fe20000000000 */
[----:B------:R-:W-:Y:S01]  /*9e30*/  FADD R234, R227, R234 ;  /* 0x000000eae3ea7221 */ /* 0x000fe20000000000 */
[----:B------:R-:W-:Y:S01]  /*9e40*/  FADD R235, R228, R235 ;  /* 0x000000ebe4eb7221 */ /* 0x000fe20000000000 */
[----:B------:R-:W-:Y:S01]  /*9e50*/  FADD R236, R229, R236 ;  /* 0x000000ece5ec7221 */ /* 0x000fe20000000000 */
[----:B------:R-:W-:Y:S01]  /*9e60*/  FADD R237, R230, R237 ;  /* 0x000000ede6ed7221 */ /* 0x000fe20000000000 */
[----:B--2---:R-:W-:-:S02]  /*9e70*/  FADD R8, R34, R8 ;  /* 0x0000000822087221 */ /* 0x004fc40000000000 */
[----:B------:R-:W2:Y:S01]  /*9e80*/  LDL.LU R34, [R1+0x3c0] ;  /* 0x0003c00001227983 */ /* 0x000ea20000300800 */
[----:B----4-:R-:W-:-:S03]  /*9e90*/  FADD R7, R35, R7 ;  /* 0x0000000723077221 */ /* 0x010fc60000000000 */
[----:B------:R-:W4:Y:S01]  /*9ea0*/  LDL.LU R35, [R1+0x3bc] ;  /* 0x0003bc0001237983 */ /* 0x000f220000300800 */
[----:B---3--:R-:W-:-:S03]  /*9eb0*/  FADD R6, R36, R6 ;  /* 0x0000000624067221 */ /* 0x008fc60000000000 */
[----:B------:R-:W3:Y:S01]  /*9ec0*/  LDL.LU R36, [R1+0x3b8] ;  /* 0x0003b80001247983 */ /* 0x000ee20000300800 */
[----:B------:R-:W-:-:S03]  /*9ed0*/  FADD R5, R37, R5 ;  /* 0x0000000525057221 */ /* 0x000fc60000000000 */
[----:B------:R-:W3:Y:S01]  /*9ee0*/  LDL.LU R37, [R1+0x3b4] ;  /* 0x0003b40001257983 */ /* 0x000ee20000300800 */
[----:B------:R-:W-:-:S03]  /*9ef0*/  FADD R4, R38, R4 ;  /* 0x0000000426047221 */ /* 0x000fc60000000000 */
[----:B------:R-:W3:Y:S01]  /*9f00*/  LDL.LU R38, [R1+0x3b0] ;  /* 0x0003b00001267983 */ /* 0x000ee20000300800 */
[----:B------:R-:W-:-:S03]  /*9f10*/  FADD R3, R9, R3 ;  /* 0x0000000309037221 */ /* 0x000fc60000000000 */
[----:B------:R-:W2:Y:S01]  /*9f20*/  LDL.LU R9, [R1+0x70] ;  /* 0x0000700001097983 */ /* 0x000ea20000300800 */
[----:B------:R-:W-:-:S03]  /*9f30*/  FADD R2, R10, R2 ;  /* 0x000000020a027221 */ /* 0x000fc60000000000 */
[----:B------:R-:W4:Y:S01]  /*9f40*/  LDL.LU R10, [R1+0x74] ;  /* 0x00007400010a7983 */ /* 0x000f220000300800 */
[----:B------:R-:W-:-:S03]  /*9f50*/  FADD R14, R11, R14 ;  /* 0x0000000e0b0e7221 */ /* 0x000fc60000000000 */
[----:B------:R-:W3:Y:S01]  /*9f60*/  LDL.LU R11, [R1+0x78] ;  /* 0x00007800010b7983 */ /* 0x000ee20000300800 */
        /* <DEDUP_REMOVED lines=15> */
[----:B------:R-:W3:Y:S04]  /*a060*/  LDL.LU R30, [R1+0x390] ;  /* 0x00039000011e7983 */ /* 0x000ee80000300800 */
[----:B------:R-:W2:Y:S04]  /*a070*/  LDL.LU R224, [R1+0x60] ;  /* 0x0000600001e07983 */ /* 0x000ea80000300800 */
[----:B------:R-:W4:Y:S04]  /*a080*/  LDL.LU R225, [R1+0x5c] ;  /* 0x00005c0001e17983 */ /* 0x000f280000300800 */
[----:B------:R-:W3:Y:S01]  /*a090*/  LDL.LU R226, [R1+0x58] ;  /* 0x0000580001e27983 */ /* 0x000ee20000300800 */
[----:B------:R-:W-:-:S03]  /*a0a0*/  FADD R31, R231, R31 ;  /* 0x0000001fe71f7221 */ /* 0x000fc60000000000 */
[----:B------:R-:W3:Y:S04]  /*a0b0*/  LDL.LU R227, [R1+0x54] ;  /* 0x0000540001e37983 */ /* 0x000ee80000300800 */
[----:B------:R-:W3:Y:S04]  /*a0c0*/  LDL.LU R228, [R1+0x50] ;  /* 0x0000500001e47983 */ /* 0x000ee80000300800 */
[----:B------:R-:W3:Y:S04]  /*a0d0*/  LDL.LU R229, [R1+0x4c] ;  /* 0x00004c0001e57983 */ /* 0x000ee80000300800 */
[----:B------:R-:W3:Y:S04]  /*a0e0*/  LDL.LU R230, [R1+0x48] ;  /* 0x0000480001e67983 */ /* 0x000ee80000300800 */
[----:B------:R0:W-:Y:S04]  /*a0f0*/  STL [R1+0x40], R31 ;  /* 0x0000401f01007387 */ /* 0x0001e80000100800 */
[----:B0-----:R-:W3:Y:S04]  /*a100*/  LDL.LU R31, [R1+0x38c] ;  /* 0x00038c00011f7983 */ /* 0x001ee80000300800 */
[----:B------:R-:W3:Y:S01]  /*a110*/  LDL.LU R231, [R1+0x44] ;  /* 0x0000440001e77983 */ /* 0x000ee20000300800 */
[----:B------:R-:W-:Y:S01]  /*a120*/  FADD R13, R210, R13 ;  /* 0x0000000dd20d7221 */ /* 0x000fe20000000000 */
[----:B------:R-:W-:Y:S01]  /*a130*/  FADD R12, R209, R12 ;  /* 0x0000000cd10c7221 */ /* 0x000fe20000000000 */
[----:B------:R-:W-:Y:S01]  /*a140*/  FADD R0, R208, R0 ;  /* 0x00000000d0007221 */ /* 0x000fe20000000000 */
[----:B--2---:R-:W-:Y:S01]  /*a150*/  FADD R224, R223, R224 ;  /* 0x000000e0dfe07221 */ /* 0x004fe20000000000 */
[----:B----4-:R-:W-:Y:S01]  /*a160*/  FADD R225, R222, R225 ;  /* 0x000000e1dee17221 */ /* 0x010fe20000000000 */
[----:B---3--:R-:W-:Y:S01]  /*a170*/  FADD R226, R221, R226 ;  /* 0x000000e2dde27221 */ /* 0x008fe20000000000 */
[----:B------:R-:W-:Y:S01]  /*a180*/  FADD R227, R220, R227 ;  /* 0x000000e3dce37221 */ /* 0x000fe20000000000 */
[----:B------:R-:W-:Y:S01]  /*a190*/  FADD R228, R219, R228 ;  /* 0x000000e4dbe47221 */ /* 0x000fe20000000000 */
[----:B------:R-:W-:Y:S01]  /*a1a0*/  FADD R229, R218, R229 ;  /* 0x000000e5dae57221 */ /* 0x000fe20000000000 */
[----:B------:R-:W-:Y:S01]  /*a1b0*/  FADD R230, R217, R230 ;  /* 0x000000e6d9e67221 */ /* 0x000fe20000000000 */
[----:B------:R-:W-:-:S05]  /*a1c0*/  FADD R231, R216, R231 ;  /* 0x000000e7d8e77221 */ /* 0x000fca0000000000 */
[----:B------:R-:W-:Y:S04]  /*a1d0*/  STL [R1+0x44], R231 ;  /* 0x000044e701007387 */ /* 0x000fe80000100800 */
[----:B------:R-:W-:Y:S04]  /*a1e0*/  STL [R1+0x48], R230 ;  /* 0x000048e601007387 */ /* 0x000fe80000100800 */
[----:B------:R-:W-:Y:S04]  /*a1f0*/  STL [R1+0x4c], R229 ;  /* 0x00004ce501007387 */ /* 0x000fe80000100800 */
[----:B------:R-:W-:Y:S04]  /*a200*/  STL [R1+0x50], R228 ;  /* 0x000050e401007387 */ /* 0x000fe80000100800 */
[----:B------:R-:W-:Y:S04]  /*a210*/  STL [R1+0x54], R227 ;  /* 0x000054e301007387 */ /* 0x000fe80000100800 */
[----:B------:R-:W-:Y:S04]  /*a220*/  STL [R1+0x58], R226 ;  /* 0x000058e201007387 */ /* 0x000fe80000100800 */
[----:B------:R-:W-:Y:S04]  /*a230*/  STL [R1+0x5c], R225 ;  /* 0x00005ce101007387 */ /* 0x000fe80000100800 */
[----:B------:R-:W-:Y:S04]  /*a240*/  STL [R1+0x60], R224 ;  /* 0x000060e001007387 */ /* 0x000fe80000100800 */
[----:B------:R0:W-:Y:S04]  /*a250*/  STL [R1+0x6c], R13 ;  /* 0x00006c0d01007387 */ /* 0x0001e80000100800 */
[----:B------:R-:W-:Y:S04]  /*a260*/  STL [R1+0x64], R0 ;  /* 0x0000640001007387 */ /* 0x000fe80000100800 */
[----:B0-----:R-:W2:Y:S04]  /*a270*/  LDL.LU R13, [R1+0x7c] ;  /* 0x00007c00010d7983 */ /* 0x001ea80000300800 */
[----:B------:R0:W-:Y:S04]  /*a280*/  STL [R1+0x68], R12 ;  /* 0x0000680c01007387 */ /* 0x0001e80000100800 */
[----:B0-----:R-:W3:Y:S04]  /*a290*/  LDL.LU R12, [R1+0x80] ;  /* 0x00008000010c7983 */ /* 0x001ee80000300800 */
[----:B------:R-:W4:Y:S01]  /*a2a0*/  LDL.LU R0, [R1+0x84] ;  /* 0x0000840001007983 */ /* 0x000f220000300800 */
[----:B------:R-:W-:Y:S01]  /*a2b0*/  FADD R9, R211, R9 ;  /* 0x00000009d3097221 */ /* 0x000fe20000000000 */
[----:B------:R-:W-:Y:S01]  /*a2c0*/  FADD R10, R212, R10 ;  /* 0x0000000ad40a7221 */ /* 0x000fe20000000000 */
[----:B------:R-:W-:-:S03]  /*a2d0*/  FADD R11, R213, R11 ;  /* 0x0000000bd50b7221 */ /* 0x000fc60000000000 */
[----:B------:R0:W-:Y:S04]  /*a2e0*/  STL [R1+0x70], R9 ;  /* 0x0000700901007387 */ /* 0x0001e80000100800 */
[----:B------:R-:W4:Y:S04]  /*a2f0*/  LDL.LU R213, [R1+0x94] ;  /* 0x0000940001d57983 */ /* 0x000f280000300800 */
[----:B------:R1:W-:Y:S04]  /*a300*/  STL [R1+0x74], R10 ;  /* 0x0000740a01007387 */ /* 0x0003e80000100800 */
[----:B------:R-:W4:Y:S04]  /*a310*/  LDL.LU R212, [R1+0x98] ;  /* 0x0000980001d47983 */ /* 0x000f280000300800 */
[----:B------:R-:W4:Y:S04]  /*a320*/  LDL.LU R211, [R1+0x9c] ;  /* 0x00009c0001d37983 */ /* 0x000f280000300800 */
        /* <DEDUP_REMOVED lines=23> */
[----:B--2---:R-:W-:-:S05]  /*a4a0*/  FADD R13, R214, R13 ;  /* 0x0000000dd60d7221 */ /* 0x004fca0000000000 */
[----:B------:R0:W-:Y:S01]  /*a4b0*/  STL [R1+0x7c], R13 ;  /* 0x00007c0d01007387 */ /* 0x0001e20000100800 */
[----:B---3--:R-:W-:-:S03]  /*a4c0*/  FADD R12, R215, R12 ;  /* 0x0000000cd70c7221 */ /* 0x008fc60000000000 */
[----:B0-----:R0:W5:Y:S01]  /*a4d0*/  LDL.LU R13, [R1+0x388] ;  /* 0x00038800010d7983 */ /* 0x0011620000300800 */
[----:B----4-:R-:W-:-:S03]  /*a4e0*/  FADD R0, R200, R0 ;  /* 0x00000000c8007221 */ /* 0x010fc60000000000 */
[----:B------:R-:W2:Y:S04]  /*a4f0*/  LDL.LU R214, [R1+0x90] ;  /* 0x0000900001d67983 */ /* 0x000ea80000300800 */
[----:B------:R1:W-:Y:S04]  /*a500*/  STL [R1+0x80], R12 ;  /* 0x0000800c01007387 */ /* 0x0003e80000100800 */
[----:B-1----:R0:W5:Y:S04]  /*a510*/  LDL.LU R12, [R1+0x384] ;  /* 0x00038400010c7983 */ /* 0x0021680000300800 */
[----:B------:R-:W3:Y:S04]  /*a520*/  LDL.LU R215, [R1+0x8c] ;  /* 0x00008c0001d77983 */ /* 0x000ee80000300800 */
[----:B------:R1:W-:Y:S04]  /*a530*/  STL [R1+0x84], R0 ;  /* 0x0000840001007387 */ /* 0x0003e80000100800 */
[----:B-1----:R0:W5:Y:S04]  /*a540*/  LDL.LU R0, [R1+0x380] ;  /* 0x0003800001007983 */ /* 0x0021680000300800 */
[----:B------:R-:W4:Y:S01]  /*a550*/  LDL.LU R200, [R1+0x88] ;  /* 0x0000880001c87983 */ /* 0x000f220000300800 */
[----:B------:R-:W-:Y:S01]  /*a560*/  FADD R213, R204, R213 ;  /* 0x000000d5ccd57221 */ /* 0x000fe20000000000 */
        /* <DEDUP_REMOVED lines=24> */
[----:B--2---:R-:W-:Y:S01]  /*a6f0*/  FADD R214, R203, R214 ;  /* 0x000000d6cbd67221 */ /* 0x004fe20000000000 */
[----:B---3--:R-:W-:Y:S01]  /*a700*/  FADD R215, R202, R215 ;  /* 0x000000d7cad77221 */ /* 0x008fe20000000000 */
[----:B----4-:R-:W-:-:S05]  /*a710*/  FADD R200, R201, R200 ;  /* 0x000000c8c9c87221 */ /* 0x010fca0000000000 */
[----:B------:R1:W-:Y:S04]  /*a720*/  STL [R1+0x88], R200 ;  /* 0x000088c801007387 */ /* 0x0003e80000100800 */
        /* <DEDUP_REMOVED lines=24> */
[----:B------:R-:W4:Y:S04]  /*a8b0*/  LDL.LU R203, [R1+0xf8] ;  /* 0x0000f80001cb7983 */ /* 0x000f280000300800 */
[----:B------:R0:W-:Y:S04]  /*a8c0*/  STL [R1+0xec], R9 ;  /* 0x0000ec0901007387 */ /* 0x0001e80000100800 */
[----:B------:R-:W4:Y:S04]  /*a8d0*/  LDL.LU R202, [R1+0xfc] ;  /* 0x0000fc0001ca7983 */ /* 0x000f280000300800 */
[----:B------:R0:W-:Y:S04]  /*a8e0*/  STL [R1+0xf0], R10 ;  /* 0x0000f00a01007387 */ /* 0x0001e80000100800 */
[----:B------:R-:W4:Y:S04]  /*a8f0*/  LDL.LU R201, [R1+0x100] ;  /* 0x0001000001c97983 */ /* 0x000f280000300800 */
[----:B------:R0:W-:Y:S04]  /*a900*/  STL [R1+0xf4], R11 ;  /* 0x0000f40b01007387 */ /* 0x0001e80000100800 */
[----:B-1----:R-:W4:Y:S04]  /*a910*/  LDL.LU R200, [R1+0x104] ;  /* 0x0001040001c87983 */ /* 0x002f280000300800 */
[----:B--2---:R-:W2:Y:S04]  /*a920*/  LDL.LU R215, [R1+0x108] ;  /* 0x0001080001d77983 */ /* 0x004ea80000300800 */
[----:B---3--:R-:W3:Y:S04]  /*a930*/  LDL.LU R214, [R1+0x10c] ;  /* 0x00010c0001d67983 */ /* 0x008ee80000300800 */
[----:B----4-:R-:W4:Y:S04]  /*a940*/  LDL.LU R213, [R1+0x110] ;  /* 0x0001100001d57983 */ /* 0x010f280000300800 */
[----:B0-----:R-:W4:Y:S04]  /*a950*/  LDL.LU R212, [R1+0x114] ;  /* 0x0001140001d47983 */ /* 0x001f280000300800 */
        /* <DEDUP_REMOVED lines=22> */
[----:B------:R-:W4:Y:S01]  /*aac0*/  LDL.LU R11, [R1+0x170] ;  /* 0x00017000010b7983 */ /* 0x000f220000300800 */
[----:B------:R-:W-:Y:S01]  /*aad0*/  FADD R203, R181, R203 ;  /* 0x000000cbb5cb7221 */ /* 0x000fe20000000000 */
[----:B------:R-:W-:-:S04]  /*aae0*/  FADD R202, R182, R202 ;  /* 0x000000cab6ca7221 */ /* 0x000fc80000000000 */
[----:B------:R0:W-:Y:S01]  /*aaf0*/  STL [R1+0xf8], R203 ;  /* 0x0000f8cb01007387 */ /* 0x0001e20000100800 */
[----:B------:R-:W-:-:S03]  /*ab00*/  FADD R201, R183, R201 ;  /* 0x000000c9b7c97221 */ /* 0x000fc60000000000 */
[----:B------:R1:W-:Y:S01]  /*ab10*/  STL [R1+0xfc], R202 ;  /* 0x0000fcca01007387 */ /* 0x0003e20000100800 */
[----:B------:R-:W-:-:S03]  /*ab20*/  FADD R200, R168, R200 ;  /* 0x000000c8a8c87221 */ /* 0x000fc60000000000 */
        /* <DEDUP_REMOVED lines=57> */
[----:B------:R-:W4:Y:S04]  /*aec0*/  LDL.LU R201, [R1+0x17c] ;  /* 0x00017c0001c97983 */ /* 0x000f280000300800 */
[----:B------:R1:W-:Y:S04]  /*aed0*/  STL [R1+0x170], R11 ;  /* 0x0001700b01007387 */ /* 0x0003e80000100800 */
[----:B--2---:R-:W2:Y:S04]  /*aee0*/  LDL.LU R200, [R1+0x180] ;  /* 0x0001800001c87983 */ /* 0x004ea80000300800 */
        /* <DEDUP_REMOVED lines=27> */
[----:B------:R-:W-:Y:S01]  /*b0a0*/  FADD R203, R148, R203 ;  /* 0x000000cb94cb7221 */ /* 0x000fe20000000000 */
[----:B------:R-:W-:-:S04]  /*b0b0*/  FADD R202, R149, R202 ;  /* 0x000000ca95ca7221 */ /* 0x000fc80000000000 */
        /* <DEDUP_REMOVED lines=334> */
[----:B------:R-:W-:Y:S01]  /*c5a0*/  FADD R10, R30, R10 ;  /* 0x0000000a1e0a7221 */ /* 0x000fe20000000000 */
[----:B------:R-:W-:-:S05]  /*c5b0*/  FADD R11, R11, R31 ;  /* 0x0000001f0b0b7221 */ /* 0x000fca0000000000 */
[----:B------:R0:W-:Y:S04]  /*c5c0*/  STL [R1+0x360], R11 ;  /* 0x0003600b01007387 */ /* 0x0001e80000100800 */
[----:B------:R0:W-:Y:S04]  /*c5d0*/  STL [R1+0x358], R9 ;  /* 0x0003580901007387 */ /* 0x0001e80000100800 */
[----:B------:R0:W-:Y:S02]  /*c5e0*/  STL [R1+0x35c], R10 ;  /* 0x00035c0a01007387 */ /* 0x0001e40000100800 */
.L_x_33:
[----:B0-----:R-:W0:Y:S02]  /*c5f0*/  LDC R9, c[0x0][0x28c] ;  /* 0x0000a300ff097b82 */ /* 0x001e240000000800 */
[----:B0-----:R-:W-:-:S13]  /*c600*/  ISETP.GE.AND P0, PT, R9, 0x1, PT ;  /* 0x000000010900780c */ /* 0x001fda0003f06270 */
[----:B------:R-:W-:Y:S05]  /*c610*/  @!P0 BRA `(.L_x_34) ;  /* 0x0000000000648947 */ /* 0x000fea0003800000 */
[----:B------:R-:W-:-:S06]  /*c620*/  UISETP.NE.AND UP0, UPT, UR44, 0x3, UPT ;  /* 0x000000032c00788c */ /* 0x000fcc000bf05270 */
[----:B------:R-:W-:-:S13]  /*c630*/  PLOP3.LUT P0, PT, PT, PT, UP0, 0x80, 0x0 ;  /* 0x000000000000781c */ /* 0x000fda0003f0f008 */
[----:B------:R-:W-:Y:S05]  /*c640*/  @!P0 BRA `(.L_x_35) ;  /* 0x0000000000048947 */ /* 0x000fea0003800000 */
[----:B------:R-:W-:Y:S01]  /*c650*/  BPT.TRAP 0x1 ;  /* 0x000000040000795c */ /* 0x000fe20000300000 */
.L_x_35:
[----:B------:R-:W2:Y:S01]  /*c660*/  LDL R9, [R1+0x368] ;  /* 0x0003680001097983 */ /* 0x000ea20000100800 */
[----:B------:R-:W-:Y:S01]  /*c670*/  BSSY B0, `(.L_x_36) ;  /* 0x000000f000007945 */ /* 0x000fe20003800000 */
[----:B--2---:R-:W-:-:S13]  /*c680*/  ISETP.NE.AND P0, PT, R9, RZ, PT ;  /* 0x000000ff0900720c */ /* 0x004fda0003f05270 */
[----:B------:R-:W-:Y:S05]  /*c690*/  @!P0 BRA `(.L_x_37) ;  /* 0x0000000000308947 */ /* 0x000fea0003800000 */
[----:B------:R-:W2:Y:S01]  /*c6a0*/  LDL R10, [R1+0x36c] ;  /* 0x00036c00010a7983 */ /* 0x000ea20000100800 */
[----:B------:R-:W-:-:S04]  /*c6b0*/  UISETP.LT.AND UP0, UPT, UR45, 0x1, UPT ;  /* 0x000000012d00788c */ /* 0x000fc8000bf01270 */
[----:B------:R-:W-:-:S04]  /*c6c0*/  USEL UR14, UR45, 0x1, UP0 ;  /* 0x000000012d0e7887 */ /* 0x000fc80008000000 */
[----:B------:R-:W-:-:S04]  /*c6d0*/  UIADD3 UR14, UR42, UR45, -UR14 ;  /* 0x0000002d2a0e7290 */ /* 0x000fc8000fffe80e */
[----:B------:R-:W-:-:S04]  /*c6e0*/  UIMAD.WIDE.U32 UR12, UR14, -0x45d1745d, URZ ;  /* 0xba2e8ba30e0c78a5 */ /* 0x000fc8000f8e003f */
[----:B------:R-:W-:-:S04]  /*c6f0*/  USHF.R.U32.HI UR12, URZ, 0x3, UR13 ;  /* 0x000000033f0c7899 */ /* 0x000fc8000801160d */
[----:B------:R-:W-:-:S04]  /*c700*/  UIMAD UR14, UR12, -0xb, UR14 ;  /* 0xfffffff50c0e78a4 */ /* 0x000fc8000f8e020e */
[----:B------:R-:W-:-:S04]  /*c710*/  ULEA UR14, UR14, UR10, 0x3 ;  /* 0x0000000a0e0e7291 */ /* 0x000fc8000f8e183f */
[----:B------:R-:W-:-:S06]  /*c720*/  UIADD3 UR14, UR14, 0x58, URZ ;  /* 0x000000580e0e7890 */ /* 0x000fcc000fffe03f */
[----:B------:R-:W-:-:S05]  /*c730*/  IMAD.U32 R9, RZ, RZ, UR14 ;  /* 0x0000000eff097e24 */ /* 0x000fca000f8e00ff */
[----:B--2---:R-:W-:-:S04]  /*c740*/  PRMT R9, R10, 0x654, R9 ;  /* 0x000006540a097816 */ /* 0x004fc80000000009 */
[----:B------:R0:W-:Y:S03]  /*c750*/  SYNCS.ARRIVE.TRANS64.RED.A1T0 RZ, [R9+URZ], RZ ;  /* 0x000000ff09ff79a7 */ /* 0x0001e6000810043f */
.L_x_37:
[----:B------:R-:W-:Y:S05]  /*c760*/  BSYNC B0 ;  /* 0x0000000000007941 */ /* 0x000fea0003800000 */
.L_x_36:
[----:B------:R-:W-:-:S06]  /*c770*/  UISETP.GT.U32.AND UP0, UPT, UR4, 0x1, UPT ;  /* 0x000000010400788c */ /* 0x000fcc000bf04070 */
[----:B------:R-:W-:-:S13]  /*c780*/  PLOP3.LUT P0, PT, PT, PT, UP0, 0x80, 0x0 ;  /* 0x000000000000781c */ /* 0x000fda0003f0f008 */
[----:B------:R-:W-:Y:S05]  /*c790*/  @P0 BRA `(.L_x_34) ;  /* 0x0000000000040947 */ /* 0x000fea0003800000 */
[----:B------:R-:W-:Y:S01]  /*c7a0*/  BPT.TRAP 0x1 ;  /* 0x000000040000795c */ /* 0x000fe20000300000 */
.L_x_34:
[----:B------:R-:W2:Y:S01]  /*c7b0*/  LDL.LU R24, [R1+0x370] ;  /* 0x0003700001187983 */ /* 0x000ea20000300800 */
[----:B0-----:R-:W0:Y:S01]  /*c7c0*/  LDC R9, c[0x0][0x288] ;  /* 0x0000a200ff097b82 */ /* 0x001e220000000800 */
[----:B------:R-:W4:Y:S01]  /*c7d0*/  S2R R10, SR_TID.X ;  /* 0x00000000000a7919 */ /* 0x000f220000002100 */
[----:B------:R-:W-:Y:S02]  /*c7e0*/  UIADD3 UR42, UR45, UR42, URZ ;  /* 0x0000002a2d2a7290 */ /* 0x000fe4000fffe03f */
[----:B------:R-:W-:Y:S01]  /*c7f0*/  UISETP.GE.U32.AND UP1, UPT, UR45, 0xb, UPT ;  /* 0x0000000b2d00788c */ /* 0x000fe2000bf26070 */
[----:B------:R-:W3:Y:S01]  /*c800*/  LDL.LU R11, [R1+0x374] ;  /* 0x00037400010b7983 */ /* 0x000ee20000300800 */
[----:B------:R-:W-:Y:S01]  /*c810*/  UISETP.GT.U32.AND UP0, UPT, UR42, 0xa, UPT ;  /* 0x0000000a2a00788c */ /* 0x000fe2000bf04070 */
[----:B------:R-:W-:Y:S01]  /*c820*/  IMAD.MOV.U32 R147, RZ, RZ, -0x1 ;  /* 0xffffffffff937424 */ /* 0x000fe200078e00ff */
[----:B------:R-:W-:Y:S01]  /*c830*/  ULDC UR10, c[0x0][0x284] ;  /* 0x0000a100000a7ab9 */ /* 0x000fe20000000800 */
[----:B------:R-:W-:Y:S01]  /*c840*/  USHF.R.S32.HI UR14, URZ, 0x1f, UR48 ;  /* 0x0000001f3f0e7899 */ /* 0x000fe20008011430 */
[----:B------:R-:W-:Y:S01]  /*c850*/  ULDC.64 UR16, c[0x0][0x5d0] ;  /* 0x0001740000107ab9 */ /* 0x000fe20000000a00 */
[----:B------:R-:W-:-:S04]  /*c860*/  UISETP.LT.U32.AND UP0, UPT, UR45, 0xb, UP0 ;  /* 0x0000000b2d00788c */ /* 0x000fc80008701070 */
[----:B------:R-:W-:Y:S02]  /*c870*/  @UP1 UIMAD.WIDE.U32 UR12, UR42, -0x45d1745d, URZ ;  /* 0xba2e8ba32a0c18a5 */ /* 0x000fe4000f8e003f */
[----:B------:R-:W-:Y:S02]  /*c880*/  USEL UR15, URZ, 0x1, !UP0 ;  /* 0x000000013f0f7887 */ /* 0x000fe4000c000000 */
[----:B------:R-:W-:Y:S02]  /*c890*/  @UP1 USHF.R.U32.HI UR12, URZ, 0x3, UR13 ;  /* 0x000000033f0c1899 */ /* 0x000fe4000801160d */
[----:B------:R-:W-:-:S04]  /*c8a0*/  ULOP3.LUT UR43, UR43, UR15, URZ, 0x3c, !UPT ;  /* 0x0000000f2b2b7292 */ /* 0x000fc8000f8e3c3f */
[----:B------:R-:W-:Y:S01]  /*c8b0*/  @UP1 ULOP3.LUT UR43, UR43, 0x1, UR12, 0x78, !UPT ;  /* 0x000000012b2b1892 */ /* 0x000fe2000f8e780c */
[C---:B----4-:R-:W-:Y:S01]  /*c8c0*/  LOP3.LUT R28, R10.reuse, 0x3, RZ, 0xc0, !PT ;  /* 0x000000030a1c7812 */ /* 0x050fe200078ec0ff */
[----:B------:R-:W-:Y:S01]  /*c8d0*/  IMAD.SHL.U32 R27, R10, 0x2, RZ ;  /* 0x000000020a1b7824 */ /* 0x000fe200078e00ff */
[----:B------:R-:W-:-:S03]  /*c8e0*/  SHF.R.U32.HI R29, RZ, 0x2, R10 ;  /* 0x00000002ff1d7819 */ /* 0x000fc6000001160a */
[----:B0-----:R-:W-:Y:S01]  /*c8f0*/  IMAD R28, R28, -0x2, R9 ;  /* 0xfffffffe1c1c7824 */ /* 0x001fe200078e0209 */
[----:B------:R-:W-:Y:S01]  /*c900*/  LOP3.LUT R29, R29, 0x7, RZ, 0xc0, !PT ;  /* 0x000000071d1d7812 */ /* 0x000fe200078ec0ff */
[----:B--2---:R-:W-:Y:S02]  /*c910*/  IMAD R26, R24, 0x70, RZ ;  /* 0x00000070181a7824 */ /* 0x004fe400078e02ff */
[----:B------:R-:W-:Y:S02]  /*c920*/  IMAD.U32 R24, RZ, RZ, UR16 ;  /* 0x00000010ff187e24 */ /* 0x000fe4000f8e00ff */
[----:B------:R-:W-:Y:S01]  /*c930*/  IMAD.IADD R28, R28, 0x1, -R26 ;  /* 0x000000011c1c7824 */ /* 0x000fe200078e0a1a */
[----:B------:R-:W-:Y:S02]  /*c940*/  ISETP.GE.AND P0, PT, R26, R9, PT ;  /* 0x000000091a00720c */ /* 0x000fe40003f06270 */
[----:B------:R-:W-:Y:S01]  /*c950*/  SHF.R.U32.HI R9, RZ, 0x7, R10 ;  /* 0x00000007ff097819 */ /* 0x000fe2000001160a */
[----:B---3--:R-:W-:Y:S01]  /*c960*/  IMAD.WIDE R46, R11, 0x200, RZ ;  /* 0x000002000b2e7825 */ /* 0x008fe200078e02ff */
[----:B------:R-:W-:-:S02]  /*c970*/  LOP3.LUT R10, R10, 0x60, RZ, 0xc0, !PT ;  /* 0x000000600a0a7812 */ /* 0x000fc400078ec0ff */
[----:B------:R-:W-:Y:S02]  /*c980*/  LOP3.LUT R9, R9, 0x1, RZ, 0xc0, !PT ;  /* 0x0000000109097812 */ /* 0x000fe400078ec0ff */
[----:B------:R-:W-:Y:S02]  /*c990*/  SHF.R.U32.HI R10, RZ, 0x1, R10 ;  /* 0x00000001ff0a7819 */ /* 0x000fe4000001160a */
[----:B------:R-:W-:Y:S01]  /*c9a0*/  LOP3.LUT R26, R26, 0x6, R27, 0xf8, !PT ;  /* 0x000000061a1a7812 */ /* 0x000fe200078ef81b */
[----:B------:R-:W-:-:S03]  /*c9b0*/  IMAD.SHL.U32 R31, R9, 0x40, RZ ;  /* 0x00000040091f7824 */ /* 0x000fc600078e00ff */
[--C-:B------:R-:W-:Y:S02]  /*c9c0*/  SHF.R.S32.HI R27, RZ, 0x1f, R26.reuse ;  /* 0x0000001fff1b7819 */ /* 0x100fe4000001141a */
[--C-:B------:R-:W-:Y:S02]  /*c9d0*/  LOP3.LUT R31, R31, 0x40, R29.reuse, 0xe2, !PT ;  /* 0x000000401f1f7812 */ /* 0x100fe400078ee21d */
[----:B------:R-:W-:Y:S01]  /*c9e0*/  IADD3 R29, RZ, -R10, -R29 ;  /* 0x8000000aff1d7210 */ /* 0x000fe20007ffe81d */
[----:B------:R-:W-:Y:S01]  /*c9f0*/  IMAD.WIDE.U32 R24, R24, UR48, R26 ;  /* 0x0000003018187c25 */ /* 0x000fe2000f8e001a */
[----:B------:R-:W-:-:S03]  /*ca00*/  LOP3.LUT R31, R46, R31, R10, 0xfe, !PT ;  /* 0x0000001f2e1f7212 */ /* 0x000fc600078efe0a */
[----:B------:R-:W-:Y:S02]  /*ca10*/  IMAD R29, R9, -0x40, R29 ;  /* 0xffffffc0091d7824 */ /* 0x000fe400078e021d */
[----:B------:R-:W-:-:S05]  /*ca20*/  IMAD.SHL.U32 R9, R11, 0x200, RZ ;  /* 0x000002000b097824 */ /* 0x000fca00078e00ff */
[C---:B------:R-:W-:Y:S02]  /*ca30*/  ISETP.GE.OR P0, PT, R9.reuse, UR10, P0 ;  /* 0x0000000a09007c0c */ /* 0x040fe40008706670 */
[----:B------:R-:W-:Y:S01]  /*ca40*/  IADD3 R29, -R9, UR10, R29 ;  /* 0x0000000a091d7c10 */ /* 0x000fe2000fffe11d */
[----:B------:R-:W-:-:S04]  /*ca50*/  UIMAD UR10, UR14, UR16, URZ ;  /* 0x000000100e0a72a4 */ /* 0x000fc8000f8e023f */
[----:B------:R-:W-:-:S06]  /*ca60*/  UIMAD UR10, UR48, UR17, UR10 ;  /* 0x00000011300a72a4 */ /* 0x000fcc000f8e020a */
[----:B------:R-:W-:Y:S01]  /*ca70*/  VIADD R25, R25, UR10 ;  /* 0x0000000a19197c36 */ /* 0x000fe20008000000 */
[----:B------:R-:W-:Y:S06]  /*ca80*/  @P0 BRA `(.L_x_38) ;  /* 0x000001ac00480947 */ /* 0x000fec0003800000 */
[----:B------:R-:W0:Y:S01]  /*ca90*/  LDC.64 R10, c[0x0][0x5c8] ;  /* 0x00017200ff0a7b82 */ /* 0x000e220000000a00 */
[----:B------:R-:W-:Y:S01]  /*caa0*/  FSETP.NEU.AND P0, PT, RZ, UR46, PT ;  /* 0x0000002eff007c0b */ /* 0x000fe2000bf0d000 */
[----:B------:R-:W-:Y:S01]  /*cab0*/  BSSY B0, `(.L_x_38) ;  /* 0x0001acf000007945 */ /* 0x000fe20003800000 */
[-C--:B0-----:R-:W-:Y:S02]  /*cac0*/  IMAD R30, R47, R10.reuse, RZ ;  /* 0x0000000a2f1e7224 */ /* 0x081fe400078e02ff */
[----:B------:R-:W-:-:S04]  /*cad0*/  IMAD.WIDE.U32 R24, R31, R10, R24 ;  /* 0x0000000a1f187225 */ /* 0x000fc800078e0018 */
[----:B------:R-:W-:-:S04]  /*cae0*/  IMAD R30, R31, R11, R30 ;  /* 0x0000000b1f1e7224 */ /* 0x000fc800078e021e */
[----:B------:R-:W-:Y:S01]  /*caf0*/  IMAD.IADD R30, R25, 0x1, R30 ;  /* 0x00000001191e7824 */ /* 0x000fe200078e021e */
[----:B------:R-:W-:Y:S06]  /*cb00*/  @!P0 BRA `(.L_x_39) ;  /* 0x000000fc00788947 */ /* 0x000fec0003800000 */
[----:B------:R-:W-:Y:S01]  /*cb10*/  ISETP.GE.AND P3, PT, R29, 0x189, PT ;  /* 0x000001891d00780c */ /* 0x000fe20003f66270 */
[----:B------:R-:W-:Y:S01]  /*cb20*/  ULDC.64 UR12, c[0x0][0x5b8] ;  /* 0x00016e00000c7ab9 */ /* 0x000fe20000000a00 */
[----:B------:R-:W2:Y:S02]  /*cb30*/  LDL.LU R48, [R1+0x40] ;  /* 0x0000400001307983 */ /* 0x000ea40000300800 */
[C---:B------:R-:W-:Y:S02]  /*cb40*/  ISETP.LT.OR P5, PT, R28.reuse, 0x1, !P3 ;  /* 0x000000011c00780c */ /* 0x040fe40005fa1670 */
[C---:B------:R-:W-:Y:S02]  /*cb50*/  ISETP.LT.OR P4, PT, R28.reuse, 0x2, !P3 ;  /* 0x000000021c00780c */ /* 0x040fe40005f81670 */
[----:B------:R-:W-:Y:S01]  /*cb60*/  ISETP.LT.OR P0, PT, R28, 0x9, !P3 ;  /* 0x000000091c00780c */ /* 0x000fe20005f01670 */
[----:B------:R-:W-:Y:S01]  /*cb70*/  UIMAD UR10, UR14, UR12, URZ ;  /* 0x0000000c0e0a72a4 */ /* 0x000fe2000f8e023f */
[----:B-----5:R-:W-:Y:S01]  /*cb80*/  LOP3.LUT R12, R12, 0xfffffffb, RZ, 0xc0, !PT ;  /* 0xfffffffb0c0c7812 */ /* 0x020fe200078ec0ff */
[----:B------:R-:W3:Y:S06]  /*cb90*/  LDL.LU R50, [R1+0x44] ;  /* 0x0000440001327983 */ /* 0x000eec0000300800 */
[----:B------:R-:W0:Y:S01]  /*cba0*/  @!P5 LDC.64 R32, c[0x0][0x5c0] ;  /* 0x00017000ff20db82 */ /* 0x000e220000000a00 */
[----:B------:R-:W-:-:S02]  /*cbb0*/  @!P5 IMAD.MOV.U32 R34, RZ, RZ, R24 ;  /* 0x000000ffff22d224 */ /* 0x000fc400078e0018 */
[----:B------:R-:W-:-:S05]  /*cbc0*/  @!P5 IMAD.MOV.U32 R35, RZ, RZ, R30 ;  /* 0x000000ffff23d224 */ /* 0x000fca00078e001e */
[----:B------:R-:W4:Y:S01]  /*cbd0*/  @!P4 LDC.64 R36, c[0x0][0x5c0] ;  /* 0x00017000ff24cb82 */ /* 0x000f220000000a00 */
[----:B------:R-:W-:-:S04]  /*cbe0*/  @!P5 IMAD.WIDE.U32 R34, R10, 0x180, R34 ;  /* 0x000001800a22d825 */ /* 0x000fc800078e0022 */
[----:B------:R-:W-:Y:S01]  /*cbf0*/  @!P5 IMAD R9, R11, 0x180, RZ ;  /* 0x000001800b09d824 */ /* 0x000fe200078e02ff */
[----:B------:R-:W-:Y:S01]  /*cc00*/  ISETP.LT.OR P3, PT, R28, 0xa, !P3 ;  /* 0x0000000a1c00780c */ /* 0x000fe20005f61670 */
[----:B------:R-:W-:Y:S01]  /*cc10*/  UIMAD UR10, UR48, UR13, UR10 ;  /* 0x0000000d300a72a4 */ /* 0x000fe2000f8e020a */
[----:B------:R-:W-:Y:S01]  /*cc20*/  ULDC.64 UR14, c[0x0][0x5a8] ;  /* 0x00016a00000e7ab9 */ /* 0x000fe20000000a00 */
[----:B------:R-:W-:Y:S01]  /*cc30*/  @!P5 IMAD.IADD R9, R35, 0x1, R9 ;  /* 0x000000012309d824 */ /* 0x000fe200078e0209 */
[----:B------:R-:W-:Y:S01]  /*cc40*/  @P5 LOP3.LUT R12, R12, 0x4, RZ, 0xfc, !PT ;  /* 0x000000040c0c5812 */ /* 0x000fe200078efcff */
[----:B------:R-:W2:Y:S03]  /*cc50*/  LDL.LU R49, [R1+0x364] ;  /* 0x0003640001317983 */ /* 0x000ea60000300800 */
[----:B------:R-:W-:Y:S02]  /*cc60*/  LOP3.LUT R12, R12, 0xfffffffd, RZ, 0xc0, !PT ;  /* 0xfffffffd0c0c7812 */ /* 0x000fe400078ec0ff */
[----:B0-----:R-:W-:Y:S01]  /*cc70*/  @!P5 IADD3 R38, P1, P2, R34, UR8, R32 ;  /* 0x000000082226dc10 */ /* 0x001fe2000fa3e020 */
[----:B------:R-:W-:Y:S01]  /*cc80*/  @!P4 IMAD.MOV.U32 R32, RZ, RZ, R24 ;  /* 0x000000ffff20c224 */ /* 0x000fe200078e0018 */
[----:B------:R-:W0:Y:S01]  /*cc90*/  @!P0 LDC.64 R34, c[0x0][0x5c0] ;  /* 0x00017000ff228b82 */ /* 0x000e220000000a00 */
[----:B------:R-:W-:-:S02]  /*cca0*/  @P4 LOP3.LUT R12, R12, 0x2, RZ, 0xfc, !PT ;  /* 0x000000020c0c4812 */ /* 0x000fc400078efcff */
[----:B------:R-:W-:Y:S01]  /*ccb0*/  @!P5 IADD3.X R39, R9, UR7, R33, P1, P2 ;  /* 0x000000070927dc10 */ /* 0x000fe20008fe4421 */
[----:B------:R-:W-:Y:S01]  /*ccc0*/  @!P4 IMAD.MOV.U32 R33, RZ, RZ, R30 ;  /* 0x000000ffff21c224 */ /* 0x000fe200078e001e */
[----:B------:R-:W-:Y:S01]  /*ccd0*/  ISETP.GE.AND P5, PT, R29, 0x1, PT ;  /* 0x000000011d00780c */ /* 0x000fe20003fa6270 */
[----:B------:R-:W-:Y:S02]  /*cce0*/  @!P4 IMAD R9, R11, 0x180, RZ ;  /* 0x000001800b09c824 */ /* 0x000fe400078e02ff */
[----:B------:R-:W-:-:S04]  /*ccf0*/  @!P4 IMAD.WIDE.U32 R32, R10, 0x180, R32 ;  /* 0x000001800a20c825 */ /* 0x000fc800078e0020 */
[----:B------:R-:W-:Y:S01]  /*cd00*/  @!P4 IMAD.IADD R9, R33, 0x1, R9 ;  /* 0x000000012109c824 */ /* 0x000fe200078e0209 */
[----:B----4-:R-:W-:Y:S01]  /*cd10*/  @!P4 IADD3 R36, P1, P2, R32, UR8, R36 ;  /* 0x000000082024cc10 */ /* 0x010fe2000fa3e024 */
[----:B------:R-:W-:Y:S02]  /*cd20*/  @!P0 IMAD.MOV.U32 R32, RZ, RZ, R24 ;  /* 0x000000ffff208224 */ /* 0x000fe400078e0018 */
[----:B------:R-:W-:Y:S01]  /*cd30*/  @!P0 IMAD.MOV.U32 R33, RZ, RZ, R30 ;  /* 0x000000ffff218224 */ /* 0x000fe200078e001e */
[----:B------:R-:W-:Y:S01]  /*cd40*/  @!P4 IADD3.X R37, R9, UR7, R37, P1, P2 ;  /* 0x000000070925cc10 */ /* 0x000fe20008fe4425 */
[----:B------:R-:W-:Y:S02]  /*cd50*/  @!P0 IMAD R9, R11, 0x180, RZ ;  /* 0x000001800b098824 */ /* 0x000fe400078e02ff */
[----:B------:R-:W-:-:S04]  /*cd60*/  @!P0 IMAD.WIDE.U32 R32, R10, 0x180, R32 ;  /* 0x000001800a208825 */ /* 0x000fc800078e0020 */
[----:B------:R-:W-:Y:S01]  /*cd70*/  @!P0 IMAD.IADD R9, R33, 0x1, R9 ;  /* 0x0000000121098824 */ /* 0x000fe200078e0209 */
[----:B0-----:R-:W-:Y:S01]  /*cd80*/  @!P0 IADD3 R40, P1, P2, R32, UR8, R34 ;  /* 0x0000000820288c10 */ /* 0x001fe2000fa3e022 */
[----:B------:R-:W-:Y:S01]  /*cd90*/  @!P3 IMAD.MOV.U32 R34, RZ, RZ, R24 ;  /* 0x000000ffff22b224 */ /* 0x000fe200078e0018 */
[----:B------:R-:W0:Y:S02]  /*cda0*/  @!P3 LDC.64 R32, c[0x0][0x5c0] ;  /* 0x00017000ff20bb82 */ /* 0x000e240000000a00 */
[----:B------:R-:W-:Y:S01]  /*cdb0*/  @!P0 IADD3.X R41, R9, UR7, R35, P1, P2 ;  /* 0x0000000709298c10 */ /* 0x000fe20008fe4423 */
[----:B------:R-:W-:Y:S02]  /*cdc0*/  @!P3 IMAD.MOV.U32 R35, RZ, RZ, R30 ;  /* 0x000000ffff23b224 */ /* 0x000fe400078e001e */
[----:B------:R-:W-:Y:S02]  /*cdd0*/  @!P3 IMAD R9, R11, 0x180, RZ ;  /* 0x000001800b09b824 */ /* 0x000fe400078e02ff */
[----:B------:R-:W-:-:S04]  /*cde0*/  @!P3 IMAD.WIDE.U32 R34, R10, 0x180, R34 ;  /* 0x000001800a22b825 */ /* 0x000fc800078e0022 */
[----:B------:R-:W-:Y:S01]  /*cdf0*/  @!P3 IMAD.IADD R9, R35, 0x1, R9 ;  /* 0x000000012309b824 */ /* 0x000fe200078e0209 */
[----:B0-----:R-:W-:-:S04]  /*ce00*/  @!P3 IADD3 R44, P1, P2, R34, UR8, R32 ;  /* 0x00000008222cbc10 */ /* 0x001fc8000fa3e020 */
[----:B------:R-:W-:Y:S01]  /*ce10*/  @!P3 IADD3.X R45, R9, UR7, R33, P1, P2 ;  /* 0x00000007092dbc10 */ /* 0x000fe20008fe4421 */
[----:B------:R-:W-:Y:S01]  /*ce20*/  IMAD.U32 R9, RZ, RZ, UR12 ;  /* 0x0000000cff097e24 */ /* 0x000fe2000f8e00ff */
[----:B------:R-:W-:-:S03]  /*ce30*/  ULDC.64 UR12, c[0x0][0x5b0] ;  /* 0x00016c00000c7ab9 */ /* 0x000fc60000000a00 */
[----:B------:R-:W-:-:S04]  /*ce40*/  IMAD.WIDE.U32 R26, R9, UR48, R26 ;  /* 0x00000030091a7c25 */ /* 0x000fc8000f8e001a */
[----:B------:R-:W-:Y:S02]  /*ce50*/  VIADD R33, R27, UR10 ;  /* 0x0000000a1b217c36 */ /* 0x000fe40008000000 */
[----:B------:R-:W-:Y:S02]  /*ce60*/  IMAD.MOV.U32 R32, RZ, RZ, R26 ;  /* 0x000000ffff207224 */ /* 0x000fe400078e001a */
[----:B------:R-:W-:Y:S02]  /*ce70*/  IMAD R9, R47, UR12, RZ ;  /* 0x0000000c2f097c24 */ /* 0x000fe4000f8e02ff */
[----:B------:R-:W-:-:S04]  /*ce80*/  IMAD.WIDE.U32 R26, R31, UR12, R32 ;  /* 0x0000000c1f1a7c25 */ /* 0x000fc8000f8e0020 */
[----:B------:R-:W-:Y:S01]  /*ce90*/  IMAD R9, R31, UR13, R9 ;  /* 0x0000000d1f097c24 */ /* 0x000fe2000f8e0209 */
[----:B------:R-:W-:-:S04]  /*cea0*/  IADD3 R26, P1, R26, UR14, RZ ;  /* 0x0000000e1a1a7c10 */ /* 0x000fc8000ff3e0ff */
[--C-:B------:R-:W-:Y:S02]  /*ceb0*/  IADD3.X R27, R27, UR15, R9.reuse, P1, !PT ;  /* 0x0000000f1b1b7c10 */ /* 0x100fe40008ffe409 */
[----:B------:R-:W-:Y:S02]  /*cec0*/  ISETP.LT.OR P1, PT, R28, 0x1, !P5 ;  /* 0x000000011c00780c */ /* 0x000fe40006f21670 */
[----:B------:R-:W-:-:S11]  /*ced0*/  PRMT R9, RZ, 0x7610, R9 ;  /* 0x00007610ff097816 */ /* 0x000fd60000000009 */
[----:B------:R-:W4:Y:S01]  /*cee0*/  @!P1 LDG.E.U8 R9, desc[UR52][R26.64] ;  /* 0x000000341a099981 */ /* 0x000f22000c1e1100 */
[----:B--2---:R-:W-:-:S04]  /*cef0*/  LOP3.LUT R49, R49, 0xfffffffd, RZ, 0xc0, !PT ;  /* 0xfffffffd31317812 */ /* 0x004fc800078ec0ff */
[----:B------:R-:W-:Y:S02]  /*cf00*/  @P0 LOP3.LUT R49, R49, 0x2, RZ, 0xfc, !PT ;  /* 0x0000000231310812 */ /* 0x000fe400078efcff */
[----:B----4-:R-:W-:Y:S02]  /*cf10*/  LOP3.LUT R9, R9, 0xff, RZ, 0xc0, !PT ;  /* 0x000000ff09097812 */ /* 0x010fe400078ec0ff */
[----:B------:R-:W-:Y:S02]  /*cf20*/  ISETP.GE.AND P0, PT, R29, 0x9, PT ;  /* 0x000000091d00780c */ /* 0x000fe40003f06270 */
[----:B------:R-:W-:Y:S02]  /*cf30*/  F2FP.F16.E4M3.UNPACK_B R9, R9 ;  /* 0x00000009ff09723e */ /* 0x000fe400020006ff */
[----:B------:R-:W-:-:S03]  /*cf40*/  LOP3.LUT R49, R49, 0xfffffffb, RZ, 0xc0, !PT ;  /* 0xfffffffb31317812 */ /* 0x000fc600078ec0ff */
[----:B------:R-:W-:Y:S01]  /*cf50*/  HADD2.F32 R9, -RZ, R9.H0_H0 ;  /* 0x20000009ff097230 */ /* 0x000fe20000004100 */
[----:B------:R-:W-:-:S04]  /*cf60*/  @P3 LOP3.LUT R49, R49, 0x4, RZ, 0xfc, !PT ;  /* 0x0000000431313812 */ /* 0x000fc800078efcff */
[----:B------:R-:W-:-:S04]  /*cf70*/  FMUL R9, R9, UR46 ;  /* 0x0000002e09097c20 */ /* 0x000fc80008400000 */
[----:B------:R-:W-:Y:S02]  /*cf80*/  FFMA R34, R8, UR47, R9 ;  /* 0x0000002f08227c23 */ /* 0x000fe40008000009 */
[----:B------:R-:W0:Y:S03]  /*cf90*/  @!P1 LDC.64 R8, c[0x0][0x5c0] ;  /* 0x00017000ff089b82 */ /* 0x000e260000000a00 */
[----:B------:R-:W-:Y:S02]  /*cfa0*/  F2FP.SATFINITE.E4M3.F32.PACK_AB_MERGE_C R34, RZ, R34, RZ ;  /* 0x00000022ff22723e */ /* 0x000fe400048070ff */
[----:B0-----:R-:W-:-:S05]  /*cfb0*/  @!P1 IADD3 R8, P2, R24, R8, RZ ;  /* 0x0000000818089210 */ /* 0x001fca0007f5e0ff */
[----:B------:R-:W-:-:S05]  /*cfc0*/  @!P1 IMAD.X R9, R30, 0x1, R9, P2 ;  /* 0x000000011e099824 */ /* 0x000fca00010e0609 */
[----:B------:R0:W-:Y:S01]  /*cfd0*/  @!P1 STG.E.U8 desc[UR52][R8.64], R34 ;  /* 0x0000002208009986 */ /* 0x0001e2000c101134 */
[----:B------:R-:W-:Y:S02]  /*cfe0*/  ISETP.LT.OR P1, PT, R28, 0x2, !P5 ;  /* 0x000000021c00780c */ /* 0x000fe40006f21670 */
[----:B0-----:R-:W-:-:S11]  /*cff0*/  PRMT R34, RZ, 0x7610, R34 ;  /* 0x00007610ff227816 */ /* 0x001fd60000000022 */
[----:B------:R-:W0:Y:S01]  /*d000*/  @!P1 LDC.64 R8, c[0x0][0x5c0] ;  /* 0x00017000ff089b82 */ /* 0x000e220000000a00 */
[----:B------:R-:W2:Y:S01]  /*d010*/  @!P1 LDG.E.U8 R34, desc[UR52][R26.64+0x1] ;  /* 0x000001341a229981 */ /* 0x000ea2000c1e1100 */
[----:B0-----:R-:W-:-:S05]  /*d020*/  @!P1 IADD3 R8, P2, R24, R8, RZ ;  /* 0x0000000818089210 */ /* 0x001fca0007f5e0ff */
[----:B------:R-:W-:Y:S01]  /*d030*/  @!P1 IMAD.X R9, R30, 0x1, R9, P2 ;  /* 0x000000011e099824 */ /* 0x000fe200010e0609 */
[----:B--2---:R-:W-:-:S04]  /*d040*/  LOP3.LUT R34, R34, 0xff, RZ, 0xc0, !PT ;  /* 0x000000ff22227812 */ /* 0x004fc800078ec0ff */
[----:B------:R-:W-:-:S05]  /*d050*/  F2FP.F16.E4M3.UNPACK_B R34, R34 ;  /* 0x00000022ff22723e */ /* 0x000fca00020006ff */
[----:B------:R-:W-:-:S05]  /*d060*/  HADD2.F32 R34, -RZ, R34.H0_H0 ;  /* 0x20000022ff227230 */ /* 0x000fca0000004100 */
[----:B------:R-:W-:-:S04]  /*d070*/  FMUL R34, R34, UR46 ;  /* 0x0000002e22227c20 */ /* 0x000fc80008400000 */
[----:B------:R-:W-:-:S05]  /*d080*/  FFMA R7, R7, UR47, R34 ;  /* 0x0000002f07077c23 */ /* 0x000fca0008000022 */
[----:B------:R-:W-:-:S05]  /*d090*/  F2FP.SATFINITE.E4M3.F32.PACK_AB_MERGE_C R7, RZ, R7, RZ ;  /* 0x00000007ff07723e */ /* 0x000fca00048070ff */
[----:B------:R0:W-:Y:S02]  /*d0a0*/  @!P1 STG.E.U8 desc[UR52][R8.64+0x1], R7 ;  /* 0x0000010708009986 */ /* 0x0001e4000c101134 */
[----:B0-----:R-:W-:-:S05]  /*d0b0*/  IADD3 R8, P1, R31, 0x8, RZ ;  /* 0x000000081f087810 */ /* 0x001fca0007f3e0ff */
[----:B------:R-:W-:-:S04]  /*d0c0*/  IMAD.X R7, RZ, RZ, R47, P1 ;  /* 0x000000ffff077224 */ /* 0x000fc800008e062f */
[----:B------:R-:W-:-:S04]  /*d0d0*/  IMAD R7, R7, UR12, RZ ;  /* 0x0000000c07077c24 */ /* 0x000fc8000f8e02ff */
[C---:B------:R-:W-:Y:S02]  /*d0e0*/  IMAD R7, R8.reuse, UR13, R7 ;  /* 0x0000000d08077c24 */ /* 0x040fe4000f8e0207 */
[----:B------:R-:W-:-:S03]  /*d0f0*/  IMAD.WIDE.U32 R8, R8, UR12, R32 ;  /* 0x0000000c08087c25 */ /* 0x000fc6000f8e0020 */
[----:B------:R-:W-:-:S04]  /*d100*/  IADD3 R8, P1, R8, UR14, RZ ;  /* 0x0000000e08087c10 */ /* 0x000fc8000ff3e0ff */
[--C-:B------:R-:W-:Y:S02]  /*d110*/  IADD3.X R9, R9, UR15, R7.reuse, P1, !PT ;  /* 0x0000000f09097c10 */ /* 0x100fe40008ffe407 */
[----:B------:R-:W-:Y:S02]  /*d120*/  ISETP.LT.OR P1, PT, R28, 0x1, !P0 ;  /* 0x000000011c00780c */ /* 0x000fe40004721670 */
[----:B------:R-:W-:-:S11]  /*d130*/  PRMT R7, RZ, 0x7610, R7 ;  /* 0x00007610ff077816 */ /* 0x000fd60000000007 */
[----:B------:R-:W2:Y:S02]  /*d140*/  @!P1 LDG.E.U8 R7, desc[UR52][R8.64] ;  /* 0x0000003408079981 */ /* 0x000ea4000c1e1100 */
[----:B--2---:R-:W-:-:S04]  /*d150*/  LOP3.LUT R7, R7, 0xff, RZ, 0xc0, !PT ;  /* 0x000000ff07077812 */ /* 0x004fc800078ec0ff */
[----:B------:R-:W-:-:S05]  /*d160*/  F2FP.F16.E4M3.UNPACK_B R7, R7 ;  /* 0x00000007ff07723e */ /* 0x000fca00020006ff */
[----:B------:R-:W-:-:S05]  /*d170*/  HADD2.F32 R7, -RZ, R7.H0_H0 ;  /* 0x20000007ff077230 */ /* 0x000fca0000004100 */
[----:B------:R-:W-:-:S04]  /*d180*/  FMUL R7, R7, UR46 ;  /* 0x0000002e07077c20 */ /* 0x000fc80008400000 */
[----:B------:R-:W-:Y:S02]  /*d190*/  FFMA R34, R6, UR47, R7 ;  /* 0x0000002f06227c23 */ /* 0x000fe40008000007 */
[----:B------:R-:W0:Y:S03]  /*d1a0*/  @!P1 LDC.64 R6, c[0x0][0x5c0] ;  /* 0x00017000ff069b82 */ /* 0x000e260000000a00 */
[----:B------:R-:W-:Y:S02]  /*d1b0*/  F2FP.SATFINITE.E4M3.F32.PACK_AB_MERGE_C R34, RZ, R34, RZ ;  /* 0x00000022ff22723e */ /* 0x000fe400048070ff */
[----:B0-----:R-:W-:-:S04]  /*d1c0*/  @!P1 IADD3 R6, P2, P4, R24, UR8, R6 ;  /* 0x0000000818069c10 */ /* 0x001fc8000fc5e006 */
[----:B------:R-:W-:-:S05]  /*d1d0*/  @!P1 IADD3.X R7, R30, UR7, R7, P2, P4 ;  /* 0x000000071e079c10 */ /* 0x000fca00097e8407 */
[----:B------:R0:W-:Y:S01]  /*d1e0*/  @!P1 STG.E.U8 desc[UR52][R6.64], R34 ;  /* 0x0000002206009986 */ /* 0x0001e2000c101134 */
[----:B------:R-:W-:Y:S02]  /*d1f0*/  ISETP.LT.OR P1, PT, R28, 0x2, !P0 ;  /* 0x000000021c00780c */ /* 0x000fe40004721670 */
[----:B0-----:R-:W-:-:S11]  /*d200*/  PRMT R34, RZ, 0x7610, R34 ;  /* 0x00007610ff227816 */ /* 0x001fd60000000022 */
[----:B------:R-:W0:Y:S01]  /*d210*/  @!P1 LDC.64 R6, c[0x0][0x5c0] ;  /* 0x00017000ff069b82 */ /* 0x000e220000000a00 */
[----:B------:R-:W2:Y:S01]  /*d220*/  @!P1 LDG.E.U8 R34, desc[UR52][R8.64+0x1] ;  /* 0x0000013408229981 */ /* 0x000ea2000c1e1100 */
[----:B------:R-:W-:-:S04]  /*d230*/  ISETP.GE.AND P3, PT, R29, 0x189, PT ;  /* 0x000001891d00780c */ /* 0x000fc80003f66270 */
[----:B------:R-:W-:Y:S02]  /*d240*/  ISETP.LT.OR P6, PT, R28, 0x11, !P3 ;  /* 0x000000111c00780c */ /* 0x000fe40005fc1670 */
[----:B0-----:R-:W-:-:S04]  /*d250*/  @!P1 IADD3 R6, P2, P4, R24, UR8, R6 ;  /* 0x0000000818069c10 */ /* 0x001fc8000fc5e006 */
[----:B------:R-:W-:-:S07]  /*d260*/  @!P1 IADD3.X R7, R30, UR7, R7, P2, P4 ;  /* 0x000000071e079c10 */ /* 0x000fce00097e8407 */
[----:B------:R-:W-:Y:S01]  /*d270*/  @!P6 IMAD.MOV.U32 R35, RZ, RZ, R30 ;  /* 0x000000ffff23e224 */ /* 0x000fe200078e001e */
[----:B--2---:R-:W-:-:S04]  /*d280*/  LOP3.LUT R34, R34, 0xff, RZ, 0xc0, !PT ;  /* 0x000000ff22227812 */ /* 0x004fc800078ec0ff */
[----:B------:R-:W-:-:S05]  /*d290*/  F2FP.F16.E4M3.UNPACK_B R34, R34 ;  /* 0x00000022ff22723e */ /* 0x000fca00020006ff */
[----:B------:R-:W-:-:S05]  /*d2a0*/  HADD2.F32 R34, -RZ, R34.H0_H0 ;  /* 0x20000022ff227230 */ /* 0x000fca0000004100 */
[----:B------:R-:W-:-:S04]  /*d2b0*/  FMUL R34, R34, UR46 ;  /* 0x0000002e22227c20 */ /* 0x000fc80008400000 */
[----:B------:R-:W-:-:S05]  /*d2c0*/  FFMA R5, R5, UR47, R34 ;  /* 0x0000002f05057c23 */ /* 0x000fca0008000022 */
[----:B------:R-:W-:-:S05]  /*d2d0*/  F2FP.SATFINITE.E4M3.F32.PACK_AB_MERGE_C R5, RZ, R5, RZ ;  /* 0x00000005ff05723e */ /* 0x000fca00048070ff */
[----:B------:R0:W-:Y:S02]  /*d2e0*/  @!P1 STG.E.U8 desc[UR52][R6.64+0x1], R5 ;  /* 0x0000010506009986 */ /* 0x0001e4000c101134 */
[----:B0-----:R-:W0:Y:S01]  /*d2f0*/  @!P6 LDC.64 R6, c[0x0][0x5c0] ;  /* 0x00017000ff06eb82 */ /* 0x001e220000000a00 */
[----:B------:R-:W-:Y:S02]  /*d300*/  @!P6 IMAD.MOV.U32 R34, RZ, RZ, R24 ;  /* 0x000000ffff22e224 */ /* 0x000fe400078e0018 */
[----:B------:R-:W-:Y:S02]  /*d310*/  @!P6 IMAD R5, R11, 0x180, RZ ;  /* 0x000001800b05e824 */ /* 0x000fe400078e02ff */
[----:B------:R-:W-:-:S04]  /*d320*/  @!P6 IMAD.WIDE.U32 R34, R10, 0x180, R34 ;  /* 0x000001800a22e825 */ /* 0x000fc800078e0022 */
[----:B------:R-:W-:Y:S01]  /*d330*/  @!P6 IMAD.IADD R5, R35, 0x1, R5 ;  /* 0x000000012305e824 */ /* 0x000fe200078e0205 */
[----:B0-----:R-:W-:-:S04]  /*d340*/  @!P6 IADD3 R64, P1, P2, R34, UR8, R6 ;  /* 0x000000082240ec10 */ /* 0x001fc8000fa3e006 */
[----:B------:R-:W-:Y:S02]  /*d350*/  @!P6 IADD3.X R65, R5, UR7, R7, P1, P2 ;  /* 0x000000070541ec10 */ /* 0x000fe40008fe4407 */
        /* <DEDUP_REMOVED lines=25> */
[----:B------:R0:W-:Y:S01]  /*d4f0*/  @!P1 STG.E.U8 desc[UR52][R4.64+0x9], R3 ;  /* 0x0000090304009986 */ /* 0x0001e2000c101134 */
[----:B------:R-:W-:Y:S02]  /*d500*/  ISETP.LT.OR P1, PT, R28, 0x9, !P0 ;  /* 0x000000091c00780c */ /* 0x000fe40004721670 */
[----:B0-----:R-:W-:-:S11]  /*d510*/  PRMT R3, RZ, 0x7610, R3 ;  /* 0x00007610ff037816 */ /* 0x001fd60000000003 */
[----:B------:R-:W0:Y:S01]  /*d520*/  @!P1 LDC.64 R4, c[0x0][0x5c0] ;  /* 0x00017000ff049b82 */ /* 0x000e220000000a00 */
[----:B------:R-:W2:Y:S01]  /*d530*/  @!P1 LDG.E.U8 R3, desc[UR52][R8.64+0x8] ;  /* 0x0000083408039981 */ /* 0x000ea2000c1e1100 */
[----:B0-----:R-:W-:-:S04]  /*d540*/  @!P1 IADD3 R6, P2, P4, R24, UR8, R4 ;  /* 0x0000000818069c10 */ /* 0x001fc8000fc5e004 */
[----:B------:R-:W-:Y:S02]  /*d550*/  @!P1 IADD3.X R7, R30, UR7, R5, P2, P4 ;  /* 0x000000071e079c10 */ /* 0x000fe400097e8405 */
[----:B------:R-:W-:Y:S02]  /*d560*/  ISETP.LT.OR P4, PT, R28, 0xa, !P0 ;  /* 0x0000000a1c00780c */ /* 0x000fe40004781670 */
[----:B------:R-:W-:-:S04]  /*d570*/  LOP3.LUT R12, R12, 0xfffff7ff, RZ, 0xc0, !PT ;  /* 0xfffff7ff0c0c7812 */ /* 0x000fc800078ec0ff */
[----:B------:R-:W-:Y:S02]  /*d580*/  @P6 LOP3.LUT R12, R12, 0x800, RZ, 0xfc, !PT ;  /* 0x000008000c0c6812 */ /* 0x000fe400078efcff */
[----:B--2---:R-:W-:-:S04]  /*d590*/  LOP3.LUT R3, R3, 0xff, RZ, 0xc0, !PT ;  /* 0x000000ff03037812 */ /* 0x004fc800078ec0ff */
[----:B------:R-:W-:-:S05]  /*d5a0*/  F2FP.F16.E4M3.UNPACK_B R3, R3 ;  /* 0x00000003ff03723e */ /* 0x000fca00020006ff */
[----:B------:R-:W-:-:S05]  /*d5b0*/  HADD2.F32 R3, -RZ, R3.H0_H0 ;  /* 0x20000003ff037230 */ /* 0x000fca0000004100 */
[----:B------:R-:W-:-:S04]  /*d5c0*/  FMUL R3, R3, UR46 ;  /* 0x0000002e03037c20 */ /* 0x000fc80008400000 */
[----:B------:R-:W-:Y:S02]  /*d5d0*/  FFMA R34, R2, UR47, R3 ;  /* 0x0000002f02227c23 */ /* 0x000fe40008000003 */
[----:B------:R-:W0:Y:S03]  /*d5e0*/  @!P4 LDC.64 R2, c[0x0][0x5c0] ;  /* 0x00017000ff02cb82 */ /* 0x000e260000000a00 */
[----:B------:R-:W-:-:S05]  /*d5f0*/  F2FP.SATFINITE.E4M3.F32.PACK_AB_MERGE_C R34, RZ, R34, RZ ;  /* 0x00000022ff22723e */ /* 0x000fca00048070ff */
[----:B------:R2:W-:Y:S01]  /*d600*/  @!P1 STG.E.U8 desc[UR52][R6.64+0x8], R34 ;  /* 0x0000082206009986 */ /* 0x0005e2000c101134 */
[----:B------:R-:W-:Y:S02]  /*d610*/  ISETP.GE.AND P1, PT, R29, 0x81, PT ;  /* 0x000000811d00780c */ /* 0x000fe40003f26270 */
[----:B0-----:R-:W-:-:S04]  /*d620*/  @!P4 IADD3 R4, P2, P5, R24, UR8, R2 ;  /* 0x000000081804cc10 */ /* 0x001fc8000fd5e002 */
[----:B------:R-:W-:Y:S02]  /*d630*/  @!P4 IADD3.X R5, R30, UR7, R3, P2, P5 ;  /* 0x000000071e05cc10 */ /* 0x000fe400097ea403 */
[----:B------:R-:W-:-:S13]  /*d640*/  ISETP.LT.OR P2, PT, R28, 0x1, !P1 ;  /* 0x000000011c00780c */ /* 0x000fda0004f41670 */
[----:B------:R-:W2:Y:S02]  /*d650*/  @!P2 LDC.64 R2, c[0x0][0x5c0] ;  /* 0x00017000ff02ab82 */ /* 0x000ea40000000a00 */
[--C-:B--2---:R-:W-:Y:S02]  /*d660*/  @!P2 IADD3 R6, P5, P6, R24, UR6, R2.reuse ;  /* 0x000000061806ac10 */ /* 0x104fe4000febe002 */
[----:B------:R-:W-:-:S06]  /*d670*/  PRMT R2, RZ, 0x7610, R2 ;  /* 0x00007610ff027816 */ /* 0x000fcc0000000002 */
[----:B------:R-:W2:Y:S01]  /*d680*/  @!P4 LDG.E.U8 R2, desc[UR52][R8.64+0x9] ;  /* 0x000009340802c981 */ /* 0x000ea2000c1e1100 */
[----:B------:R-:W-:Y:S02]  /*d690*/  @!P2 IADD3.X R7, R30, UR5, R3, P5, P6 ;  /* 0x000000051e07ac10 */ /* 0x000fe4000afec403 */
[----:B--2---:R-:W-:-:S04]  /*d6a0*/  LOP3.LUT R2, R2, 0xff, RZ, 0xc0, !PT ;  /* 0x000000ff02027812 */ /* 0x004fc800078ec0ff */
[----:B------:R-:W-:-:S05]  /*d6b0*/  F2FP.F16.E4M3.UNPACK_B R2, R2 ;  /* 0x00000002ff02723e */ /* 0x000fca00020006ff */
[----:B------:R-:W-:-:S05]  /*d6c0*/  HADD2.F32 R2, -RZ, R2.H0_H0 ;  /* 0x20000002ff027230 */ /* 0x000fca0000004100 */
[----:B------:R-:W-:-:S04]  /*d6d0*/  FMUL R2, R2, UR46 ;  /* 0x0000002e02027c20 */ /* 0x000fc80008400000 */
[----:B------:R-:W-:-:S05]  /*d6e0*/  FFMA R14, R14, UR47, R2 ;  /* 0x0000002f0e0e7c23 */ /* 0x000fca0008000002 */
[----:B------:R-:W-:-:S05]  /*d6f0*/  F2FP.SATFINITE.E4M3.F32.PACK_AB_MERGE_C R14, RZ, R14, RZ ;  /* 0x0000000eff0e723e */ /* 0x000fca00048070ff */
[----:B------:R0:W-:Y:S01]  /*d700*/  @!P4 STG.E.U8 desc[UR52][R4.64+0x9], R14 ;  /* 0x0000090e0400c986 */ /* 0x0001e2000c101134 */
[----:B------:R-:W-:-:S05]  /*d710*/  IADD3 R2, P4, R31, 0x80, RZ ;  /* 0x000000801f027810 */ /* 0x000fca0007f9e0ff */
[----:B0-----:R-:W-:-:S04]  /*d720*/  IMAD.X R4, RZ, RZ, R47, P4 ;  /* 0x000000ffff047224 */ /* 0x001fc800020e062f */
[----:B------:R-:W-:-:S04]  /*d730*/  IMAD R4, R4, UR12, RZ ;  /* 0x0000000c04047c24 */ /* 0x000fc8000f8e02ff */
[C---:B------:R-:W-:Y:S02]  /*d740*/  IMAD R4, R2.reuse, UR13, R4 ;  /* 0x0000000d02047c24 */ /* 0x040fe4000f8e0204 */
[----:B------:R-:W-:-:S03]  /*d750*/  IMAD.WIDE.U32 R2, R2, UR12, R32 ;  /* 0x0000000c02027c25 */ /* 0x000fc6000f8e0020 */
[----:B------:R-:W-:-:S04]  /*d760*/  IADD3 R2, P4, R2, UR14, RZ ;  /* 0x0000000e02027c10 */ /* 0x000fc8000ff9e0ff */
[--C-:B------:R-:W-:Y:S02]  /*d770*/  IADD3.X R3, R3, UR15, R4.reuse, P4, !PT ;  /* 0x0000000f03037c10 */ /* 0x100fe4000a7fe404 */
[----:B------:R-:W-:-:S06]  /*d780*/  PRMT R4, RZ, 0x7610, R4 ;  /* 0x00007610ff047816 */ /* 0x000fcc0000000004 */
[----:B------:R-:W2:Y:S01]  /*d790*/  @!P2 LDG.E.U8 R4, desc[UR52][R2.64] ;  /* 0x000000340204a981 */ /* 0x000ea2000c1e1100 */
[----:B------:R-:W-:Y:S02]  /*d7a0*/  ISETP.LT.OR P4, PT, R28, 0x2, !P1 ;  /* 0x000000021c00780c */ /* 0x000fe40004f81670 */
[----:B--2---:R-:W-:-:S04]  /*d7b0*/  LOP3.LUT R4, R4, 0xff, RZ, 0xc0, !PT ;  /* 0x000000ff04047812 */ /* 0x004fc800078ec0ff */
[----:B------:R-:W-:-:S05]  /*d7c0*/  F2FP.F16.E4M3.UNPACK_B R4, R4 ;  /* 0x00000004ff04723e */ /* 0x000fca00020006ff */
[----:B------:R-:W-:-:S05]  /*d7d0*/  HADD2.F32 R4, -RZ, R4.H0_H0 ;  /* 0x20000004ff047230 */ /* 0x000fca0000004100 */
[----:B------:R-:W-:-:S04]  /*d7e0*/  FMUL R4, R4, UR46 ;  /* 0x0000002e04047c20 */ /* 0x000fc80008400000 */
[----:B------:R-:W-:Y:S02]  /*d7f0*/  FFMA R15, R15, UR47, R4 ;  /* 0x0000002f0f0f7c23 */ /* 0x000fe40008000004 */
[----:B------:R-:W0:Y:S03]  /*d800*/  @!P4 LDC.64 R4, c[0x0][0x5c0] ;  /* 0x00017000ff04cb82 */ /* 0x000e260000000a00 */
[----:B------:R-:W-:-:S05]  /*d810*/  F2FP.SATFINITE.E4M3.F32.PACK_AB_MERGE_C R15, RZ, R15, RZ ;  /* 0x0000000fff0f723e */ /* 0x000fca00048070ff */
[----:B------:R2:W-:Y:S02]  /*d820*/  @!P2 STG.E.U8 desc[UR52][R6.64], R15 ;  /* 0x0000000f0600a986 */ /* 0x0005e4000c101134 */
[----:B--2---:R-:W-:-:S06]  /*d830*/  PRMT R6, RZ, 0x7610, R6 ;  /* 0x00007610ff067816 */ /* 0x004fcc0000000006 */
[----:B------:R-:W2:Y:S01]  /*d840*/  @!P4 LDG.E.U8 R6, desc[UR52][R2.64+0x1] ;  /* 0x000001340206c981 */ /* 0x000ea2000c1e1100 */
[----:B0-----:R-:W-:-:S04]  /*d850*/  @!P4 IADD3 R4, P5, P6, R24, UR6, R4 ;  /* 0x000000061804cc10 */ /* 0x001fc8000febe004 */
[----:B------:R-:W-:Y:S02]  /*d860*/  @!P4 IADD3.X R5, R30, UR5, R5, P5, P6 ;  /* 0x000000051e05cc10 */ /* 0x000fe4000afec405 */
[----:B------:R-:W-:-:S04]  /*d870*/  ISETP.GE.AND P0, PT, R29, 0x89, PT ;  /* 0x000000891d00780c */ /* 0x000fc80003f06270 */
[----:B------:R-:W-:Y:S01]  /*d880*/  ISETP.LT.OR P2, PT, R28, 0x1, !P0 ;  /* 0x000000011c00780c */ /* 0x000fe20004741670 */
[----:B------:R-:W-:-:S12]  /*d890*/  IMAD.U32 R14, RZ, RZ, UR8 ;  /* 0x00000008ff0e7e24 */ /* 0x000fd8000f8e00ff */
[----:B------:R-:W-:Y:S02]  /*d8a0*/  @!P2 IADD3 R14, P5, P6, R14, UR6, R24 ;  /* 0x000000060e0eac10 */ /* 0x000fe4000febe018 */
        /* <DEDUP_REMOVED lines=13> */
[----:B------:R-:W-:Y:S02]  /*d980*/  IADD3.X R5, R5, UR15, R6, P4, !PT ;  /* 0x0000000f05057c10 */ /* 0x000fe4000a7fe406 */
[----:B------:R-:W0:Y:S02]  /*d990*/  @!P2 LDC.64 R6, c[0x0][0x5c0] ;  /* 0x00017000ff06ab82 */ /* 0x000e240000000a00 */
[----:B0-----:R-:W-:Y:S02]  /*d9a0*/  @!P2 IADD3 R6, P4, R14, R6, RZ ;  /* 0x000000060e06a210 */ /* 0x001fe40007f9e0ff */
[----:B------:R-:W-:-:S06]  /*d9b0*/  PRMT R14, RZ, 0x7610, R14 ;  /* 0x00007610ff0e7816 */ /* 0x000fcc000000000e */
[----:B------:R-:W2:Y:S01]  /*d9c0*/  @!P2 LDG.E.U8 R14, desc[UR52][R4.64] ;  /* 0x00000034040ea981 */ /* 0x000ea2000c1e1100 */
[----:B------:R-:W-:-:S05]  /*d9d0*/  IMAD.U32 R15, RZ, RZ, UR7 ;  /* 0x00000007ff0f7e24 */ /* 0x000fca000f8e00ff */
[----:B------:R-:W-:-:S05]  /*d9e0*/  @!P2 IADD3.X R15, R15, UR5, R30, P5, P6 ;  /* 0x000000050f0fac10 */ /* 0x000fca000afec41e */
[----:B------:R-:W-:Y:S01]  /*d9f0*/  @!P2 IMAD.X R7, R15, 0x1, R7, P4 ;  /* 0x000000010f07a824 */ /* 0x000fe200020e0607 */
[----:B------:R-:W-:Y:S02]  /*da00*/  ISETP.LT.OR P4, PT, R28, 0x2, !P0 ;  /* 0x000000021c00780c */ /* 0x000fe40004781670 */
[----:B------:R-:W-:-:S04]  /*da10*/  LOP3.LUT R49, R49, 0xffffffdf, RZ, 0xc0, !PT ;  /* 0xffffffdf31317812 */ /* 0x000fc800078ec0ff */
[----:B------:R-:W-:Y:S02]  /*da20*/  @P1 LOP3.LUT R49, R49, 0x20, RZ, 0xfc, !PT ;  /* 0x0000002031311812 */ /* 0x000fe400078efcff */
[----:B------:R-:W-:Y:S01]  /*da30*/  ISETP.LT.OR P1, PT, R28, 0x12, !P3 ;  /* 0x000000121c00780c */ /* 0x000fe20005f21670 */
[----:B------:R-:W-:-:S12]  /*da40*/  IMAD.U32 R35, RZ, RZ, UR7 ;  /* 0x00000007ff237e24 */ /* 0x000fd8000f8e00ff */
        /* <DEDUP_REMOVED lines=9> */
[----:B------:R-:W-:-:S07]  /*dae0*/  IMAD.U32 R14, RZ, RZ, UR8 ;  /* 0x00000008ff0e7e24 */ /* 0x000fce000f8e00ff */
[----:B------:R-:W2:Y:S01]  /*daf0*/  @!P1 LDC.64 R6, c[0x0][0x5c0] ;  /* 0x00017000ff069b82 */ /* 0x000ea20000000a00 */
[----:B------:R-:W-:-:S04]  /*db00*/  @!P4 IADD3 R14, P5, P6, R14, UR6, R24 ;  /* 0x000000060e0ecc10 */ /* 0x000fc8000febe018 */
[----:B------:R-:W-:Y:S02]  /*db10*/  @!P4 IADD3.X R35, R35, UR5, R30, P5, P6 ;  /* 0x000000052323cc10 */ /* 0x000fe4000afec41e */
[----:B0-----:R-:W-:Y:S01]  /*db20*/  @!P4 IADD3 R16, P2, R14, R16, RZ ;  /* 0x000000100e10c210 */ /* 0x001fe20007f5e0ff */
[----:B------:R-:W-:-:S04]  /*db30*/  @!P1 IMAD.MOV.U32 R14, RZ, RZ, R24 ;  /* 0x000000ffff0e9224 */ /* 0x000fc800078e0018 */
[----:B------:R-:W-:-:S03]  /*db40*/  @!P1 IMAD.WIDE.U32 R14, R10, 0x180, R14 ;  /* 0x000001800a0e9825 */ /* 0x000fc600078e000e */
[--C-:B--2---:R-:W-:Y:S02]  /*db50*/  @!P1 IADD3 R42, P5, P6, R14, UR8, R6.reuse ;  /* 0x000000080e2a9c10 */ /* 0x104fe4000febe006 */
[----:B------:R-:W-:-:S06]  /*db60*/  PRMT R6, RZ, 0x7610, R6 ;  /* 0x00007610ff067816 */ /* 0x000fcc0000000006 */
[----:B------:R-:W2:Y:S01]  /*db70*/  @!P4 LDG.E.U8 R6, desc[UR52][R4.64+0x1] ;  /* 0x000001340406c981 */ /* 0x000ea2000c1e1100 */
[----:B------:R-:W-:-:S04]  /*db80*/  @!P1 IMAD R34, R11, 0x180, RZ ;  /* 0x000001800b229824 */ /* 0x000fc800078e02ff */
[----:B------:R-:W-:-:S05]  /*db90*/  @!P1 IMAD.IADD R15, R15, 0x1, R34 ;  /* 0x000000010f0f9824 */ /* 0x000fca00078e0222 */
[----:B------:R-:W-:Y:S02]  /*dba0*/  @!P1 IADD3.X R43, R15, UR7, R7, P5, P6 ;  /* 0x000000070f2b9c10 */ /* 0x000fe4000afec407 */
[----:B------:R-:W-:Y:S01]  /*dbb0*/  ISETP.LT.OR P6, PT, R28, 0x19, !P3 ;  /* 0x000000191c00780c */ /* 0x000fe20005fc1670 */
[----:B------:R-:W-:Y:S01]  /*dbc0*/  @!P4 IMAD.X R17, R35, 0x1, R17, P2 ;  /* 0x000000012311c824 */ /* 0x000fe200010e0611 */
[----:B------:R-:W-:-:S11]  /*dbd0*/  LOP3.LUT R12, R12, 0xfffffbff, RZ, 0xc0, !PT ;  /* 0xfffffbff0c0c7812 */ /* 0x000fd600078ec0ff */
[----:B------:R-:W-:Y:S02]  /*dbe0*/  @!P6 IMAD.MOV.U32 R14, RZ, RZ, R24 ;  /* 0x000000ffff0ee224 */ /* 0x000fe400078e0018 */
[----:B------:R-:W-:Y:S02]  /*dbf0*/  @!P6 IMAD.MOV.U32 R15, RZ, RZ, R30 ;  /* 0x000000ffff0fe224 */ /* 0x000fe400078e001e */
[----:B------:R-:W-:Y:S01]  /*dc00*/  @!P6 IMAD.WIDE.U32 R14, R10, 0x180, R14 ;  /* 0x000001800a0ee825 */ /* 0x000fe200078e000e */
[----:B------:R-:W-:Y:S02]  /*dc10*/  @P1 LOP3.LUT R12, R12, 0x400, RZ, 0xfc, !PT ;  /* 0x000004000c0c1812 */ /* 0x000fe400078efcff */
[----:B------:R-:W-:Y:S02]  /*dc20*/  LOP3.LUT P1, RZ, R49, 0x20, RZ, 0xc0, !PT ;  /* 0x0000002031ff7812 */ /* 0x000fe4000782c0ff */
        /* <DEDUP_REMOVED lines=8> */
[----:B--2---:R-:W-:-:S04]  /*dcb0*/  @!P6 IMAD R16, R11, 0x180, RZ ;  /* 0x000001800b10e824 */ /* 0x004fc800078e02ff */
[----:B------:R-:W-:Y:S01]  /*dcc0*/  @!P6 IMAD.IADD R15, R15, 0x1, R16 ;  /* 0x000000010f0fe824 */ /* 0x000fe200078e0210 */
[----:B0-----:R-:W-:-:S04]  /*dcd0*/  @!P6 IADD3 R62, P2, P4, R14, UR8, R6 ;  /* 0x000000080e3eec10 */ /* 0x001fc8000fc5e006 */
[----:B------:R-:W-:Y:S02]  /*dce0*/  @!P6 IADD3.X R63, R15, UR7, R7, P2, P4 ;  /* 0x000000070f3fec10 */ /* 0x000fe400097e8407 */
[----:B------:R-:W-:Y:S02]  /*dcf0*/  ISETP.LT.OR P2, PT, R28, 0x9, !P1 ;  /* 0x000000091c00780c */ /* 0x000fe40004f41670 */
[----:B------:R-:W-:-:S11]  /*dd00*/  PRMT R6, RZ, 0x7610, R6 ;  /* 0x00007610ff067816 */ /* 0x000fd60000000006 */
[----:B------:R-:W2:Y:S01]  /*dd10*/  @!P2 LDG.E.U8 R6, desc[UR52][R2.64+0x8] ;  /* 0x000008340206a981 */ /* 0x000ea2000c1e1100 */
[----:B------:R-:W-:Y:S02]  /*dd20*/  PRMT R14, RZ, 0x7610, R14 ;  /* 0x00007610ff0e7816 */ /* 0x000fe4000000000e */
        /* <DEDUP_REMOVED lines=10> */
[----:B------:R-:W-:-:S13]  /*ddd0*/  ISETP.LT.OR P2, PT, R28, 0xa, !P1 ;  /* 0x0000000a1c00780c */ /* 0x000fda0004f41670 */
[----:B------:R-:W2:Y:S01]  /*dde0*/  @!P2 LDG.E.U8 R14, desc[UR52][R2.64+0x9] ;  /* 0x00000934020ea981 */ /* 0x000ea2000c1e1100 */
[----:B0-----:R-:W0:Y:S02]  /*ddf0*/  @!P2 LDC.64 R6, c[0x0][0x5c0] ;  /* 0x00017000ff06ab82 */ /* 0x001e240000000a00 */
[----:B0-----:R-:W-:-:S04]  /*de00*/  @!P2 IADD3 R6, P4, P5, R24, UR6, R6 ;  /* 0x000000061806ac10 */ /* 0x001fc8000fd9e006 */
[----:B------:R-:W-:Y:S01]  /*de10*/  @!P2 IADD3.X R7, R30, UR5, R7, P4, P5 ;  /* 0x000000051e07ac10 */ /* 0x000fe2000a7ea407 */
[----:B------:R-:W-:Y:S01]  /*de20*/  IMAD.U32 R15, RZ, RZ, UR8 ;  /* 0x00000008ff0f7e24 */ /* 0x000fe2000f8e00ff */
[----:B--2---:R-:W-:-:S04]  /*de30*/  LOP3.LUT R14, R14, 0xff, RZ, 0xc0, !PT ;  /* 0x000000ff0e0e7812 */ /* 0x004fc800078ec0ff */
[----:B------:R-:W-:-:S05]  /*de40*/  F2FP.F16.E4M3.UNPACK_B R14, R14 ;  /* 0x0000000eff0e723e */ /* 0x000fca00020006ff */
[----:B------:R-:W-:-:S05]  /*de50*/  HADD2.F32 R14, -RZ, R14.H0_H0 ;  /* 0x2000000eff0e7230 */ /* 0x000fca0000004100 */
[----:B------:R-:W-:-:S04]  /*de60*/  FMUL R14, R14, UR46 ;  /* 0x0000002e0e0e7c20 */ /* 0x000fc80008400000 */
[----:B------:R-:W-:-:S05]  /*de70*/  FFMA R14, R20, UR47, R14 ;  /* 0x0000002f140e7c23 */ /* 0x000fca000800000e */
[----:B------:R-:W-:-:S05]  /*de80*/  F2FP.SATFINITE.E4M3.F32.PACK_AB_MERGE_C R14, RZ, R14, RZ ;  /* 0x0000000eff0e723e */ /* 0x000fca00048070ff */
[----:B------:R0:W-:Y:S01]  /*de90*/  @!P2 STG.E.U8 desc[UR52][R6.64+0x9], R14 ;  /* 0x0000090e0600a986 */ /* 0x0001e2000c101134 */
[----:B------:R-:W-:-:S13]  /*dea0*/  ISETP.LT.OR P2, PT, R28, 0x9, !P0 ;  /* 0x000000091c00780c */ /* 0x000fda0004741670 */
[----:B0-----:R-:W0:Y:S01]  /*deb0*/  @!P2 LDC.64 R6, c[0x0][0x5c0] ;  /* 0x00017000ff06ab82 */ /* 0x001e220000000a00 */
[----:B------:R-:W-:Y:S01]  /*dec0*/  IMAD.U32 R14, RZ, RZ, UR7 ;  /* 0x00000007ff0e7e24 */ /* 0x000fe2000f8e00ff */
[----:B------:R-:W-:-:S04]  /*ded0*/  @!P2 IADD3 R15, P4, P5, R15, UR6, R24 ;  /* 0x000000060f0fac10 */ /* 0x000fc8000fd9e018 */
[----:B------:R-:W-:Y:S02]  /*dee0*/  @!P2 IADD3.X R14, R14, UR5, R30, P4, P5 ;  /* 0x000000050e0eac10 */ /* 0x000fe4000a7ea41e */
[----:B0-----:R-:W-:-:S05]  /*def0*/  @!P2 IADD3 R6, P4, R15, R6, RZ ;  /* 0x000000060f06a210 */ /* 0x001fca0007f9e0ff */
[----:B------:R-:W-:Y:S01]  /*df00*/  @!P2 IMAD.X R7, R14, 0x1, R7, P4 ;  /* 0x000000010e07a824 */ /* 0x000fe200020e0607 */
[----:B------:R-:W-:-:S06]  /*df10*/  PRMT R14, RZ, 0x7610, R14 ;  /* 0x00007610ff0e7816 */ /* 0x000fcc000000000e */
[----:B------:R-:W2:Y:S01]  /*df20*/  @!P2 LDG.E.U8 R14, desc[UR52][R4.64+0x8] ;  /* 0x00000834040ea981 */ /* 0x000ea2000c1e1100 */
[----:B------:R-:W-:-:S04]  /*df30*/  LOP3.LUT R49, R49, 0xfffffff7, RZ, 0xc0, !PT ;  /* 0xfffffff731317812 */ /* 0x000fc800078ec0ff */
[----:B------:R-:W-:Y:S02]  /*df40*/  @P1 LOP3.LUT R49, R49, 0x8, RZ, 0xfc, !PT ;  /* 0x0000000831311812 */ /* 0x000fe400078efcff */
[----:B------:R-:W-:Y:S02]  /*df50*/  ISETP.GE.AND P1, PT, R29, 0x101, PT ;  /* 0x000001011d00780c */ /* 0x000fe40003f26270 */
[----:B------:R-:W-:Y:S01]  /*df60*/  ISETP.LT.OR P4, PT, R28, 0xa, !P0 ;  /* 0x0000000a1c00780c */ /* 0x000fe20004781670 */
[----:B------:R-:W-:Y:S01]  /*df70*/  IMAD.U32 R16, RZ, RZ, UR8 ;  /* 0x00000008ff107e24 */ /* 0x000fe2000f8e00ff */
[----:B------:R-:W-:Y:S01]  /*df80*/  LOP3.LUT R12, R12, 0xffffefff, RZ, 0xc0, !PT ;  /* 0xffffefff0c0c7812 */ /* 0x000fe200078ec0ff */
[----:B------:R-:W-:-:S03]  /*df90*/  IMAD.U32 R18, RZ, RZ, UR7 ;  /* 0x00000007ff127e24 */ /* 0x000fc6000f8e00ff */
[----:B------:R-:W-:-:S07]  /*dfa0*/  @P6 LOP3.LUT R12, R12, 0x1000, RZ, 0xfc, !PT ;  /* 0x000010000c0c6812 */ /* 0x000fce00078efcff */
[----:B------:R-:W-:-:S04]  /*dfb0*/  @!P4 IADD3 R16, P5, P6, R16, UR6, R24 ;  /* 0x000000061010cc10 */ /* 0x000fc8000febe018 */
[----:B------:R-:W-:Y:S02]  /*dfc0*/  @!P4 IADD3.X R18, R18, UR5, R30, P5, P6 ;  /* 0x000000051212cc10 */ /* 0x000fe4000afec41e */
        /* <DEDUP_REMOVED lines=8> */
[----:B------:R-:W-:-:S13]  /*e050*/  ISETP.LT.OR P2, PT, R28, 0x1, !P1 ;  /* 0x000000011c00780c */ /* 0x000fda0004f41670 */
[----:B--2---:R-:W2:Y:S01]  /*e060*/  @!P2 LDC.64 R6, c[0x0][0x5c0] ;  /* 0x00017000ff06ab82 */ /* 0x004ea20000000a00 */
[----:B0-----:R-:W-:Y:S02]  /*e070*/  @!P4 IADD3 R14, P5, R16, R14, RZ ;  /* 0x0000000e100ec210 */ /* 0x001fe40007fbe0ff */
[--C-:B--2---:R-:W-:Y:S02]  /*e080*/  @!P2 IADD3 R16, P0, P6, R24, UR11, R6.reuse ;  /* 0x0000000b1810ac10 */ /* 0x104fe4000fe1e006 */
[----:B------:R-:W-:-:S06]  /*e090*/  PRMT R6, RZ, 0x7610, R6 ;  /* 0x00007610ff067816 */ /* 0x000fcc0000000006 */
[----:B------:R-:W2:Y:S01]  /*e0a0*/  @!P4 LDG.E.U8 R6, desc[UR52][R4.64+0x9] ;  /* 0x000009340406c981 */ /* 0x000ea2000c1e1100 */
[----:B------:R-:W-:Y:S01]  /*e0b0*/  @!P4 IMAD.X R15, R18, 0x1, R15, P5 ;  /* 0x00000001120fc824 */ /* 0x000fe200028e060f */
[----:B------:R-:W-:Y:S02]  /*e0c0*/  @!P2 IADD3.X R17, R30, UR9, R7, P0, P6 ;  /* 0x000000091e11ac10 */ /* 0x000fe400087ec407 */
        /* <DEDUP_REMOVED lines=57> */
[----:B------:R-:W-:-:S05]  /*e460*/  ISETP.LT.OR P1, PT, R28, 0x1a, !P3 ;  /* 0x0000001a1c00780c */ /* 0x000fca0005f21670 */
[----:B------:R-:W0:Y:S01]  /*e470*/  @!P4 LDC.64 R20, c[0x0][0x5c0] ;  /* 0x00017000ff14cb82 */ /* 0x000e220000000a00 */
[----:B------:R-:W-:-:S07]  /*e480*/  IMAD.U32 R23, RZ, RZ, UR7 ;  /* 0x00000007ff177e24 */ /* 0x000fce000f8e00ff */
[----:B------:R-:W-:Y:S01]  /*e490*/  @!P1 IMAD.MOV.U32 R19, RZ, RZ, R30 ;  /* 0x000000ffff139224 */ /* 0x000fe200078e001e */
[----:B--2---:R-:W-:-:S04]  /*e4a0*/  LOP3.LUT R18, R18, 0xff, RZ, 0xc0, !PT ;  /* 0x000000ff12127812 */ /* 0x004fc800078ec0ff */
[----:B------:R-:W-:-:S05]  /*e4b0*/  F2FP.F16.E4M3.UNPACK_B R18, R18 ;  /* 0x00000012ff12723e */ /* 0x000fca00020006ff */
[----:B------:R-:W-:-:S05]  /*e4c0*/  HADD2.F32 R18, -RZ, R18.H0_H0 ;  /* 0x20000012ff127230 */ /* 0x000fca0000004100 */
[----:B------:R-:W-:-:S04]  /*e4d0*/  FMUL R18, R18, UR46 ;  /* 0x0000002e12127c20 */ /* 0x000fc80008400000 */
[----:B------:R-:W-:-:S05]  /*e4e0*/  FFMA R233, R233, UR47, R18 ;  /* 0x0000002fe9e97c23 */ /* 0x000fca0008000012 */
[----:B------:R-:W-:-:S05]  /*e4f0*/  F2FP.SATFINITE.E4M3.F32.PACK_AB_MERGE_C R233, RZ, R233, RZ ;  /* 0x000000e9ffe9723e */ /* 0x000fca00048070ff */
[----:B------:R2:W-:Y:S01]  /*e500*/  @!P2 STG.E.U8 desc[UR52][R16.64], R233 ;  /* 0x000000e91000a986 */ /* 0x0005e2000c101134 */
[----:B------:R-:W-:Y:S01]  /*e510*/  IMAD.U32 R18, RZ, RZ, UR8 ;  /* 0x00000008ff127e24 */ /* 0x000fe2000f8e00ff */
[----:B--2---:R-:W2:Y:S04]  /*e520*/  @!P1 LDC.64 R16, c[0x0][0x5c0] ;  /* 0x00017000ff109b82 */ /* 0x004ea80000000a00 */
[----:B------:R-:W-:-:S04]  /*e530*/  @!P4 IADD3 R18, P5, P6, R18, UR11, R24 ;  /* 0x0000000b1212cc10 */ /* 0x000fc8000febe018 */
[----:B0-----:R-:W-:Y:S01]  /*e540*/  @!P4 IADD3 R20, P2, R18, R20, RZ ;  /* 0x000000141214c210 */ /* 0x001fe20007f5e0ff */
[----:B------:R-:W-:-:S04]  /*e550*/  @!P1 IMAD.MOV.U32 R18, RZ, RZ, R24 ;  /* 0x000000ffff129224 */ /* 0x000fc800078e0018 */
[----:B------:R-:W-:Y:S01]  /*e560*/  @!P1 IMAD.WIDE.U32 R18, R10, 0x180, R18 ;  /* 0x000001800a129825 */ /* 0x000fe200078e0012 */
[----:B------:R-:W-:Y:S02]  /*e570*/  @!P4 IADD3.X R23, R23, UR9, R30, P5, P6 ;  /* 0x000000091717cc10 */ /* 0x000fe4000afec41e */
[--C-:B--2---:R-:W-:Y:S02]  /*e580*/  @!P1 IADD3 R56, P5, P6, R18, UR8, R16.reuse ;  /* 0x0000000812389c10 */ /* 0x104fe4000febe010 */
[----:B------:R-:W-:-:S06]  /*e590*/  PRMT R16, RZ, 0x7610, R16 ;  /* 0x00007610ff107816 */ /* 0x000fcc0000000010 */
[----:B------:R-:W2:Y:S01]  /*e5a0*/  @!P4 LDG.E.U8 R16, desc[UR52][R14.64+0x1] ;  /* 0x000001340e10c981 */ /* 0x000ea2000c1e1100 */
[----:B------:R-:W-:Y:S01]  /*e5b0*/  ISETP.LT.OR P3, PT, R28, 0x21, !P3 ;  /* 0x000000211c00780c */ /* 0x000fe20005f61670 */
[----:B------:R-:W-:Y:S02]  /*e5c0*/  @!P1 IMAD R22, R11, 0x180, RZ ;  /* 0x000001800b169824 */ /* 0x000fe400078e02ff */
[----:B------:R-:W-:Y:S02]  /*e5d0*/  @!P4 IMAD.X R21, R23, 0x1, R21, P2 ;  /* 0x000000011715c824 */ /* 0x000fe400010e0615 */
[----:B------:R-:W-:-:S05]  /*e5e0*/  @!P1 IMAD.IADD R19, R19, 0x1, R22 ;  /* 0x0000000113139824 */ /* 0x000fca00078e0216 */
[----:B------:R-:W-:-:S03]  /*e5f0*/  @!P1 IADD3.X R57, R19, UR7, R17, P5, P6 ;  /* 0x0000000713399c10 */ /* 0x000fc6000afec411 */
[----:B------:R-:W-:Y:S02]  /*e600*/  @!P3 IMAD.MOV.U32 R18, RZ, RZ, R24 ;  /* 0x000000ffff12b224 */ /* 0x000fe400078e0018 */
[----:B------:R-:W-:Y:S01]  /*e610*/  @!P3 IMAD.MOV.U32 R19, RZ, RZ, R30 ;  /* 0x000000ffff13b224 */ /* 0x000fe200078e001e */
[----:B------:R-:W-:Y:S01]  /*e620*/  LOP3.LUT R12, R12, 0xffffff7f, RZ, 0xc0, !PT ;  /* 0xffffff7f0c0c7812 */ /* 0x000fe200078ec0ff */
[----:B------:R-:W-:-:S03]  /*e630*/  @!P3 IMAD.WIDE.U32 R18, R10, 0x180, R18 ;  /* 0x000001800a12b825 */ /* 0x000fc600078e0012 */
[----:B------:R-:W-:Y:S02]  /*e640*/  @P1 LOP3.LUT R12, R12, 0x80, RZ, 0xfc, !PT ;  /* 0x000000800c0c1812 */ /* 0x000fe400078efcff */
[----:B------:R-:W-:Y:S02]  /*e650*/  LOP3.LUT P1, RZ, R49, 0x10, RZ, 0xc0, !PT ;  /* 0x0000001031ff7812 */ /* 0x000fe4000782c0ff */
        /* <DEDUP_REMOVED lines=8> */
[----:B------:R-:W-:-:S04]  /*e6e0*/  @!P3 IMAD R20, R11, 0x180, RZ ;  /* 0x000001800b14b824 */ /* 0x000fc800078e02ff */
        /* <DEDUP_REMOVED lines=50> */
[----:B------:R-:W-:-:S05]  /*ea10*/  IMAD.U32 R18, RZ, RZ, UR7 ;  /* 0x00000007ff127e24 */ /* 0x000fca000f8e00ff */
[----:B------:R-:W-:Y:S02]  /*ea20*/  @!P4 IADD3.X R18, R18, UR9, R30, P5, P6 ;  /* 0x000000091212cc10 */ /* 0x000fe4000afec41e */
[----:B0-----:R-:W-:-:S05]  /*ea30*/  @!P4 IADD3 R16, P2, R19, R16, RZ ;  /* 0x000000101310c210 */ /* 0x001fca0007f5e0ff */
[----:B------:R-:W-:Y:S01]  /*ea40*/  @!P4 IMAD.X R17, R18, 0x1, R17, P2 ;  /* 0x000000011211c824 */ /* 0x000fe200010e0611 */
[----:B------:R-:W-:-:S06]  /*ea50*/  PRMT R18, RZ, 0x7610, R18 ;  /* 0x00007610ff127816 */ /* 0x000fcc0000000012 */
[----:B------:R-:W2:Y:S01]  /*ea60*/  @!P4 LDG.E.U8 R18, desc[UR52][R14.64+0x9] ;  /* 0x000009340e12c981 */ /* 0x000ea2000c1e1100 */
[----:B------:R-:W-:-:S04]  /*ea70*/  ISETP.GE.AND P0, PT, R29, 0x181, PT ;  /* 0x000001811d00780c */ /* 0x000fc80003f06270 */
[----:B------:R-:W-:-:S13]  /*ea80*/  ISETP.LT.OR P2, PT, R28, 0x1, !P0 ;  /* 0x000000011c00780c */ /* 0x000fda0004741670 */
[----:B------:R-:W-:Y:S02]  /*ea90*/  @!P2 IMAD.MOV.U32 R19, RZ, RZ, R30 ;  /* 0x000000ffff13a224 */ /* 0x000fe400078e001e */
[----:B------:R-:W-:Y:S01]  /*eaa0*/  @!P2 IMAD R20, R11, 0x180, RZ ;  /* 0x000001800b14a824 */ /* 0x000fe200078e02ff */
[----:B--2---:R-:W-:-:S04]  /*eab0*/  LOP3.LUT R18, R18, 0xff, RZ, 0xc0, !PT ;  /* 0x000000ff12127812 */ /* 0x004fc800078ec0ff */
[----:B------:R-:W-:-:S05]  /*eac0*/  F2FP.F16.E4M3.UNPACK_B R18, R18 ;  /* 0x00000012ff12723e */ /* 0x000fca00020006ff */
[----:B------:R-:W-:-:S05]  /*ead0*/  HADD2.F32 R18, -RZ, R18.H0_H0 ;  /* 0x20000012ff127230 */ /* 0x000fca0000004100 */
[----:B------:R-:W-:-:S04]  /*eae0*/  FMUL R18, R18, UR46 ;  /* 0x0000002e12127c20 */ /* 0x000fc80008400000 */
[----:B------:R-:W-:Y:S01]  /*eaf0*/  FFMA R18, R48, UR47, R18 ;  /* 0x0000002f30127c23 */ /* 0x000fe20008000012 */
[----:B------:R-:W-:Y:S01]  /*eb00*/  ISETP.GE.AND P6, PT, R29, 0x189, PT ;  /* 0x000001891d00780c */ /* 0x000fe20003fc6270 */
[----:B------:R-:W2:Y:S03]  /*eb10*/  LDL.LU R48, [R1+0x48] ;  /* 0x0000480001307983 */ /* 0x000ea60000300800 */
[----:B------:R-:W-:-:S05]  /*eb20*/  F2FP.SATFINITE.E4M3.F32.PACK_AB_MERGE_C R18, RZ, R18, RZ ;  /* 0x00000012ff12723e */ /* 0x000fca00048070ff */
[----:B------:R0:W-:Y:S02]  /*eb30*/  @!P4 STG.E.U8 desc[UR52][R16.64+0x9], R18 ;  /* 0x000009121000c986 */ /* 0x0001e4000c101134 */
[----:B0-----:R-:W0:Y:S01]  /*eb40*/  @!P2 LDC.64 R16, c[0x0][0x5c0] ;  /* 0x00017000ff10ab82 */ /* 0x001e220000000a00 */
[----:B------:R-:W-:-:S04]  /*eb50*/  @!P2 IMAD.MOV.U32 R18, RZ, RZ, R24 ;  /* 0x000000ffff12a224 */ /* 0x000fc800078e0018 */
[----:B------:R-:W-:-:S03]  /*eb60*/  @!P2 IMAD.WIDE.U32 R18, R10, 0x180, R18 ;  /* 0x000001800a12a825 */ /* 0x000fc600078e0012 */
[----:B0-----:R-:W-:-:S04]  /*eb70*/  @!P2 IADD3 R18, P4, R18, R16, RZ ;  /* 0x000000101212a210 */ /* 0x001fc80007f9e0ff */
[----:B------:R-:W-:Y:S02]  /*eb80*/  @!P2 IADD3.X R19, R17, R19, R20, P4, !PT ;  /* 0x000000131113a210 */ /* 0x000fe400027fe414 */
[----:B------:R-:W-:-:S05]  /*eb90*/  IADD3 R16, P4, R31, 0x180, RZ ;  /* 0x000001801f107810 */ /* 0x000fca0007f9e0ff */
[----:B------:R-:W-:-:S04]  /*eba0*/  IMAD.X R20, RZ, RZ, R47, P4 ;  /* 0x000000ffff147224 */ /* 0x000fc800020e062f */
[----:B------:R-:W-:-:S04]  /*ebb0*/  IMAD R20, R20, UR12, RZ ;  /* 0x0000000c14147c24 */ /* 0x000fc8000f8e02ff */
[C---:B------:R-:W-:Y:S02]  /*ebc0*/  IMAD R20, R16.reuse, UR13, R20 ;  /* 0x0000000d10147c24 */ /* 0x040fe4000f8e0214 */
[----:B------:R-:W-:-:S03]  /*ebd0*/  IMAD.WIDE.U32 R16, R16, UR12, R32 ;  /* 0x0000000c10107c25 */ /* 0x000fc6000f8e0020 */
[----:B------:R-:W-:-:S04]  /*ebe0*/  IADD3 R16, P4, R16, UR14, RZ ;  /* 0x0000000e10107c10 */ /* 0x000fc8000ff9e0ff */
[--C-:B------:R-:W-:Y:S02]  /*ebf0*/  IADD3.X R17, R17, UR15, R20.reuse, P4, !PT ;  /* 0x0000000f11117c10 */ /* 0x100fe4000a7fe414 */
[----:B------:R-:W-:-:S06]  /*ec00*/  PRMT R20, RZ, 0x7610, R20 ;  /* 0x00007610ff147816 */ /* 0x000fcc0000000014 */
[----:B------:R-:W4:Y:S01]  /*ec10*/  @!P2 LDG.E.U8 R20, desc[UR52][R16.64] ;  /* 0x000000341014a981 */ /* 0x000f22000c1e1100 */
[----:B------:R-:W-:Y:S02]  /*ec20*/  ISETP.LT.OR P1, PT, R28, 0x22, !P6 ;  /* 0x000000221c00780c */ /* 0x000fe40007721670 */
[----:B----4-:R-:W-:-:S04]  /*ec30*/  LOP3.LUT R20, R20, 0xff, RZ, 0xc0, !PT ;  /* 0x000000ff14147812 */ /* 0x010fc800078ec0ff */
[----:B------:R-:W-:-:S05]  /*ec40*/  F2FP.F16.E4M3.UNPACK_B R20, R20 ;  /* 0x00000014ff14723e */ /* 0x000fca00020006ff */
[----:B------:R-:W-:-:S05]  /*ec50*/  HADD2.F32 R20, -RZ, R20.H0_H0 ;  /* 0x20000014ff147230 */ /* 0x000fca0000004100 */
[----:B------:R-:W-:-:S04]  /*ec60*/  FMUL R20, R20, UR46 ;  /* 0x0000002e14147c20 */ /* 0x000fc80008400000 */
[----:B---3--:R-:W-:Y:S01]  /*ec70*/  FFMA R20, R50, UR47, R20 ;  /* 0x0000002f32147c23 */ /* 0x008fe20008000014 */
[----:B------:R-:W-:Y:S01]  /*ec80*/  LOP3.LUT R12, R12, 0xffbfffff, RZ, 0xc0, !PT ;  /* 0xffbfffff0c0c7812 */ /* 0x000fe200078ec0ff */
[----:B------:R-:W-:Y:S01]  /*ec90*/  @!P1 IMAD R34, R11, 0x180, RZ ;  /* 0x000001800b229824 */ /* 0x000fe200078e02ff */
[----:B------:R-:W3:Y:S02]  /*eca0*/  LDL.LU R50, [R1+0x4c] ;  /* 0x00004c0001327983 */ /* 0x000ee40000300800 */
[----:B------:R-:W-:-:S05]  /*ecb0*/  F2FP.SATFINITE.E4M3.F32.PACK_AB_MERGE_C R20, RZ, R20, RZ ;  /* 0x00000014ff14723e */ /* 0x000fca00048070ff */
[----:B------:R0:W-:Y:S01]  /*ecc0*/  @!P2 STG.E.U8 desc[UR52][R18.64], R20 ;  /* 0x000000141200a986 */ /* 0x0001e2000c101134 */
[----:B------:R-:W-:-:S13]  /*ecd0*/  ISETP.LT.OR P2, PT, R28, 0x2, !P0 ;  /* 0x000000021c00780c */ /* 0x000fda0004741670 */
[----:B0-----:R-:W0:Y:S01]  /*ece0*/  @!P2 LDC.64 R18, c[0x0][0x5c0] ;  /* 0x00017000ff12ab82 */ /* 0x001e220000000a00 */
[----:B------:R-:W-:Y:S02]  /*ecf0*/  @!P2 IMAD.MOV.U32 R20, RZ, RZ, R24 ;  /* 0x000000ffff14a224 */ /* 0x000fe400078e0018 */
[----:B------:R-:W-:Y:S02]  /*ed00*/  @!P2 IMAD.MOV.U32 R21, RZ, RZ, R30 ;  /* 0x000000ffff15a224 */ /* 0x000fe400078e001e */
[----:B------:R-:W-:-:S04]  /*ed10*/  @!P2 IMAD.WIDE.U32 R20, R10, 0x180, R20 ;  /* 0x000001800a14a825 */ /* 0x000fc800078e0014 */
[----:B------:R-:W-:Y:S01]  /*ed20*/  @!P2 IMAD R23, R11, 0x180, RZ ;  /* 0x000001800b17a824 */ /* 0x000fe200078e02ff */
[----:B0-----:R-:W-:-:S04]  /*ed30*/  @!P2 IADD3 R22, P4, R20, R18, RZ ;  /* 0x000000121416a210 */ /* 0x001fc80007f9e0ff */
[----:B------:R-:W-:Y:S02]  /*ed40*/  @!P2 IADD3.X R23, R19, R21, R23, P4, !PT ;  /* 0x000000151317a210 */ /* 0x000fe400027fe417 */
[----:B------:R-:W0:Y:S01]  /*ed50*/  @!P1 LDC.64 R18, c[0x0][0x5c0] ;  /* 0x00017000ff129b82 */ /* 0x000e220000000a00 */
[----:B------:R-:W-:Y:S02]  /*ed60*/  @!P1 IMAD.MOV.U32 R20, RZ, RZ, R24 ;  /* 0x000000ffff149224 */ /* 0x000fe400078e0018 */
[----:B------:R-:W-:Y:S02]  /*ed70*/  @!P1 IMAD.MOV.U32 R21, RZ, RZ, R30 ;  /* 0x000000ffff159224 */ /* 0x000fe400078e001e */
[----:B------:R-:W-:-:S03]  /*ed80*/  @!P1 IMAD.WIDE.U32 R20, R10, 0x180, R20 ;  /* 0x000001800a149825 */ /* 0x000fc600078e0014 */
[--C-:B0-----:R-:W-:Y:S02]  /*ed90*/  @!P1 IADD3 R58, P4, P5, R20, UR8, R18.reuse ;  /* 0x00000008143a9c10 */ /* 0x101fe4000fd9e012 */
[----:B------:R-:W-:-:S06]  /*eda0*/  PRMT R18, RZ, 0x7610, R18 ;  /* 0x00007610ff127816 */ /* 0x000fcc0000000012 */
[----:B------:R-:W4:Y:S01]  /*edb0*/  @!P2 LDG.E.U8 R18, desc[UR52][R16.64+0x1] ;  /* 0x000001341012a981 */ /* 0x000f22000c1e1100 */
[----:B------:R-:W-:Y:S01]  /*edc0*/  @P3 LOP3.LUT R12, R12, 0x400000, RZ, 0xfc, !PT ;  /* 0x004000000c0c3812 */ /* 0x000fe200078efcff */
[----:B------:R-:W-:-:S03]  /*edd0*/  @!P1 IMAD.IADD R34, R21, 0x1, R34 ;  /* 0x0000000115229824 */ /* 0x000fc600078e0222 */
[----:B------:R-:W-:Y:S02]  /*ede0*/  LOP3.LUT R12, R12, 0xffff7fff, RZ, 0xc0, !PT ;  /* 0xffff7fff0c0c7812 */ /* 0x000fe400078ec0ff */
[----:B------:R-:W-:Y:S02]  /*edf0*/  @!P1 IADD3.X R59, R34, UR7, R19, P4, P5 ;  /* 0x00000007223b9c10 */ /* 0x000fe4000a7ea413 */
[----:B------:R-:W-:Y:S02]  /*ee00*/  @P1 LOP3.LUT R12, R12, 0x8000, RZ, 0xfc, !PT ;  /* 0x000080000c0c1812 */ /* 0x000fe400078efcff */
[----:B------:R-:W-:Y:S02]  /*ee10*/  ISETP.LT.OR P1, PT, R28, 0x29, !P6 ;  /* 0x000000291c00780c */ /* 0x000fe40007721670 */
[----:B------:R-:W-:-:S11]  /*ee20*/  LOP3.LUT R12, R12, 0xffdfffff, RZ, 0xc0, !PT ;  /* 0xffdfffff0c0c7812 */ /* 0x000fd600078ec0ff */
[----:B------:R-:W-:Y:S02]  /*ee30*/  @!P1 IMAD.MOV.U32 R20, RZ, RZ, R24 ;  /* 0x000000ffff149224 */ /* 0x000fe400078e0018 */
[----:B------:R-:W-:Y:S02]  /*ee40*/  @!P1 IMAD.MOV.U32 R21, RZ, RZ, R30 ;  /* 0x000000ffff159224 */ /* 0x000fe400078e001e */
[----:B------:R-:W-:Y:S02]  /*ee50*/  @!P1 IMAD R35, R11, 0x180, RZ ;  /* 0x000001800b239824 */ /* 0x000fe400078e02ff */
[----:B------:R-:W-:-:S04]  /*ee60*/  @!P1 IMAD.WIDE.U32 R20, R10, 0x180, R20 ;  /* 0x000001800a149825 */ /* 0x000fc800078e0014 */
[----:B------:R-:W-:Y:S01]  /*ee70*/  @!P1 IMAD.IADD R35, R21, 0x1, R35 ;  /* 0x0000000115239824 */ /* 0x000fe200078e0223 */
[----:B------:R-:W-:Y:S02]  /*ee80*/  @P1 LOP3.LUT R12, R12, 0x200000, RZ, 0xfc, !PT ;  /* 0x002000000c0c1812 */ /* 0x000fe400078efcff */
[----:B----4-:R-:W-:-:S04]  /*ee90*/  LOP3.LUT R18, R18, 0xff, RZ, 0xc0, !PT ;  /* 0x000000ff12127812 */ /* 0x010fc800078ec0ff */
[----:B------:R-:W-:-:S05]  /*eea0*/  F2FP.F16.E4M3.UNPACK_B R18, R18 ;  /* 0x00000012ff12723e */ /* 0x000fca00020006ff */
[----:B------:R-:W-:-:S05]  /*eeb0*/  HADD2.F32 R18, -RZ, R18.H0_H0 ;  /* 0x20000012ff127230 */ /* 0x000fca0000004100 */
[----:B------:R-:W-:Y:S02]  /*eec0*/  FMUL R34, R18, UR46 ;  /* 0x0000002e12227c20 */ /* 0x000fe40008400000 */
[----:B------:R-:W0:Y:S02]  /*eed0*/  @!P1 LDC.64 R18, c[0x0][0x5c0] ;  /* 0x00017000ff129b82 */ /* 0x000e240000000a00 */
[----:B0-----:R-:W-:-:S04]  /*eee0*/  @!P1 IADD3 R128, P4, P5, R20, UR8, R18 ;  /* 0x0000000814809c10 */ /* 0x001fc8000fd9e012 */
[----:B------:R-:W-:Y:S02]  /*eef0*/  @!P1 IADD3.X R129, R35, UR7, R19, P4, P5 ;  /* 0x0000000723819c10 */ /* 0x000fe4000a7ea413 */
[----:B------:R-:W-:Y:S01]  /*ef00*/  ISETP.LT.OR P1, PT, R28, 0x2a, !P6 ;  /* 0x0000002a1c00780c */ /* 0x000fe20007721670 */
[----:B--2---:R-:W-:Y:S01]  /*ef10*/  FFMA R34, R48, UR47, R34 ;  /* 0x0000002f30227c23 */ /* 0x004fe20008000022 */
[----:B------:R-:W-:Y:S01]  /*ef20*/  LOP3.LUT P5, RZ, R12, 0x4, RZ, 0xc0, !PT ;  /* 0x000000040cff7812 */ /* 0x000fe200078ac0ff */
[----:B------:R-:W2:Y:S10]  /*ef30*/  LDL.LU R48, [R1+0x50] ;  /* 0x0000500001307983 */ /* 0x000eb40000300800 */
[----:B------:R-:W0:Y:S01]  /*ef40*/  @!P1 LDC.64 R18, c[0x0][0x5c0] ;  /* 0x00017000ff129b82 */ /* 0x000e220000000a00 */
[----:B------:R-:W-:Y:S01]  /*ef50*/  F2FP.SATFINITE.E4M3.F32.PACK_AB_MERGE_C R34, RZ, R34, RZ ;  /* 0x00000022ff22723e */ /* 0x000fe200048070ff */
[----:B------:R-:W-:-:S02]  /*ef60*/  @!P1 IMAD.MOV.U32 R20, RZ, RZ, R24 ;  /* 0x000000ffff149224 */ /* 0x000fc400078e0018 */
[----:B------:R-:W-:Y:S02]  /*ef70*/  @!P1 IMAD.MOV.U32 R21, RZ, RZ, R30 ;  /* 0x000000ffff159224 */ /* 0x000fe400078e001e */
[----:B------:R4:W-:Y:S01]  /*ef80*/  @!P2 STG.E.U8 desc[UR52][R22.64+0x1], R34 ;  /* 0x000001221600a986 */ /* 0x0009e2000c101134 */
[----:B------:R-:W-:Y:S01]  /*ef90*/  @!P1 IMAD.WIDE.U32 R20, R10, 0x180, R20 ;  /* 0x000001800a149825 */ /* 0x000fe200078e0014 */
[----:B------:R-:W-:-:S03]  /*efa0*/  LOP3.LUT R12, R12, 0xfffeffff, RZ, 0xc0, !PT ;  /* 0xfffeffff0c0c7812 */ /* 0x000fc600078ec0ff */
[----:B----4-:R-:W-:-:S04]  /*efb0*/  @!P1 IMAD R22, R11, 0x180, RZ ;  /* 0x000001800b169824 */ /* 0x010fc800078e02ff */
[----:B------:R-:W-:Y:S01]  /*efc0*/  @!P1 IMAD.IADD R21, R21, 0x1, R22 ;  /* 0x0000000115159824 */ /* 0x000fe200078e0216 */
[----:B0-----:R-:W-:Y:S02]  /*efd0*/  @!P1 IADD3 R126, P2, P4, R20, UR8, R18 ;  /* 0x00000008147e9c10 */ /* 0x001fe4000fc5e012 */
[----:B------:R-:W-:Y:S02]  /*efe0*/  @P1 LOP3.LUT R12, R12, 0x10000, RZ, 0xfc, !PT ;  /* 0x000100000c0c1812 */ /* 0x000fe400078efcff */
[----:B------:R-:W-:Y:S02]  /*eff0*/  @!P1 IADD3.X R127, R21, UR7, R19, P2, P4 ;  /* 0x00000007157f9c10 */ /* 0x000fe400097e8413 */
[----:B------:R-:W-:-:S13]  /*f000*/  ISETP.LT.OR P1, PT, R28, 0x31, !P6 ;  /* 0x000000311c00780c */ /* 0x000fda0007721670 */
[----:B------:R-:W0:Y:S01]  /*f010*/  @!P1 LDC.64 R18, c[0x0][0x5c0] ;  /* 0x00017000ff129b82 */ /* 0x000e220000000a00 */
[----:B------:R-:W-:Y:S01]  /*f020*/  @!P1 IMAD.MOV.U32 R20, RZ, RZ, R24 ;  /* 0x000000ffff149224 */ /* 0x000fe200078e0018 */
[----:B------:R-:W-:Y:S01]  /*f030*/  IADD3 R31, P2, R31, 0x188, RZ ;  /* 0x000001881f1f7810 */ /* 0x000fe20007f5e0ff */
[----:B------:R-:W-:Y:S02]  /*f040*/  @!P1 IMAD.MOV.U32 R21, RZ, RZ, R30 ;  /* 0x000000ffff159224 */ /* 0x000fe400078e001e */
[----:B------:R-:W-:Y:S02]  /*f050*/  @!P1 IMAD R22, R11, 0x180, RZ ;  /* 0x000001800b169824 */ /* 0x000fe400078e02ff */
[----:B------:R-:W-:-:S04]  /*f060*/  @!P1 IMAD.WIDE.U32 R20, R10, 0x180, R20 ;  /* 0x000001800a149825 */ /* 0x000fc800078e0014 */
[----:B------:R-:W-:Y:S02]  /*f070*/  IMAD.X R23, RZ, RZ, R47, P2 ;  /* 0x000000ffff177224 */ /* 0x000fe400010e062f */
[----:B------:R-:W-:Y:S02]  /*f080*/  @!P1 IMAD.IADD R22, R21, 0x1, R22 ;  /* 0x0000000115169824 */ /* 0x000fe400078e0216 */
[----:B------:R-:W-:Y:S01]  /*f090*/  IMAD.WIDE.U32 R32, R31, UR12, R32 ;  /* 0x0000000c1f207c25 */ /* 0x000fe2000f8e0020 */
[----:B0-----:R-:W-:-:S03]  /*f0a0*/  @!P1 IADD3 R150, P2, P4, R20, UR8, R18 ;  /* 0x0000000814969c10 */ /* 0x001fc6000fc5e012 */
[----:B------:R-:W-:Y:S01]  /*f0b0*/  IMAD R18, R23, UR12, RZ ;  /* 0x0000000c17127c24 */ /* 0x000fe2000f8e02ff */
[----:B------:R-:W-:-:S03]  /*f0c0*/  @!P1 IADD3.X R151, R22, UR7, R19, P2, P4 ;  /* 0x0000000716979c10 */ /* 0x000fc600097e8413 */
[----:B------:R-:W-:Y:S01]  /*f0d0*/  IMAD R31, R31, UR13, R18 ;  /* 0x0000000d1f1f7c24 */ /* 0x000fe2000f8e0212 */
[----:B------:R-:W-:Y:S02]  /*f0e0*/  IADD3 R18, P2, R32, UR14, RZ ;  /* 0x0000000e20127c10 */ /* 0x000fe4000ff5e0ff */
[----:B------:R-:W-:Y:S02]  /*f0f0*/  PRMT R20, RZ, 0x7610, R20 ;  /* 0x00007610ff147816 */ /* 0x000fe40000000014 */
[----:B------:R-:W-:-:S05]  /*f100*/  IADD3.X R19, R33, UR15, R31, P2, !PT ;  /* 0x0000000f21137c10 */ /* 0x000fca00097fe41f */
[----:B------:R-:W4:Y:S01]  /*f110*/  @!P5 LDG.E.U8 R20, desc[UR52][R18.64] ;  /* 0x000000341214d981 */ /* 0x000f22000c1e1100 */
[----:B------:R-:W-:-:S04]  /*f120*/  LOP3.LUT R13, R13, 0xff7fffff, RZ, 0xc0, !PT ;  /* 0xff7fffff0d0d7812 */ /* 0x000fc800078ec0ff */
[----:B------:R-:W-:Y:S02]  /*f130*/  @P1 LOP3.LUT R13, R13, 0x800000, RZ, 0xfc, !PT ;  /* 0x008000000d0d1812 */ /* 0x000fe400078efcff */
[----:B------:R-:W-:Y:S02]  /*f140*/  ISETP.LT.OR P1, PT, R28, 0x32, !P6 ;  /* 0x000000321c00780c */ /* 0x000fe40007721670 */
[----:B------:R-:W-:-:S11]  /*f150*/  LOP3.LUT P3, RZ, R12, 0x2, RZ, 0xc0, !PT ;  /* 0x000000020cff7812 */ /* 0x000fd6000786c0ff */
[----:B------:R-:W-:Y:S02]  /*f160*/  @!P1 IMAD.MOV.U32 R22, RZ, RZ, R24 ;  /* 0x000000ffff169224 */ /* 0x000fe400078e0018 */
[----:B------:R-:W-:Y:S02]  /*f170*/  @!P1 IMAD.MOV.U32 R23, RZ, RZ, R30 ;  /* 0x000000ffff179224 */ /* 0x000fe400078e001e */
[----:B------:R-:W-:Y:S01]  /*f180*/  @!P1 IMAD.WIDE.U32 R22, R10, 0x180, R22 ;  /* 0x000001800a169825 */ /* 0x000fe200078e0016 */
[----:B----4-:R-:W-:-:S04]  /*f190*/  LOP3.LUT R20, R20, 0xff, RZ, 0xc0, !PT ;  /* 0x000000ff14147812 */ /* 0x010fc800078ec0ff */
[----:B------:R-:W-:-:S05]  /*f1a0*/  F2FP.F16.E4M3.UNPACK_B R20, R20 ;  /* 0x00000014ff14723e */ /* 0x000fca00020006ff */
[----:B------:R-:W-:-:S05]  /*f1b0*/  HADD2.F32 R20, -RZ, R20.H0_H0 ;  /* 0x20000014ff147230 */ /* 0x000fca0000004100 */
[----:B------:R-:W-:Y:S02]  /*f1c0*/  FMUL R31, R20, UR46 ;  /* 0x0000002e141f7c20 */ /* 0x000fe40008400000 */
[----:B------:R-:W0:Y:S02]  /*f1d0*/  @!P1 LDC.64 R20, c[0x0][0x5c0] ;  /* 0x00017000ff149b82 */ /* 0x000e240000000a00 */
[----:B---3--:R-:W-:Y:S01]  /*f1e0*/  FFMA R31, R50, UR47, R31 ;  /* 0x0000002f321f7c23 */ /* 0x008fe2000800001f */
[----:B------:R-:W-:Y:S01]  /*f1f0*/  @!P1 IMAD R32, R11, 0x180, RZ ;  /* 0x000001800b209824 */ /* 0x000fe200078e02ff */
[----:B------:R-:W3:Y:S03]  /*f200*/  LDL.LU R50, [R1+0x54] ;  /* 0x0000540001327983 */ /* 0x000ee60000300800 */
[----:B------:R-:W-:-:S05]  /*f210*/  F2FP.SATFINITE.E4M3.F32.PACK_AB_MERGE_C R31, RZ, R31, RZ ;  /* 0x0000001fff1f723e */ /* 0x000fca00048070ff */
[----:B------:R4:W-:Y:S01]  /*f220*/  @!P5 STG.E.U8 desc[UR52][R38.64], R31 ;  /* 0x0000001f2600d986 */ /* 0x0009e2000c101134 */
[--C-:B0-----:R-:W-:Y:S02]  /*f230*/  @!P1 IADD3 R148, P2, P4, R22, UR8, R20.reuse ;  /* 0x0000000816949c10 */ /* 0x101fe4000fc5e014 */
[----:B------:R-:W-:-:S06]  /*f240*/  PRMT R20, RZ, 0x7610, R20 ;  /* 0x00007610ff147816 */ /* 0x000fcc0000000014 */
[----:B------:R-:W2:Y:S01]  /*f250*/  @!P3 LDG.E.U8 R20, desc[UR52][R18.64+0x1] ;  /* 0x000001341214b981 */ /* 0x000ea2000c1e1100 */
[----:B------:R-:W-:-:S05]  /*f260*/  @!P1 IMAD.IADD R32, R23, 0x1, R32 ;  /* 0x0000000117209824 */ /* 0x000fca00078e0220 */
[----:B------:R-:W-:Y:S02]  /*f270*/  @!P1 IADD3.X R149, R32, UR7, R21, P2, P4 ;  /* 0x0000000720959c10 */ /* 0x000fe400097e8415 */
[----:B------:R-:W-:-:S13]  /*f280*/  ISETP.LT.OR P2, PT, R28, 0x9, !P0 ;  /* 0x000000091c00780c */ /* 0x000fda0004741670 */
[----:B------:R-:W-:Y:S02]  /*f290*/  @!P2 IMAD.MOV.U32 R22, RZ, RZ, R24 ;  /* 0x000000ffff16a224 */ /* 0x000fe400078e0018 */
[----:B------:R-:W-:Y:S02]  /*f2a0*/  @!P2 IMAD.MOV.U32 R23, RZ, RZ, R30 ;  /* 0x000000ffff17a224 */ /* 0x000fe400078e001e */
[----:B------:R-:W-:-:S04]  /*f2b0*/  @!P2 IMAD.WIDE.U32 R22, R10, 0x180, R22 ;  /* 0x000001800a16a825 */ /* 0x000fc800078e0016 */
[----:B----4-:R-:W-:Y:S01]  /*f2c0*/  @!P2 IMAD R31, R11, 0x180, RZ ;  /* 0x000001800b1fa824 */ /* 0x010fe200078e02ff */
[----:B--2---:R-:W-:-:S04]  /*f2d0*/  LOP3.LUT R20, R20, 0xff, RZ, 0xc0, !PT ;  /* 0x000000ff14147812 */ /* 0x004fc800078ec0ff */
[----:B------:R-:W-:-:S05]  /*f2e0*/  F2FP.F16.E4M3.UNPACK_B R20, R20 ;  /* 0x00000014ff14723e */ /* 0x000fca00020006ff */
[----:B------:R-:W-:-:S05]  /*f2f0*/  HADD2.F32 R20, -RZ, R20.H0_H0 ;  /* 0x20000014ff147230 */ /* 0x000fca0000004100 */
[----:B------:R-:W-:-:S04]  /*f300*/  FMUL R20, R20, UR46 ;  /* 0x0000002e14147c20 */ /* 0x000fc80008400000 */
[----:B------:R-:W-:Y:S02]  /*f310*/  FFMA R20, R48, UR47, R20 ;  /* 0x0000002f30147c23 */ /* 0x000fe40008000014 */
[----:B------:R-:W2:Y:S03]  /*f320*/  LDL.LU R48, [R1+0x58] ;  /* 0x0000580001307983 */ /* 0x000ea60000300800 */
[----:B------:R-:W-:-:S05]  /*f330*/  F2FP.SATFINITE.E4M3.F32.PACK_AB_MERGE_C R20, RZ, R20, RZ ;  /* 0x00000014ff14723e */ /* 0x000fca00048070ff */
[----:B------:R0:W-:Y:S02]  /*f340*/  @!P3 STG.E.U8 desc[UR52][R36.64+0x1], R20 ;  /* 0x000001142400b986 */ /* 0x0001e4000c101134 */
[----:B0-----:R-:W0:Y:S01]  /*f350*/  @!P2 LDC.64 R20, c[0x0][0x5c0] ;  /* 0x00017000ff14ab82 */ /* 0x001e220000000a00 */
[----:B------:R-:W-:Y:S02]  /*f360*/  ISETP.LT.OR P3, PT, R28, 0x39, !P6 ;  /* 0x000000391c00780c */ /* 0x000fe40007761670 */
[----:B0-----:R-:W-:-:S04]  /*f370*/  @!P2 IADD3 R32, P4, R22, R20, RZ ;  /* 0x000000141620a210 */ /* 0x001fc80007f9e0ff */
[----:B------:R-:W-:-:S07]  /*f380*/  @!P2 IADD3.X R33, R21, R23, R31, P4, !PT ;  /* 0x000000171521a210 */ /* 0x000fce00027fe41f */
[----:B------:R-:W0:Y:S01]  /*f390*/  @!P3 LDC.64 R20, c[0x0][0x5c0] ;  /* 0x00017000ff14bb82 */ /* 0x000e220000000a00 */
[----:B------:R-:W-:Y:S02]  /*f3a0*/  @!P3 IMAD.MOV.U32 R22, RZ, RZ, R24 ;  /* 0x000000ffff16b224 */ /* 0x000fe400078e0018 */
[----:B------:R-:W-:Y:S02]  /*f3b0*/  @!P3 IMAD.MOV.U32 R23, RZ, RZ, R30 ;  /* 0x000000ffff17b224 */ /* 0x000fe400078e001e */
[----:B------:R-:W-:-:S03]  /*f3c0*/  @!P3 IMAD.WIDE.U32 R22, R10, 0x180, R22 ;  /* 0x000001800a16b825 */ /* 0x000fc600078e0016 */
[--C-:B0-----:R-:W-:Y:S02]  /*f3d0*/  @!P3 IADD3 R154, P4, P5, R22, UR8, R20.reuse ;  /* 0x00000008169abc10 */ /* 0x101fe4000fd9e014 */
[----:B------:R-:W-:-:S06]  /*f3e0*/  PRMT R20, RZ, 0x7610, R20 ;  /* 0x00007610ff147816 */ /* 0x000fcc0000000014 */
[----:B------:R-:W4:Y:S01]  /*f3f0*/  @!P2 LDG.E.U8 R20, desc[UR52][R16.64+0x8] ;  /* 0x000008341014a981 */ /* 0x000f22000c1e1100 */
[----:B------:R-:W-:-:S04]  /*f400*/  @!P3 IMAD R31, R11, 0x180, RZ ;  /* 0x000001800b1fb824 */ /* 0x000fc800078e02ff */
[----:B------:R-:W-:-:S05]  /*f410*/  @!P3 IMAD.IADD R31, R23, 0x1, R31 ;  /* 0x00000001171fb824 */ /* 0x000fca00078e021f */
[----:B------:R-:W-:Y:S02]  /*f420*/  @!P3 IADD3.X R155, R31, UR7, R21, P4, P5 ;  /* 0x000000071f9bbc10 */ /* 0x000fe4000a7ea415 */
[----:B----4-:R-:W-:-:S04]  /*f430*/  LOP3.LUT R20, R20, 0xff, RZ, 0xc0, !PT ;  /* 0x000000ff14147812 */ /* 0x010fc800078ec0ff */
[----:B------:R-:W-:-:S05]  /*f440*/  F2FP.F16.E4M3.UNPACK_B R20, R20 ;  /* 0x00000014ff14723e */ /* 0x000fca00020006ff */
[----:B------:R-:W-:-:S05]  /*f450*/  HADD2.F32 R20, -RZ, R20.H0_H0 ;  /* 0x20000014ff147230 */ /* 0x000fca0000004100 */
[----:B------:R-:W-:-:S04]  /*f460*/  FMUL R20, R20, UR46 ;  /* 0x0000002e14147c20 */ /* 0x000fc80008400000 */
[----:B---3--:R-:W-:Y:S01]  /*f470*/  FFMA R20, R50, UR47, R20 ;  /* 0x0000002f32147c23 */ /* 0x008fe20008000014 */
[----:B------:R-:W-:Y:S01]  /*f480*/  LOP3.LUT R13, R13, 0xffbfffff, RZ, 0xc0, !PT ;  /* 0xffbfffff0d0d7812 */ /* 0x000fe200078ec0ff */
[----:B------:R-:W3:Y:S03]  /*f490*/  LDL.LU R50, [R1+0x5c] ;  /* 0x00005c0001327983 */ /* 0x000ee60000300800 */
[----:B------:R-:W-:-:S05]  /*f4a0*/  F2FP.SATFINITE.E4M3.F32.PACK_AB_MERGE_C R20, RZ, R20, RZ ;  /* 0x00000014ff14723e */ /* 0x000fca00048070ff */
[----:B------:R0:W-:Y:S01]  /*f4b0*/  @!P2 STG.E.U8 desc[UR52][R32.64+0x8], R20 ;  /* 0x000008142000a986 */ /* 0x0001e2000c101134 */
[----:B------:R-:W-:-:S13]  /*f4c0*/  ISETP.LT.OR P2, PT, R28, 0xa, !P0 ;  /* 0x0000000a1c00780c */ /* 0x000fda0004741670 */
[----:B0-----:R-:W0:Y:S01]  /*f4d0*/  @!P2 LDC.64 R20, c[0x0][0x5c0] ;  /* 0x00017000ff14ab82 */ /* 0x001e220000000a00 */
[----:B------:R-:W-:Y:S01]  /*f4e0*/  @!P2 IMAD.MOV.U32 R22, RZ, RZ, R24 ;  /* 0x000000ffff16a224 */ /* 0x000fe200078e0018 */
[----:B------:R-:W-:Y:S01]  /*f4f0*/  ISETP.LT.OR P0, PT, R28, 0x3a, !P6 ;  /* 0x0000003a1c00780c */ /* 0x000fe20007701670 */
        /* <DEDUP_REMOVED lines=15> */
[----:B------:R-:W-:Y:S02]  /*f5f0*/  ISETP.LT.OR P5, PT, R28, 0x41, !P6 ;  /* 0x000000411c00780c */ /* 0x000fe400077a1670 */
[----:B------:R-:W-:-:S04]  /*f600*/  @P1 LOP3.LUT R13, R13, 0x400000, RZ, 0xfc, !PT ;  /* 0x004000000d0d1812 */ /* 0x000fc800078efcff */
[----:B------:R-:W-:-:S04]  /*f610*/  LOP3.LUT R13, R13, 0xfbffffff, RZ, 0xc0, !PT ;  /* 0xfbffffff0d0d7812 */ /* 0x000fc800078ec0ff */
[----:B------:R-:W-:-:S04]  /*f620*/  @P3 LOP3.LUT R13, R13, 0x4000000, RZ, 0xfc, !PT ;  /* 0x040000000d0d3812 */ /* 0x000fc800078efcff */
[----:B------:R-:W-:Y:S01]  /*f630*/  LOP3.LUT R13, R13, 0xfdffffff, RZ, 0xc0, !PT ;  /* 0xfdffffff0d0d7812 */ /* 0x000fe200078ec0ff */
[----:B------:R-:W-:Y:S02]  /*f640*/  @!P5 IMAD.MOV.U32 R22, RZ, RZ, R24 ;  /* 0x000000ffff16d224 */ /* 0x000fe400078e0018 */
[----:B------:R-:W-:Y:S01]  /*f650*/  @!P5 IMAD.MOV.U32 R23, RZ, RZ, R30 ;  /* 0x000000ffff17d224 */ /* 0x000fe200078e001e */
[----:B------:R-:W-:Y:S02]  /*f660*/  @P0 LOP3.LUT R13, R13, 0x2000000, RZ, 0xfc, !PT ;  /* 0x020000000d0d0812 */ /* 0x000fe400078efcff */
[----:B------:R-:W-:Y:S01]  /*f670*/  LOP3.LUT P0, RZ, R49, 0x2, RZ, 0xc0, !PT ;  /* 0x0000000231ff7812 */ /* 0x000fe2000780c0ff */
[----:B------:R-:W-:Y:S01]  /*f680*/  @!P5 IMAD.WIDE.U32 R22, R10, 0x180, R22 ;  /* 0x000001800a16d825 */ /* 0x000fe200078e0016 */
[----:B----4-:R-:W-:-:S04]  /*f690*/  LOP3.LUT R20, R20, 0xff, RZ, 0xc0, !PT ;  /* 0x000000ff14147812 */ /* 0x010fc800078ec0ff */
[----:B------:R-:W-:-:S05]  /*f6a0*/  F2FP.F16.E4M3.UNPACK_B R20, R20 ;  /* 0x00000014ff14723e */ /* 0x000fca00020006ff */
[----:B------:R-:W-:-:S05]  /*f6b0*/  HADD2.F32 R20, -RZ, R20.H0_H0 ;  /* 0x20000014ff147230 */ /* 0x000fca0000004100 */
[----:B------:R-:W-:-:S04]  /*f6c0*/  FMUL R20, R20, UR46 ;  /* 0x0000002e14147c20 */ /* 0x000fc80008400000 */
[----:B--2---:R-:W-:Y:S01]  /*f6d0*/  FFMA R20, R48, UR47, R20 ;  /* 0x0000002f30147c23 */ /* 0x004fe20008000014 */
[----:B------:R-:W-:Y:S01]  /*f6e0*/  @!P5 IMAD R31, R11, 0x180, RZ ;  /* 0x000001800b1fd824 */ /* 0x000fe200078e02ff */
[----:B------:R-:W-:Y:S01]  /*f6f0*/  LOP3.LUT R0, R0, 0xfffffff7, RZ, 0xc0, !PT ;  /* 0xfffffff700007812 */ /* 0x000fe200078ec0ff */
[----:B------:R-:W2:Y:S02]  /*f700*/  LDL.LU R48, [R1+0x60] ;  /* 0x0000600001307983 */ /* 0x000ea40000300800 */
[----:B------:R-:W-:-:S05]  /*f710*/  F2FP.SATFINITE.E4M3.F32.PACK_AB_MERGE_C R20, RZ, R20, RZ ;  /* 0x00000014ff14723e */ /* 0x000fca00048070ff */
[----:B------:R0:W-:Y:S02]  /*f720*/  @!P2 STG.E.U8 desc[UR52][R32.64+0x9], R20 ;  /* 0x000009142000a986 */ /* 0x0001e4000c101134 */
[----:B0-----:R-:W0:Y:S02]  /*f730*/  @!P5 LDC.64 R20, c[0x0][0x5c0] ;  /* 0x00017000ff14db82 */ /* 0x001e240000000a00 */
[--C-:B0-----:R-:W-:Y:S02]  /*f740*/  @!P5 IADD3 R166, P2, P4, R22, UR8, R20.reuse ;  /* 0x0000000816a6dc10 */ /* 0x101fe4000fc5e014 */
[----:B------:R-:W-:-:S06]  /*f750*/  PRMT R20, RZ, 0x7610, R20 ;  /* 0x00007610ff147816 */ /* 0x000fcc0000000014 */
[----:B------:R-:W4:Y:S01]  /*f760*/  @!P0 LDG.E.U8 R20, desc[UR52][R18.64+0x8] ;  /* 0x0000083412148981 */ /* 0x000f22000c1e1100 */
[----:B------:R-:W-:Y:S01]  /*f770*/  @!P5 IMAD.IADD R31, R23, 0x1, R31 ;  /* 0x00000001171fd824 */ /* 0x000fe200078e021f */
[----:B------:R-:W-:-:S04]  /*f780*/  @P5 LOP3.LUT R0, R0, 0x8, RZ, 0xfc, !PT ;  /* 0x0000000800005812 */ /* 0x000fc800078efcff */
[----:B------:R-:W-:Y:S02]  /*f790*/  @!P5 IADD3.X R167, R31, UR7, R21, P2, P4 ;  /* 0x000000071fa7dc10 */ /* 0x000fe400097e8415 */
        /* <DEDUP_REMOVED lines=8> */
[----:B------:R-:W-:Y:S02]  /*f820*/  LOP3.LUT P3, RZ, R49, 0x4, RZ, 0xc0, !PT ;  /* 0x0000000431ff7812 */ /* 0x000fe4000786c0ff */
[----:B----4-:R-:W-:-:S04]  /*f830*/  LOP3.LUT R20, R20, 0xff, RZ, 0xc0, !PT ;  /* 0x000000ff14147812 */ /* 0x010fc800078ec0ff */
[----:B------:R-:W-:-:S05]  /*f840*/  F2FP.F16.E4M3.UNPACK_B R20, R20 ;  /* 0x00000014ff14723e */ /* 0x000fca00020006ff */
[----:B------:R-:W-:-:S05]  /*f850*/  HADD2.F32 R20, -RZ, R20.H0_H0 ;  /* 0x20000014ff147230 */ /* 0x000fca0000004100 */
[----:B------:R-:W-:Y:S02]  /*f860*/  FMUL R31, R20, UR46 ;  /* 0x0000002e141f7c20 */ /* 0x000fe40008400000 */
[----:B------:R-:W0:Y:S02]  /*f870*/  @!P5 LDC.64 R20, c[0x0][0x5c0] ;  /* 0x00017000ff14db82 */ /* 0x000e240000000a00 */
[----:B0-----:R-:W-:-:S04]  /*f880*/  @!P5 IADD3 R164, P2, P4, R22, UR8, R20 ;  /* 0x0000000816a4dc10 */ /* 0x001fc8000fc5e014 */
[----:B------:R-:W-:Y:S02]  /*f890*/  @!P5 IADD3.X R165, R32, UR7, R21, P2, P4 ;  /* 0x0000000720a5dc10 */ /* 0x000fe400097e8415 */
[----:B------:R-:W-:-:S13]  /*f8a0*/  ISETP.LT.OR P5, PT, R28, 0x49, !P6 ;  /* 0x000000491c00780c */ /* 0x000fda00077a1670 */
[----:B------:R-:W0:Y:S01]  /*f8b0*/  @!P5 LDC.64 R20, c[0x0][0x5c0] ;  /* 0x00017000ff14db82 */ /* 0x000e220000000a00 */
[----:B---3--:R-:W-:Y:S01]  /*f8c0*/  FFMA R31, R50, UR47, R31 ;  /* 0x0000002f321f7c23 */ /* 0x008fe2000800001f */
[----:B------:R-:W-:Y:S01]  /*f8d0*/  @!P5 IMAD.MOV.U32 R22, RZ, RZ, R24 ;  /* 0x000000ffff16d224 */ /* 0x000fe200078e0018 */
[----:B------:R-:W-:Y:S01]  /*f8e0*/  LOP3.LUT R0, R0, 0xfffffffd, RZ, 0xc0, !PT ;  /* 0xfffffffd00007812 */ /* 0x000fe200078ec0ff */
[----:B------:R-:W-:Y:S01]  /*f8f0*/  @!P5 IMAD.MOV.U32 R23, RZ, RZ, R30 ;  /* 0x000000ffff17d224 */ /* 0x000fe200078e001e */
[----:B------:R-:W-:Y:S01]  /*f900*/  ISETP.GE.AND P4, PT, R29, 0x1, PT ;  /* 0x000000011d00780c */ /* 0x000fe20003f86270 */
[----:B------:R-:W3:Y:S01]  /*f910*/  LDL.LU R50, [R1+0x64] ;  /* 0x0000640001327983 */ /* 0x000ee20000300800 */
[----:B------:R-:W-:Y:S01]  /*f920*/  F2FP.SATFINITE.E4M3.F32.PACK_AB_MERGE_C R31, RZ, R31, RZ ;  /* 0x0000001fff1f723e */ /* 0x000fe200048070ff */
[----:B------:R-:W-:-:S04]  /*f930*/  @!P5 IMAD.WIDE.U32 R22, R10, 0x180, R22 ;  /* 0x000001800a16d825 */ /* 0x000fc800078e0016 */
[----:B------:R4:W-:Y:S01]  /*f940*/  @!P0 STG.E.U8 desc[UR52][R40.64+0x8], R31 ;  /* 0x0000081f28008986 */ /* 0x0009e2000c101134 */
[--C-:B0-----:R-:W-:Y:S02]  /*f950*/  @!P5 IADD3 R162, P0, P2, R22, UR8, R20.reuse ;  /* 0x0000000816a2dc10 */ /* 0x101fe4000fa1e014 */
[----:B------:R-:W-:-:S06]  /*f960*/  PRMT R20, RZ, 0x7610, R20 ;  /* 0x00007610ff147816 */ /* 0x000fcc0000000014 */
[----:B------:R-:W2:Y:S01]  /*f970*/  @!P3 LDG.E.U8 R20, desc[UR52][R18.64+0x9] ;  /* 0x000009341214b981 */ /* 0x000ea2000c1e1100 */
[----:B----4-:R-:W-:-:S04]  /*f980*/  @!P5 IMAD R31, R11, 0x180, RZ ;  /* 0x000001800b1fd824 */ /* 0x010fc800078e02ff */
[----:B------:R-:W-:Y:S01]  /*f990*/  @!P5 IMAD.IADD R31, R23, 0x1, R31 ;  /* 0x00000001171fd824 */ /* 0x000fe200078e021f */
[----:B------:R-:W-:-:S04]  /*f9a0*/  @P5 LOP3.LUT R0, R0, 0x2, RZ, 0xfc, !PT ;  /* 0x0000000200005812 */ /* 0x000fc800078efcff */
[----:B------:R-:W-:Y:S02]  /*f9b0*/  @!P5 IADD3.X R163, R31, UR7, R21, P0, P2 ;  /* 0x000000071fa3dc10 */ /* 0x000fe400087e4415 */
[----:B------:R-:W-:-:S13]  /*f9c0*/  ISETP.LT.OR P5, PT, R28, 0x4a, !P6 ;  /* 0x0000004a1c00780c */ /* 0x000fda00077a1670 */
[----:B------:R-:W-:Y:S02]  /*f9d0*/  @!P5 IMAD.MOV.U32 R22, RZ, RZ, R24 ;  /* 0x000000ffff16d224 */ /* 0x000fe400078e0018 */
[----:B------:R-:W-:Y:S02]  /*f9e0*/  @!P5 IMAD.MOV.U32 R23, RZ, RZ, R30 ;  /* 0x000000ffff17d224 */ /* 0x000fe400078e001e */
[----:B------:R-:W-:Y:S02]  /*f9f0*/  @!P5 IMAD R31, R11, 0x180, RZ ;  /* 0x000001800b1fd824 */ /* 0x000fe400078e02ff */
[----:B------:R-:W-:-:S04]  /*fa00*/  @!P5 IMAD.WIDE.U32 R22, R10, 0x180, R22 ;  /* 0x000001800a16d825 */ /* 0x000fc800078e0016 */
[----:B------:R-:W-:Y:S01]  /*fa10*/  @!P5 IMAD.IADD R31, R23, 0x1, R31 ;  /* 0x00000001171fd824 */ /* 0x000fe200078e021f */
        /* <DEDUP_REMOVED lines=8> */
[----:B0-----:R-:W0:Y:S02]  /*faa0*/  @!P5 LDC.64 R20, c[0x0][0x5c0] ;  /* 0x00017000ff14db82 */ /* 0x001e240000000a00 */
[----:B0-----:R-:W-:-:S04]  /*fab0*/  @!P5 IADD3 R160, P0, P2, R22, UR8, R20 ;  /* 0x0000000816a0dc10 */ /* 0x001fc8000fa1e014 */
[----:B------:R-:W-:Y:S02]  /*fac0*/  @!P5 IADD3.X R161, R31, UR7, R21, P0, P2 ;  /* 0x000000071fa1dc10 */ /* 0x000fe400087e4415 */
[----:B------:R-:W-:Y:S02]  /*fad0*/  ISETP.LT.OR P0, PT, R28, 0x11, !P4 ;  /* 0x000000111c00780c */ /* 0x000fe40006701670 */
[----:B------:R-:W-:-:S11]  /*fae0*/  PRMT R20, RZ, 0x7610, R20 ;  /* 0x00007610ff147816 */ /* 0x000fd60000000014 */
[----:B------:R-:W4:Y:S02]  /*faf0*/  @!P0 LDG.E.U8 R20, desc[UR52][R26.64+0x10] ;  /* 0x000010341a148981 */ /* 0x000f24000c1e1100 */
[----:B----4-:R-:W-:-:S04]  /*fb00*/  LOP3.LUT R20, R20, 0xff, RZ, 0xc0, !PT ;  /* 0x000000ff14147812 */ /* 0x010fc800078ec0ff */
[----:B------:R-:W-:-:S05]  /*fb10*/  F2FP.F16.E4M3.UNPACK_B R20, R20 ;  /* 0x00000014ff14723e */ /* 0x000fca00020006ff */
[----:B------:R-:W-:-:S05]  /*fb20*/  HADD2.F32 R20, -RZ, R20.H0_H0 ;  /* 0x20000014ff147230 */ /* 0x000fca0000004100 */
[----:B------:R-:W-:-:S04]  /*fb30*/  FMUL R20, R20, UR46 ;  /* 0x0000002e14147c20 */ /* 0x000fc80008400000 */
[----:B---3--:R-:W-:Y:S02]  /*fb40*/  FFMA R22, R50, UR47, R20 ;  /* 0x0000002f32167c23 */ /* 0x008fe40008000014 */
[----:B------:R-:W0:Y:S01]  /*fb50*/  @!P0 LDC.64 R20, c[0x0][0x5c0] ;  /* 0x00017000ff148b82 */ /* 0x000e220000000a00 */
[----:B------:R-:W-:Y:S01]  /*fb60*/  ISETP.LT.OR P3, PT, R28, 0x51, !P6 ;  /* 0x000000511c00780c */ /* 0x000fe20007761670 */
[----:B------:R-:W3:Y:S01]  /*fb70*/  LDL.LU R50, [R1+0x6c] ;  /* 0x00006c0001327983 */ /* 0x000ee20000300800 */
[----:B------:R-:W-:Y:S02]  /*fb80*/  F2FP.SATFINITE.E4M3.F32.PACK_AB_MERGE_C R22, RZ, R22, RZ ;  /* 0x00000016ff16723e */ /* 0x000fe400048070ff */
[----:B0-----:R-:W-:-:S05]  /*fb90*/  @!P0 IADD3 R20, P2, R24, R20, RZ ;  /* 0x0000001418148210 */ /* 0x001fca0007f5e0ff */
[----:B------:R-:W-:-:S05]  /*fba0*/  @!P0 IMAD.X R21, R30, 0x1, R21, P2 ;  /* 0x000000011e158824 */ /* 0x000fca00010e0615 */
[----:B------:R0:W-:Y:S01]  /*fbb0*/  @!P0 STG.E.U8 desc[UR52][R20.64+0x10], R22 ;  /* 0x0000101614008986 */ /* 0x0001e2000c101134 */
[----:B------:R-:W-:Y:S02]  /*fbc0*/  ISETP.LT.OR P0, PT, R28, 0x12, !P4 ;  /* 0x000000121c00780c */ /* 0x000fe40006701670 */
[----:B0-----:R-:W-:-:S11]  /*fbd0*/  PRMT R22, RZ, 0x7610, R22 ;  /* 0x00007610ff167816 */ /* 0x001fd60000000016 */
[----:B------:R-:W0:Y:S01]  /*fbe0*/  @!P0 LDC.64 R20, c[0x0][0x5c0] ;  /* 0x00017000ff148b82 */ /* 0x000e220000000a00 */
[----:B------:R-:W4:Y:S01]  /*fbf0*/  @!P0 LDG.E.U8 R22, desc[UR52][R26.64+0x11] ;  /* 0x000011341a168981 */ /* 0x000f22000c1e1100 */
[----:B0-----:R-:W-:-:S05]  /*fc00*/  @!P0 IADD3 R20, P2, R24, R20, RZ ;  /* 0x0000001418148210 */ /* 0x001fca0007f5e0ff */
[----:B------:R-:W-:Y:S02]  /*fc10*/  @!P0 IMAD.X R21, R30, 0x1, R21, P2 ;  /* 0x000000011e158824 */ /* 0x000fe400010e0615 */
[----:B------:R-:W-:Y:S01]  /*fc20*/  @!P3 IMAD.MOV.U32 R23, RZ, RZ, R30 ;  /* 0x000000ffff17b224 */ /* 0x000fe200078e001e */
[----:B------:R-:W-:Y:S01]  /*fc30*/  LOP3.LUT R13, R13, 0x7fffffff, RZ, 0xc0, !PT ;  /* 0x7fffffff0d0d7812 */ /* 0x000fe200078ec0ff */
[----:B------:R-:W-:-:S03]  /*fc40*/  @!P3 IMAD R31, R11, 0x180, RZ ;  /* 0x000001800b1fb824 */ /* 0x000fc600078e02ff */
[----:B------:R-:W-:Y:S02]  /*fc50*/  @P5 LOP3.LUT R13, R13, 0x80000000, RZ, 0xfc, !PT ;  /* 0x800000000d0d5812 */ /* 0x000fe400078efcff */
[----:B------:R-:W-:Y:S02]  /*fc60*/  ISETP.GE.AND P5, PT, R29, 0x9, PT ;  /* 0x000000091d00780c */ /* 0x000fe40003fa6270 */
[----:B----4-:R-:W-:-:S04]  /*fc70*/  LOP3.LUT R22, R22, 0xff, RZ, 0xc0, !PT ;  /* 0x000000ff16167812 */ /* 0x010fc800078ec0ff */
[----:B------:R-:W-:-:S05]  /*fc80*/  F2FP.F16.E4M3.UNPACK_B R22, R22 ;  /* 0x00000016ff16723e */ /* 0x000fca00020006ff */
[----:B------:R-:W-:-:S05]  /*fc90*/  HADD2.F32 R22, -RZ, R22.H0_H0 ;  /* 0x20000016ff167230 */ /* 0x000fca0000004100 */
[----:B------:R-:W-:-:S04]  /*fca0*/  FMUL R22, R22, UR46 ;  /* 0x0000002e16167c20 */ /* 0x000fc80008400000 */
[----:B--2---:R-:W-:Y:S01]  /*fcb0*/  FFMA R22, R48, UR47, R22 ;  /* 0x0000002f30167c23 */ /* 0x004fe20008000016 */
[----:B------:R-:W-:Y:S01]  /*fcc0*/  LOP3.LUT R0, R0, 0xffffffbf, RZ, 0xc0, !PT ;  /* 0xffffffbf00007812 */ /* 0x000fe200078ec0ff */
[----:B------:R-:W2:Y:S03]  /*fcd0*/  LDL.LU R48, [R1+0x70] ;  /* 0x0000700001307983 */ /* 0x000ea60000300800 */
[----:B------:R-:W-:-:S05]  /*fce0*/  F2FP.SATFINITE.E4M3.F32.PACK_AB_MERGE_C R22, RZ, R22, RZ ;  /* 0x00000016ff16723e */ /* 0x000fca00048070ff */
[----:B------:R0:W-:Y:S02]  /*fcf0*/  @!P0 STG.E.U8 desc[UR52][R20.64+0x11], R22 ;  /* 0x0000111614008986 */ /* 0x0001e4000c101134 */
[----:B0-----:R-:W0:Y:S01]  /*fd00*/  @!P3 LDC.64 R20, c[0x0][0x5c0] ;  /* 0x00017000ff14bb82 */ /* 0x001e220000000a00 */
[----:B------:R-:W-:-:S04]  /*fd10*/  @!P3 IMAD.MOV.U32 R22, RZ, RZ, R24 ;  /* 0x000000ffff16b224 */ /* 0x000fc800078e0018 */
[----:B------:R-:W-:-:S04]  /*fd20*/  @!P3 IMAD.WIDE.U32 R22, R10, 0x180, R22 ;  /* 0x000001800a16b825 */ /* 0x000fc800078e0016 */
[----:B------:R-:W-:Y:S01]  /*fd30*/  @!P3 IMAD.IADD R31, R23, 0x1, R31 ;  /* 0x00000001171fb824 */ /* 0x000fe200078e021f */
[----:B0-----:R-:W-:-:S04]  /*fd40*/  @!P3 IADD3 R158, P0, P2, R22, UR8, R20 ;  /* 0x00000008169ebc10 */ /* 0x001fc8000fa1e014 */
[----:B------:R-:W-:Y:S02]  /*fd50*/  @!P3 IADD3.X R159, R31, UR7, R21, P0, P2 ;  /* 0x000000071f9fbc10 */ /* 0x000fe400087e4415 */
[----:B------:R-:W-:Y:S02]  /*fd60*/  ISETP.LT.OR P0, PT, R28, 0x11, !P5 ;  /* 0x000000111c00780c */ /* 0x000fe40006f01670 */
[----:B------:R-:W-:-:S11]  /*fd70*/  PRMT R20, RZ, 0x7610, R20 ;  /* 0x00007610ff147816 */ /* 0x000fd60000000014 */
[----:B------:R-:W4:Y:S01]  /*fd80*/  @!P0 LDG.E.U8 R20, desc[UR52][R8.64+0x10] ;  /* 0x0000103408148981 */ /* 0x000f22000c1e1100 */
[----:B------:R-:W-:Y:S02]  /*fd90*/  @P3 LOP3.LUT R0, R0, 0x40, RZ, 0xfc, !PT ;  /* 0x0000004000003812 */ /* 0x000fe400078efcff */
[----:B----4-:R-:W-:-:S04]  /*fda0*/  LOP3.LUT R20, R20, 0xff, RZ, 0xc0, !PT ;  /* 0x000000ff14147812 */ /* 0x010fc800078ec0ff */
[----:B------:R-:W-:-:S05]  /*fdb0*/  F2FP.F16.E4M3.UNPACK_B R20, R20 ;  /* 0x00000014ff14723e */ /* 0x000fca00020006ff */
[----:B------:R-:W-:-:S05]  /*fdc0*/  HADD2.F32 R20, -RZ, R20.H0_H0 ;  /* 0x20000014ff147230 */ /* 0x000fca0000004100 */
[----:B------:R-:W-:-:S04]  /*fdd0*/  FMUL R20, R20, UR46 ;  /* 0x0000002e14147c20 */ /* 0x000fc80008400000 */
[----:B---3--:R-:W-:Y:S02]  /*fde0*/  FFMA R22, R50, UR47, R20 ;  /* 0x0000002f32167c23 */ /* 0x008fe40008000014 */
[----:B------:R-:W0:Y:S01]  /*fdf0*/  @!P0 LDC.64 R20, c[0x0][0x5c0] ;  /* 0x00017000ff148b82 */ /* 0x000e220000000a00 */
[----:B------:R-:W3:Y:S02]  /*fe00*/  LDL.LU R50, [R1+0x74] ;  /* 0x0000740001327983 */ /* 0x000ee40000300800 */
[----:B------:R-:W-:Y:S02]  /*fe10*/  F2FP.SATFINITE.E4M3.F32.PACK_AB_MERGE_C R22, RZ, R22, RZ ;  /* 0x00000016ff16723e */ /* 0x000fe400048070ff */
[----:B0-----:R-:W-:-:S04]  /*fe20*/  @!P0 IADD3 R20, P2, P3, R24, UR8, R20 ;  /* 0x0000000818148c10 */ /* 0x001fc8000fb5e014 */
[----:B------:R-:W-:-:S05]  /*fe30*/  @!P0 IADD3.X R21, R30, UR7, R21, P2, P3 ;  /* 0x000000071e158c10 */ /* 0x000fca00097e6415 */
[----:B------:R0:W-:Y:S01]  /*fe40*/  @!P0 STG.E.U8 desc[UR52][R20.64+0x10], R22 ;  /* 0x0000101614008986 */ /* 0x0001e2000c101134 */
[----:B------:R-:W-:Y:S02]  /*fe50*/  ISETP.LT.OR P0, PT, R28, 0x12, !P5 ;  /* 0x000000121c00780c */ /* 0x000fe40006f01670 */
[----:B0-----:R-:W-:-:S11]  /*fe60*/  PRMT R22, RZ, 0x7610, R22 ;  /* 0x00007610ff167816 */ /* 0x001fd60000000016 */
[----:B------:R-:W0:Y:S01]  /*fe70*/  @!P0 LDC.64 R20, c[0x0][0x5c0] ;  /* 0x00017000ff148b82 */ /* 0x000e220000000a00 */
[----:B------:R-:W4:Y:S01]  /*fe80*/  @!P0 LDG.E.U8 R22, desc[UR52][R8.64+0x11] ;  /* 0x0000113408168981 */ /* 0x000f22000c1e1100 */
[----:B0-----:R-:W-:-:S04]  /*fe90*/  @!P0 IADD3 R20, P2, P3, R24, UR8, R20 ;  /* 0x0000000818148c10 */ /* 0x001fc8000fb5e014 */
[----:B------:R-:W-:Y:S02]  /*fea0*/  @!P0 IADD3.X R21, R30, UR7, R21, P2, P3 ;  /* 0x000000071e158c10 */ /* 0x000fe400097e6415 */
[----:B------:R-:W-:-:S13]  /*feb0*/  ISETP.LT.OR P3, PT, R28, 0x52, !P6 ;  /* 0x000000521c00780c */ /* 0x000fda0007761670 */
[----:B------:R-:W-:Y:S02]  /*fec0*/  @!P3 IMAD.MOV.U32 R23, RZ, RZ, R30 ;  /* 0x000000ffff17b224 */ /* 0x000fe400078e001e */
[----:B------:R-:W-:Y:S01]  /*fed0*/  @!P3 IMAD R31, R11, 0x180, RZ ;  /* 0x000001800b1fb824 */ /* 0x000fe200078e02ff */
[----:B----4-:R-:W-:-:S04]  /*fee0*/  LOP3.LUT R22, R22, 0xff, RZ, 0xc0, !PT ;  /* 0x000000ff16167812 */ /* 0x010fc800078ec0ff */
[----:B------:R-:W-:-:S05]  /*fef0*/  F2FP.F16.E4M3.UNPACK_B R22, R22 ;  /* 0x00000016ff16723e */ /* 0x000fca00020006ff */
[----:B------:R-:W-:-:S05]  /*ff00*/  HADD2.F32 R22, -RZ, R22.H0_H0 ;  /* 0x20000016ff167230 */ /* 0x000fca0000004100 */
[----:B------:R-:W-:-:S04]  /*ff10*/  FMUL R22, R22, UR46 ;  /* 0x0000002e16167c20 */ /* 0x000fc80008400000 */
[----:B--2---:R-:W-:Y:S02]  /*ff20*/  FFMA R22, R48, UR47, R22 ;  /* 0x0000002f30167c23 */ /* 0x004fe40008000016 */
        /* <DEDUP_REMOVED lines=18> */
[----:B------:R-:W-:Y:S01]  /*10050*/  LOP3.LUT R0, R0, 0xffffffef, RZ, 0xc0, !PT ;  /* 0xffffffef00007812 */ /* 0x000fe200078ec0ff */
        /* <DEDUP_REMOVED lines=9> */
[----:B------:R-:W-:Y:S02]  /*100f0*/  @P3 LOP3.LUT R0, R0, 0x10, RZ, 0xfc, !PT ;  /* 0x0000001000003812 */ /* 0x000fe400078efcff */
[----:B------:R-:W-:Y:S02]  /*10100*/  ISETP.LT.OR P3, PT, R28, 0x59, !P6 ;  /* 0x000000591c00780c */ /* 0x000fe40007761670 */
[----:B0-----:R-:W-:-:S05]  /*10110*/  @!P0 IADD3 R20, P2, R24, R20, RZ ;  /* 0x0000001418148210 */ /* 0x001fca0007f5e0ff */
[----:B------:R-:W-:-:S06]  /*10120*/  @!P0 IMAD.X R21, R30, 0x1, R21, P2 ;  /* 0x000000011e158824 */ /* 0x000fcc00010e0615 */
[----:B------:R-:W-:Y:S02]  /*10130*/  @!P3 IMAD.MOV.U32 R23, RZ, RZ, R30 ;  /* 0x000000ffff17b224 */ /* 0x000fe400078e001e */
[----:B------:R-:W-:Y:S01]  /*10140*/  @!P3 IMAD R31, R11, 0x180, RZ ;  /* 0x000001800b1fb824 */ /* 0x000fe200078e02ff */
        /* <DEDUP_REMOVED lines=36> */
[----:B------:R-:W-:Y:S01]  /*10390*/  @!P0 IADD3.X R21, R30, UR7, R21, P2, P3 ;  /* 0x000000071e158c10 */ /* 0x000fe200097e6415 */
[----:B------:R-:W-:Y:S02]  /*103a0*/  @!P4 IMAD.MOV.U32 R23, RZ, RZ, R30 ;  /* 0x000000ffff17c224 */ /* 0x000fe400078e001e */
[----:B------:R-:W-:Y:S01]  /*103b0*/  @!P4 IMAD R31, R11, 0x180, RZ ;  /* 0x000001800b1fc824 */ /* 0x000fe200078e02ff */
[----:B------:R-:W-:Y:S02]  /*103c0*/  LOP3.LUT P1, RZ, R49, 0x8, RZ, 0xc0, !PT ;  /* 0x0000000831ff7812 */ /* 0x000fe4000782c0ff */
        /* <DEDUP_REMOVED lines=23> */
[----:B------:R-:W-:Y:S01]  /*10540*/  ISETP.GE.AND P6, PT, R29, 0x89, PT ;  /* 0x000000891d00780c */ /* 0x000fe20003fc6270 */
[----:B------:R-:W-:Y:S01]  /*10550*/  IMAD.U32 R23, RZ, RZ, UR8 ;  /* 0x00000008ff177e24 */ /* 0x000fe2000f8e00ff */
[----:B------:R-:W-:Y:S01]  /*10560*/  F2FP.SATFINITE.E4M3.F32.PACK_AB_MERGE_C R22, RZ, R22, RZ ;  /* 0x00000016ff16723e */ /* 0x000fe200048070ff */
[----:B------:R-:W3:Y:S01]  /*10570*/  LDL.LU R50, [R1+0x8c] ;  /* 0x00008c0001327983 */ /* 0x000ee20000300800 */
        /* <DEDUP_REMOVED lines=9> */
[----:B------:R-:W-:Y:S02]  /*10610*/  ISETP.LT.OR P2, PT, R28, 0x11, !P6 ;  /* 0x000000111c00780c */ /* 0x000fe40007741670 */
[----:B----4-:R-:W-:-:S04]  /*10620*/  LOP3.LUT R22, R22, 0xff, RZ, 0xc0, !PT ;  /* 0x000000ff16167812 */ /* 0x010fc800078ec0ff */
[----:B------:R-:W-:-:S05]  /*10630*/  F2FP.F16.E4M3.UNPACK_B R22, R22 ;  /* 0x00000016ff16723e */ /* 0x000fca00020006ff */
[----:B------:R-:W-:-:S05]  /*10640*/  HADD2.F32 R22, -RZ, R22.H0_H0 ;  /* 0x20000016ff167230 */ /* 0x000fca0000004100 */
[----:B------:R-:W-:-:S04]  /*10650*/  FMUL R22, R22, UR46 ;  /* 0x0000002e16167c20 */ /* 0x000fc80008400000 */
[----:B--2---:R-:W-:Y:S01]  /*10660*/  FFMA R22, R48, UR47, R22 ;  /* 0x0000002f30167c23 */ /* 0x004fe20008000016 */
[----:B------:R-:W-:Y:S01]  /*10670*/  LOP3.LUT R13, R13, 0xdfffffff, RZ, 0xc0, !PT ;  /* 0xdfffffff0d0d7812 */ /* 0x000fe200078ec0ff */
[----:B------:R-:W-:Y:S01]  /*10680*/  IMAD.U32 R32, RZ, RZ, UR8 ;  /* 0x00000008ff207e24 */ /* 0x000fe2000f8e00ff */
[----:B------:R-:W2:Y:S02]  /*10690*/  LDL.LU R48, [R1+0x90] ;  /* 0x0000900001307983 */ /* 0x000ea40000300800 */
[----:B------:R-:W-:-:S05]  /*106a0*/  F2FP.SATFINITE.E4M3.F32.PACK_AB_MERGE_C R22, RZ, R22, RZ ;  /* 0x00000016ff16723e */ /* 0x000fca00048070ff */
[----:B------:R0:W-:Y:S02]  /*106b0*/  @!P0 STG.E.U8 desc[UR52][R20.64+0x11], R22 ;  /* 0x0000111614008986 */ /* 0x0001e4000c101134 */
[----:B0-----:R-:W0:Y:S01]  /*106c0*/  @!P2 LDC.64 R20, c[0x0][0x5c0] ;  /* 0x00017000ff14ab82 */ /* 0x001e220000000a00 */
[----:B------:R-:W-:Y:S01]  /*106d0*/  IMAD.U32 R22, RZ, RZ, UR7 ;  /* 0x00000007ff167e24 */ /* 0x000fe2000f8e00ff */
[----:B------:R-:W-:-:S04]  /*106e0*/  @!P2 IADD3 R23, P0, P3, R23, UR6, R24 ;  /* 0x000000061717ac10 */ /* 0x000fc8000fb1e018 */
[----:B------:R-:W-:Y:S02]  /*106f0*/  @!P2 IADD3.X R22, R22, UR5, R30, P0, P3 ;  /* 0x000000051616ac10 */ /* 0x000fe400087e641e */
[----:B0-----:R-:W-:-:S05]  /*10700*/  @!P2 IADD3 R20, P0, R23, R20, RZ ;  /* 0x000000141714a210 */ /* 0x001fca0007f1e0ff */
[----:B------:R-:W-:Y:S01]  /*10710*/  @!P2 IMAD.X R21, R22, 0x1, R21, P0 ;  /* 0x000000011615a824 */ /* 0x000fe200000e0615 */
[----:B------:R-:W-:-:S06]  /*10720*/  PRMT R22, RZ, 0x7610, R22 ;  /* 0x00007610ff167816 */ /* 0x000fcc0000000016 */
[----:B------:R-:W4:Y:S01]  /*10730*/  @!P2 LDG.E.U8 R22, desc[UR52][R4.64+0x10] ;  /* 0x000010340416a981 */ /* 0x000f22000c1e1100 */
[----:B------:R-:W-:Y:S01]  /*10740*/  ISETP.LT.OR P0, PT, R28, 0x12, !P6 ;  /* 0x000000121c00780c */ /* 0x000fe20007701670 */
[----:B------:R-:W-:Y:S01]  /*10750*/  IMAD.U32 R31, RZ, RZ, UR7 ;  /* 0x00000007ff1f7e24 */ /* 0x000fe2000f8e00ff */
[----:B------:R-:W-:-:S11]  /*10760*/  @P4 LOP3.LUT R13, R13, 0x20000000, RZ, 0xfc, !PT ;  /* 0x200000000d0d4812 */ /* 0x000fd600078efcff */
[----:B------:R-:W-:-:S04]  /*10770*/  @!P0 IADD3 R32, P3, P4, R32, UR6, R24 ;  /* 0x0000000620208c10 */ /* 0x000fc8000fc7e018 */
[----:B------:R-:W-:Y:S02]  /*10780*/  @!P0 IADD3.X R31, R31, UR5, R30, P3, P4 ;  /* 0x000000051f1f8c10 */ /* 0x000fe40009fe841e */
[----:B----4-:R-:W-:-:S04]  /*10790*/  LOP3.LUT R22, R22, 0xff, RZ, 0xc0, !PT ;  /* 0x000000ff16167812 */ /* 0x010fc800078ec0ff */
[----:B------:R-:W-:-:S05]  /*107a0*/  F2FP.F16.E4M3.UNPACK_B R22, R22 ;  /* 0x00000016ff16723e */ /* 0x000fca00020006ff */
[----:B------:R-:W-:-:S05]  /*107b0*/  HADD2.F32 R22, -RZ, R22.H0_H0 ;  /* 0x20000016ff167230 */ /* 0x000fca0000004100 */
[----:B------:R-:W-:-:S04]  /*107c0*/  FMUL R22, R22, UR46 ;  /* 0x0000002e16167c20 */ /* 0x000fc80008400000 */
[----:B---3--:R-:W-:Y:S02]  /*107d0*/  FFMA R22, R50, UR47, R22 ;  /* 0x0000002f32167c23 */ /* 0x008fe40008000016 */
[----:B------:R-:W3:Y:S03]  /*107e0*/  LDL.LU R50, [R1+0x94] ;  /* 0x0000940001327983 */ /* 0x000ee60000300800 */
[----:B------:R-:W-:-:S05]  /*107f0*/  F2FP.SATFINITE.E4M3.F32.PACK_AB_MERGE_C R22, RZ, R22, RZ ;  /* 0x00000016ff16723e */ /* 0x000fca00048070ff */
[----:B------:R0:W-:Y:S01]  /*10800*/  @!P2 STG.E.U8 desc[UR52][R20.64+0x10], R22 ;  /* 0x000010161400a986 */ /* 0x0001e2000c101134 */
[----:B------:R-:W-:Y:S01]  /*10810*/  ISETP.LT.OR P2, PT, R28, 0x19, !P1 ;  /* 0x000000191c00780c */ /* 0x000fe20004f41670 */
[----:B0-----:R-:W0:-:S12]  /*10820*/  @!P0 LDC.64 R22, c[0x0][0x5c0] ;  /* 0x00017000ff168b82 */ /* 0x001e180000000a00 */
[----:B------:R-:W4:Y:S01]  /*10830*/  @!P2 LDC.64 R20, c[0x0][0x5c0] ;  /* 0x00017000ff14ab82 */ /* 0x000f220000000a00 */
[----:B0-----:R-:W-:Y:S02]  /*10840*/  @!P0 IADD3 R22, P3, R32, R22, RZ ;  /* 0x0000001620168210 */ /* 0x001fe40007f7e0ff */
[--C-:B----4-:R-:W-:Y:S02]  /*10850*/  @!P2 IADD3 R32, P4, P5, R24, UR6, R20.reuse ;  /* 0x000000061820ac10 */ /* 0x110fe4000fd9e014 */
[----:B------:R-:W-:-:S06]  /*10860*/  PRMT R20, RZ, 0x7610, R20 ;  /* 0x00007610ff147816 */ /* 0x000fcc0000000014 */
[----:B------:R-:W4:Y:S01]  /*10870*/  @!P0 LDG.E.U8 R20, desc[UR52][R4.64+0x11] ;  /* 0x0000113404148981 */ /* 0x000f22000c1e1100 */
[----:B------:R-:W-:Y:S01]  /*10880*/  @!P0 IMAD.X R23, R31, 0x1, R23, P3 ;  /* 0x000000011f178824 */ /* 0x000fe200018e0617 */
[----:B------:R-:W-:Y:S02]  /*10890*/  ISETP.LT.OR P3, PT, R28, 0x1a, !P1 ;  /* 0x0000001a1c00780c */ /* 0x000fe40004f61670 */
[----:B------:R-:W-:Y:S02]  /*108a0*/  @!P2 IADD3.X R33, R30, UR5, R21, P4, P5 ;  /* 0x000000051e21ac10 */ /* 0x000fe4000a7ea415 */
        /* <DEDUP_REMOVED lines=9> */
[----:B0-----:R-:W0:Y:S02]  /*10940*/  @!P3 LDC.64 R20, c[0x0][0x5c0] ;  /* 0x00017000ff14bb82 */ /* 0x001e240000000a00 */
[--C-:B0-----:R-:W-:Y:S02]  /*10950*/  @!P3 IADD3 R22, P0, P4, R24, UR6, R20.reuse ;  /* 0x000000061816bc10 */ /* 0x101fe4000fc1e014 */
[----:B------:R-:W-:-:S06]  /*10960*/  PRMT R20, RZ, 0x7610, R20 ;  /* 0x00007610ff147816 */ /* 0x000fcc0000000014 */
[----:B------:R-:W4:Y:S01]  /*10970*/  @!P2 LDG.E.U8 R20, desc[UR52][R2.64+0x18] ;  /* 0x000018340214a981 */ /* 0x000f22000c1e1100 */
[----:B------:R-:W-:Y:S02]  /*10980*/  @P1 LOP3.LUT R0, R0, 0x80000000, RZ, 0xfc, !PT ;  /* 0x8000000000001812 */ /* 0x000fe400078efcff */
[----:B------:R-:W-:Y:S02]  /*10990*/  ISETP.GE.AND P1, PT, R29, 0x101, PT ;  /* 0x000001011d00780c */ /* 0x000fe40003f26270 */
[----:B------:R-:W-:Y:S02]  /*109a0*/  @!P3 IADD3.X R23, R30, UR5, R21, P0, P4 ;  /* 0x000000051e17bc10 */ /* 0x000fe400087e8415 */
[----:B------:R-:W-:Y:S02]  /*109b0*/  ISETP.LT.OR P0, PT, R28, 0x11, !P1 ;  /* 0x000000111c00780c */ /* 0x000fe40004f01670 */
[----:B----4-:R-:W-:-:S04]  /*109c0*/  LOP3.LUT R20, R20, 0xff, RZ, 0xc0, !PT ;  /* 0x000000ff14147812 */ /* 0x010fc800078ec0ff */
[----:B------:R-:W-:-:S05]  /*109d0*/  F2FP.F16.E4M3.UNPACK_B R20, R20 ;  /* 0x00000014ff14723e */ /* 0x000fca00020006ff */
[----:B------:R-:W-:-:S05]  /*109e0*/  HADD2.F32 R20, -RZ, R20.H0_H0 ;  /* 0x20000014ff147230 */ /* 0x000fca0000004100 */
[----:B------:R-:W-:-:S04]  /*109f0*/  FMUL R20, R20, UR46 ;  /* 0x0000002e14147c20 */ /* 0x000fc80008400000 */
[----:B---3--:R-:W-:Y:S02]  /*10a00*/  FFMA R31, R50, UR47, R20 ;  /* 0x0000002f321f7c23 */ /* 0x008fe40008000014 */
[----:B------:R-:W0:Y:S01]  /*10a10*/  @!P0 LDC.64 R20, c[0x0][0x5c0] ;  /* 0x00017000ff148b82 */ /* 0x000e220000000a00 */
[----:B------:R-:W3:Y:S02]  /*10a20*/  LDL.LU R50, [R1+0x9c] ;  /* 0x00009c0001327983 */ /* 0x000ee40000300800 */
[----:B------:R-:W-:-:S05]  /*10a30*/  F2FP.SATFINITE.E4M3.F32.PACK_AB_MERGE_C R31, RZ, R31, RZ ;  /* 0x0000001fff1f723e */ /* 0x000fca00048070ff */
[----:B------:R-:W-:Y:S01]  /*10a40*/  @!P2 STG.E.U8 desc[UR52][R32.64+0x18], R31 ;  /* 0x0000181f2000a986 */ /* 0x000fe2000c101134 */
[----:B------:R-:W-:Y:S02]  /*10a50*/  ISETP.LT.OR P2, PT, R28, 0x12, !P1 ;  /* 0x000000121c00780c */ /* 0x000fe40004f41670 */
[----:B0-----:R-:W-:-:S04]  /*10a60*/  @!P0 IADD3 R38, P4, P5, R24, UR11, R20 ;  /* 0x0000000b18268c10 */ /* 0x001fc8000fd9e014 */
[----:B------:R-:W-:-:S07]  /*10a70*/  @!P0 IADD3.X R39, R30, UR9, R21, P4, P5 ;  /* 0x000000091e278c10 */ /* 0x000fce000a7ea415 */
[----:B------:R-:W0:Y:S02]  /*10a80*/  @!P2 LDC.64 R20, c[0x0][0x5c0] ;  /* 0x00017000ff14ab82 */ /* 0x000e240000000a00 */
[--C-:B0-----:R-:W-:Y:S02]  /*10a90*/  @!P2 IADD3 R34, P4, P5, R24, UR11, R20.reuse ;  /* 0x0000000b1822ac10 */ /* 0x101fe4000fd9e014 */
[----:B------:R-:W-:-:S06]  /*10aa0*/  PRMT R20, RZ, 0x7610, R20 ;  /* 0x00007610ff147816 */ /* 0x000fcc0000000014 */
[----:B------:R-:W4:Y:S01]  /*10ab0*/  @!P3 LDG.E.U8 R20, desc[UR52][R2.64+0x19] ;  /* 0x000019340214b981 */ /* 0x000f22000c1e1100 */
[----:B------:R-:W-:Y:S02]  /*10ac0*/  @!P2 IADD3.X R35, R30, UR9, R21, P4, P5 ;  /* 0x000000091e23ac10 */ /* 0x000fe4000a7ea415 */
[----:B------:R-:W-:Y:S02]  /*10ad0*/  ISETP.LT.OR P4, PT, R28, 0x19, !P6 ;  /* 0x000000191c00780c */ /* 0x000fe40007781670 */
[----:B----4-:R-:W-:-:S04]  /*10ae0*/  LOP3.LUT R20, R20, 0xff, RZ, 0xc0, !PT ;  /* 0x000000ff14147812 */ /* 0x010fc800078ec0ff */
[----:B------:R-:W-:-:S05]  /*10af0*/  F2FP.F16.E4M3.UNPACK_B R20, R20 ;  /* 0x00000014ff14723e */ /* 0x000fca00020006ff */
[----:B------:R-:W-:-:S05]  /*10b00*/  HADD2.F32 R20, -RZ, R20.H0_H0 ;  /* 0x20000014ff147230 */ /* 0x000fca0000004100 */
[----:B------:R-:W-:-:S04]  /*10b10*/  FMUL R20, R20, UR46 ;  /* 0x0000002e14147c20 */ /* 0x000fc80008400000 */
[----:B--2---:R-:W-:-:S05]  /*10b20*/  FFMA R20, R48, UR47, R20 ;  /* 0x0000002f30147c23 */ /* 0x004fca0008000014 */
[----:B------:R-:W-:-:S05]  /*10b30*/  F2FP.SATFINITE.E4M3.F32.PACK_AB_MERGE_C R20, RZ, R20, RZ ;  /* 0x00000014ff14723e */ /* 0x000fca00048070ff */
[----:B------:R0:W-:Y:S02]  /*10b40*/  @!P3 STG.E.U8 desc[UR52][R22.64+0x19], R20 ;  /* 0x000019141600b986 */ /* 0x0001e4000c101134 */
[----:B0-----:R-:W0:Y:S01]  /*10b50*/  @!P4 LDC.64 R20, c[0x0][0x5c0] ;  /* 0x00017000ff14cb82 */ /* 0x001e220000000a00 */
[----:B------:R-:W-:Y:S02]  /*10b60*/  IMAD.U32 R23, RZ, RZ, UR8 ;  /* 0x00000008ff177e24 */ /* 0x000fe4000f8e00ff */
[----:B------:R-:W-:-:S03]  /*10b70*/  IMAD.U32 R22, RZ, RZ, UR7 ;  /* 0x00000007ff167e24 */ /* 0x000fc6000f8e00ff */
[----:B------:R-:W-:-:S04]  /*10b80*/  @!P4 IADD3 R23, P3, P5, R23, UR6, R24 ;  /* 0x000000061717cc10 */ /* 0x000fc8000fd7e018 */
[----:B------:R-:W-:Y:S02]  /*10b90*/  @!P4 IADD3.X R22, R22, UR5, R30, P3, P5 ;  /* 0x000000051616cc10 */ /* 0x000fe40009fea41e */
[----:B0-----:R-:W-:-:S05]  /*10ba0*/  @!P4 IADD3 R20, P3, R23, R20, RZ ;  /* 0x000000141714c210 */ /* 0x001fca0007f7e0ff */
[----:B------:R-:W-:Y:S01]  /*10bb0*/  @!P4 IMAD.X R21, R22, 0x1, R21, P3 ;  /* 0x000000011615c824 */ /* 0x000fe200018e0615 */
[----:B------:R-:W-:-:S06]  /*10bc0*/  PRMT R22, RZ, 0x7610, R22 ;  /* 0x00007610ff167816 */ /* 0x000fcc0000000016 */
[----:B------:R-:W2:Y:S01]  /*10bd0*/  @!P4 LDG.E.U8 R22, desc[UR52][R4.64+0x18] ;  /* 0x000018340416c981 */ /* 0x000ea2000c1e1100 */
[----:B------:R-:W-:Y:S01]  /*10be0*/  ISETP.LT.OR P3, PT, R28, 0x1a, !P6 ;  /* 0x0000001a1c00780c */ /* 0x000fe20007761670 */
[----:B------:R-:W-:Y:S02]  /*10bf0*/  IMAD.U32 R32, RZ, RZ, UR8 ;  /* 0x00000008ff207e24 */ /* 0x000fe4000f8e00ff */
[----:B------:R-:W-:-:S10]  /*10c00*/  IMAD.U32 R31, RZ, RZ, UR7 ;  /* 0x00000007ff1f7e24 */ /* 0x000fd4000f8e00ff */
[----:B------:R-:W-:-:S04]  /*10c10*/  @!P3 IADD3 R32, P5, P6, R32, UR6, R24 ;  /* 0x000000062020bc10 */ /* 0x000fc8000febe018 */
[----:B------:R-:W-:Y:S02]  /*10c20*/  @!P3 IADD3.X R31, R31, UR5, R30, P5, P6 ;  /* 0x000000051f1fbc10 */ /* 0x000fe4000afec41e */
[----:B------:R-:W-:-:S04]  /*10c30*/  LOP3.LUT R49, R49, 0xfffffffe, RZ, 0xc0, !PT ;  /* 0xfffffffe31317812 */ /* 0x000fc800078ec0ff */
[----:B------:R-:W-:-:S05]  /*10c40*/  @P2 LOP3.LUT R49, R49, 0x1, RZ, 0xfc, !PT ;  /* 0x0000000131312812 */ /* 0x000fca00078efcff */
[----:B------:R-:W-:Y:S04]  /*10c50*/  STL [R1+0x364], R49 ;  /* 0x0003643101007387 */ /* 0x000fe80000100800 */
[----:B------:R-:W4:Y:S01]  /*10c60*/  LDL.LU R48, [R1+0xa0] ;  /* 0x0000a00001307983 */ /* 0x000f220000300800 */
[----:B--2---:R-:W-:-:S04]  /*10c70*/  LOP3.LUT R22, R22, 0xff, RZ, 0xc0, !PT ;  /* 0x000000ff16167812 */ /* 0x004fc800078ec0ff */
[----:B------:R-:W-:-:S05]  /*10c80*/  F2FP.F16.E4M3.UNPACK_B R22, R22 ;  /* 0x00000016ff16723e */ /* 0x000fca00020006ff */
[----:B------:R-:W-:-:S05]  /*10c90*/  HADD2.F32 R22, -RZ, R22.H0_H0 ;  /* 0x20000016ff167230 */ /* 0x000fca0000004100 */
[----:B------:R-:W-:-:S04]  /*10ca0*/  FMUL R22, R22, UR46 ;  /* 0x0000002e16167c20 */ /* 0x000fc80008400000 */
[----:B---3--:R-:W-:Y:S02]  /*10cb0*/  FFMA R22, R50, UR47, R22 ;  /* 0x0000002f32167c23 */ /* 0x008fe40008000016 */
[----:B------:R-:W2:Y:S03]  /*10cc0*/  LDL.LU R50, [R1+0xa4] ;  /* 0x0000a40001327983 */ /* 0x000ea60000300800 */
[----:B------:R-:W-:-:S05]  /*10cd0*/  F2FP.SATFINITE.E4M3.F32.PACK_AB_MERGE_C R22, RZ, R22, RZ ;  /* 0x00000016ff16723e */ /* 0x000fca00048070ff */
[----:B------:R0:W-:Y:S01]  /*10ce0*/  @!P4 STG.E.U8 desc[UR52][R20.64+0x18], R22 ;  /* 0x000018161400c986 */ /* 0x0001e2000c101134 */
[----:B------:R-:W-:Y:S01]  /*10cf0*/  ISETP.LT.OR P4, PT, R28, 0x19, !P1 ;  /* 0x000000191c00780c */ /* 0x000fe20004f81670 */
[----:B0-----:R-:W0:-:S12]  /*10d00*/  @!P3 LDC.64 R22, c[0x0][0x5c0] ;  /* 0x00017000ff16bb82 */ /* 0x001e180000000a00 */
[----:B------:R-:W3:Y:S02]  /*10d10*/  @!P4 LDC.64 R20, c[0x0][0x5c0] ;  /* 0x00017000ff14cb82 */ /* 0x000ee40000000a00 */
[--C-:B---3--:R-:W-:Y:S02]  /*10d20*/  @!P4 IADD3 R36, P5, P6, R24, UR11, R20.reuse ;  /* 0x0000000b1824cc10 */ /* 0x108fe4000febe014 */
[----:B------:R-:W-:-:S06]  /*10d30*/  PRMT R20, RZ, 0x7610, R20 ;  /* 0x00007610ff147816 */ /* 0x000fcc0000000014 */
[----:B------:R-:W3:Y:S01]  /*10d40*/  @!P3 LDG.E.U8 R20, desc[UR52][R4.64+0x19] ;  /* 0x000019340414b981 */ /* 0x000ee2000c1e1100 */
[----:B0-----:R-:W-:-:S05]  /*10d50*/  @!P3 IADD3 R22, P2, R32, R22, RZ ;  /* 0x000000162016b210 */ /* 0x001fca0007f5e0ff */
[----:B------:R-:W-:Y:S01]  /*10d60*/  @!P3 IMAD.X R23, R31, 0x1, R23, P2 ;  /* 0x000000011f17b824 */ /* 0x000fe200010e0617 */
[----:B------:R-:W-:Y:S02]  /*10d70*/  @!P4 IADD3.X R37, R30, UR9, R21, P5, P6 ;  /* 0x000000091e25cc10 */ /* 0x000fe4000afec415 */
[----:B---3--:R-:W-:-:S04]  /*10d80*/  LOP3.LUT R20, R20, 0xff, RZ, 0xc0, !PT ;  /* 0x000000ff14147812 */ /* 0x008fc800078ec0ff */
[----:B------:R-:W-:-:S05]  /*10d90*/  F2FP.F16.E4M3.UNPACK_B R20, R20 ;  /* 0x00000014ff14723e */ /* 0x000fca00020006ff */
[----:B------:R-:W-:-:S05]  /*10da0*/  HADD2.F32 R20, -RZ, R20.H0_H0 ;  /* 0x20000014ff147230 */ /* 0x000fca0000004100 */
[----:B------:R-:W-:-:S04]  /*10db0*/  FMUL R20, R20, UR46 ;  /* 0x0000002e14147c20 */ /* 0x000fc80008400000 */
[----:B----4-:R-:W-:Y:S01]  /*10dc0*/  FFMA R20, R48, UR47, R20 ;  /* 0x0000002f30147c23 */ /* 0x010fe20008000014 */
[----:B------:R-:W-:Y:S01]  /*10dd0*/  LOP3.LUT R12, R12, 0xffffffdf, RZ, 0xc0, !PT ;  /* 0xffffffdf0c0c7812 */ /* 0x000fe200078ec0ff */
[----:B------:R-:W3:Y:S03]  /*10de0*/  LDL.LU R48, [R1+0xa8] ;  /* 0x0000a80001307983 */ /* 0x000ee60000300800 */
[----:B------:R-:W-:-:S05]  /*10df0*/  F2FP.SATFINITE.E4M3.F32.PACK_AB_MERGE_C R20, RZ, R20, RZ ;  /* 0x00000014ff14723e */ /* 0x000fca00048070ff */
[----:B------:R0:W-:Y:S01]  /*10e00*/  @!P3 STG.E.U8 desc[UR52][R22.64+0x19], R20 ;  /* 0x000019141600b986 */ /* 0x0001e2000c101134 */
[----:B------:R-:W-:-:S13]  /*10e10*/  ISETP.LT.OR P3, PT, R28, 0x1a, !P1 ;  /* 0x0000001a1c00780c */ /* 0x000fda0004f61670 */
[----:B0-----:R-:W0:Y:S02]  /*10e20*/  @!P3 LDC.64 R20, c[0x0][0x5c0] ;  /* 0x00017000ff14bb82 */ /* 0x001e240000000a00 */
[--C-:B0-----:R-:W-:Y:S02]  /*10e30*/  @!P3 IADD3 R32, P5, P6, R24, UR11, R20.reuse ;  /* 0x0000000b1820bc10 */ /* 0x101fe4000febe014 */
[----:B------:R-:W-:-:S06]  /*10e40*/  PRMT R20, RZ, 0x7610, R20 ;  /* 0x00007610ff147816 */ /* 0x000fcc0000000014 */
[----:B------:R-:W4:Y:S01]  /*10e50*/  @!P0 LDG.E.U8 R20, desc[UR52][R6.64+0x10] ;  /* 0x0000103406148981 */ /* 0x000f22000c1e1100 */
[----:B------:R-:W-:-:S04]  /*10e60*/  ISETP.GE.AND P1, PT, R29, 0x9, PT ;  /* 0x000000091d00780c */ /* 0x000fc80003f26270 */
[----:B------:R-:W-:Y:S02]  /*10e70*/  ISETP.LT.OR P2, PT, R28, 0x21, !P1 ;  /* 0x000000211c00780c */ /* 0x000fe40004f41670 */
[----:B------:R-:W-:-:S11]  /*10e80*/  @!P3 IADD3.X R33, R30, UR9, R21, P5, P6 ;  /* 0x000000091e21bc10 */ /* 0x000fd6000afec415 */
[----:B------:R-:W-:Y:S02]  /*10e90*/  @P2 LOP3.LUT R12, R12, 0x20, RZ, 0xfc, !PT ;  /* 0x000000200c0c2812 */ /* 0x000fe400078efcff */
[----:B----4-:R-:W-:-:S04]  /*10ea0*/  LOP3.LUT R20, R20, 0xff, RZ, 0xc0, !PT ;  /* 0x000000ff14147812 */ /* 0x010fc800078ec0ff */
[----:B------:R-:W-:-:S05]  /*10eb0*/  F2FP.F16.E4M3.UNPACK_B R20, R20 ;  /* 0x00000014ff14723e */ /* 0x000fca00020006ff */
[----:B------:R-:W-:-:S05]  /*10ec0*/  HADD2.F32 R20, -RZ, R20.H0_H0 ;  /* 0x20000014ff147230 */ /* 0x000fca0000004100 */
[----:B------:R-:W-:-:S04]  /*10ed0*/  FMUL R20, R20, UR46 ;  /* 0x0000002e14147c20 */ /* 0x000fc80008400000 */
[----:B--2---:R-:W-:Y:S02]  /*10ee0*/  FFMA R22, R50, UR47, R20 ;  /* 0x0000002f32167c23 */ /* 0x004fe40008000014 */
[----:B------:R-:W0:Y:S02]  /*10ef0*/  @!P2 LDC.64 R20, c[0x0][0x5c0] ;  /* 0x00017000ff14ab82 */ /* 0x000e240000000a00 */
[----:B0-----:R-:W-:-:S04]  /*10f00*/  @!P2 IADD3 R54, P5, P6, R24, UR8, R20 ;  /* 0x000000081836ac10 */ /* 0x001fc8000febe014 */
[----:B------:R-:W-:Y:S02]  /*10f10*/  @!P2 IADD3.X R55, R30, UR7, R21, P5, P6 ;  /* 0x000000071e37ac10 */ /* 0x000fe4000afec415 */
[----:B------:R-:W-:-:S13]  /*10f20*/  ISETP.LT.OR P6, PT, R28, 0x22, !P1 ;  /* 0x000000221c00780c */ /* 0x000fda0004fc1670 */
[----:B------:R-:W0:Y:S01]  /*10f30*/  @!P6 LDC.64 R20, c[0x0][0x5c0] ;  /* 0x00017000ff14eb82 */ /* 0x000e220000000a00 */
[----:B------:R-:W-:Y:S02]  /*10f40*/  LOP3.LUT P2, RZ, R49, 0x1, RZ, 0xc0, !PT ;  /* 0x0000000131ff7812 */ /* 0x000fe4000784c0ff */
[----:B------:R-:W-:Y:S01]  /*10f50*/  F2FP.SATFINITE.E4M3.F32.PACK_AB_MERGE_C R22, RZ, R22, RZ ;  /* 0x00000016ff16723e */ /* 0x000fe200048070ff */
[----:B------:R-:W-:Y:S01]  /*10f60*/  IMAD.U32 R23, RZ, RZ, UR8 ;  /* 0x00000008ff177e24 */ /* 0x000fe2000f8e00ff */
[----:B------:R-:W-:Y:S01]  /*10f70*/  LOP3.LUT R12, R12, 0xfffffffe, RZ, 0xc0, !PT ;  /* 0xfffffffe0c0c7812 */ /* 0x000fe200078ec0ff */
[----:B------:R-:W2:Y:S04]  /*10f80*/  LDL.LU R49, [R1+0xac] ;  /* 0x0000ac0001317983 */ /* 0x000ea80000300800 */
[----:B------:R4:W-:Y:S01]  /*10f90*/  @!P0 STG.E.U8 desc[UR52][R38.64+0x10], R22 ;  /* 0x0000101626008986 */ /* 0x0009e2000c101134 */
[----:B0-----:R-:W-:-:S02]  /*10fa0*/  @!P6 IADD3 R50, P0, P5, R24, UR8, R20 ;  /* 0x000000081832ec10 */ /* 0x001fc4000fd1e014 */
[----:B------:R-:W-:-:S06]  /*10fb0*/  PRMT R20, RZ, 0x7610, R20 ;  /* 0x00007610ff147816 */ /* 0x000fcc0000000014 */
[----:B------:R-:W3:Y:S01]  /*10fc0*/  @!P2 LDG.E.U8 R20, desc[UR52][R6.64+0x11] ;  /* 0x000011340614a981 */ /* 0x000ee2000c1e1100 */
[----:B------:R-:W-:Y:S02]  /*10fd0*/  @P6 LOP3.LUT R12, R12, 0x1, RZ, 0xfc, !PT ;  /* 0x000000010c0c6812 */ /* 0x000fe400078efcff */
[----:B------:R-:W-:Y:S02]  /*10fe0*/  @!P6 IADD3.X R51, R30, UR7, R21, P0, P5 ;  /* 0x000000071e33ec10 */ /* 0x000fe400087ea415 */
[----:B------:R-:W-:Y:S01]  /*10ff0*/  ISETP.GE.AND P6, PT, R29, 0x109, PT ;  /* 0x000001091d00780c */ /* 0x000fe20003fc6270 */
[----:B----4-:R-:W-:Y:S01]  /*11000*/  IMAD.U32 R22, RZ, RZ, UR7 ;  /* 0x00000007ff167e24 */ /* 0x010fe2000f8e00ff */
[----:B---3--:R-:W-:-:S04]  /*11010*/  LOP3.LUT R20, R20, 0xff, RZ, 0xc0, !PT ;  /* 0x000000ff14147812 */ /* 0x008fc800078ec0ff */
[----:B------:R-:W-:-:S05]  /*11020*/  F2FP.F16.E4M3.UNPACK_B R20, R20 ;  /* 0x00000014ff14723e */ /* 0x000fca00020006ff */
[----:B------:R-:W-:-:S05]  /*11030*/  HADD2.F32 R20, -RZ, R20.H0_H0 ;  /* 0x20000014ff147230 */ /* 0x000fca0000004100 */
[----:B------:R-:W-:-:S04]  /*11040*/  FMUL R20, R20, UR46 ;  /* 0x0000002e14147c20 */ /* 0x000fc80008400000 */
[----:B------:R-:W-:Y:S01]  /*11050*/  FFMA R20, R48, UR47, R20 ;  /* 0x0000002f30147c23 */ /* 0x000fe20008000014 */
[C---:B------:R-:W-:Y:S01]  /*11060*/  ISETP.LT.OR P1, PT, R28.reuse, 0x29, !P1 ;  /* 0x000000291c00780c */ /* 0x040fe20004f21670 */
[----:B------:R-:W-:Y:S01]  /*11070*/  IMAD.U32 R31, RZ, RZ, UR7 ;  /* 0x00000007ff1f7e24 */ /* 0x000fe2000f8e00ff */
[----:B------:R-:W3:Y:S02]  /*11080*/  LDL.LU R48, [R1+0xb0] ;  /* 0x0000b00001307983 */ /* 0x000ee40000300800 */
[----:B------:R-:W-:Y:S02]  /*11090*/  F2FP.SATFINITE.E4M3.F32.PACK_AB_MERGE_C R20, RZ, R20, RZ ;  /* 0x00000014ff14723e */ /* 0x000fe400048070ff */
[----:B------:R-:W4:Y:S04]  /*110a0*/  LDL.LU R66, [R1+0xb4] ;  /* 0x0000b40001427983 */ /* 0x000f280000300800 */
[----:B------:R0:W-:Y:S01]  /*110b0*/  @!P2 STG.E.U8 desc[UR52][R34.64+0x11], R20 ;  /* 0x000011142200a986 */ /* 0x0001e2000c101134 */
[----:B------:R-:W-:-:S02]  /*110c0*/  ISETP.LT.OR P2, PT, R28, 0x11, !P6 ;  /* 0x000000111c00780c */ /* 0x000fc40007741670 */
[----:B------:R-:W-:Y:S01]  /*110d0*/  LOP3.LUT R12, R12, 0xffffffef, RZ, 0xc0, !PT ;  /* 0xffffffef0c0c7812 */ /* 0x000fe200078ec0ff */
[----:B------:R-:W4:Y:S10]  /*110e0*/  LDL.LU R67, [R1+0xb8] ;  /* 0x0000b80001437983 */ /* 0x000f340000300800 */
[----:B0-----:R-:W0:Y:S01]  /*110f0*/  @!P2 LDC.64 R20, c[0x0][0x5c0] ;  /* 0x00017000ff14ab82 */ /* 0x001e220000000a00 */
        /* <DEDUP_REMOVED lines=8> */
[----:B------:R-:W-:-:S04]  /*11180*/  @!P0 IADD3 R34, P5, P6, R34, UR11, R24 ;  /* 0x0000000b22228c10 */ /* 0x000fc8000febe018 */
        /* <DEDUP_REMOVED lines=8> */
[----:B0-----:R-:W0:Y:S08]  /*11210*/  @!P1 LDC.64 R20, c[0x0][0x5c0] ;  /* 0x00017000ff149b82 */ /* 0x001e300000000a00 */
[----:B------:R-:W2:Y:S01]  /*11220*/  @!P0 LDC.64 R22, c[0x0][0x5c0] ;  /* 0x00017000ff168b82 */ /* 0x000ea20000000a00 */
[----:B0-----:R-:W-:-:S02]  /*11230*/  @!P1 IADD3 R52, P5, P6, R24, UR8, R20 ;  /* 0x0000000818349c10 */ /* 0x001fc4000febe014 */
[----:B------:R-:W-:-:S06]  /*11240*/  PRMT R20, RZ, 0x7610, R20 ;  /* 0x00007610ff147816 */ /* 0x000fcc0000000014 */
[----:B------:R-:W3:Y:S01]  /*11250*/  @!P0 LDG.E.U8 R20, desc[UR52][R14.64+0x11] ;  /* 0x000011340e148981 */ /* 0x000ee2000c1e1100 */
[----:B--2---:R-:W-:Y:S02]  /*11260*/  @!P0 IADD3 R22, P2, R34, R22, RZ ;  /* 0x0000001622168210 */ /* 0x004fe40007f5e0ff */
[----:B------:R-:W-:-:S03]  /*11270*/  @!P1 IADD3.X R53, R30, UR7, R21, P5, P6 ;  /* 0x000000071e359c10 */ /* 0x000fc6000afec415 */
[----:B------:R-:W-:Y:S01]  /*11280*/  @!P0 IMAD.X R23, R31, 0x1, R23, P2 ;  /* 0x000000011f178824 */ /* 0x000fe200010e0617 */
[----:B------:R-:W-:Y:S02]  /*11290*/  ISETP.GE.AND P6, PT, R29, 0x9, PT ;  /* 0x000000091d00780c */ /* 0x000fe40003fc6270 */
[----:B---3--:R-:W-:-:S04]  /*112a0*/  LOP3.LUT R20, R20, 0xff, RZ, 0xc0, !PT ;  /* 0x000000ff14147812 */ /* 0x008fc800078ec0ff */
[----:B------:R-:W-:-:S05]  /*112b0*/  F2FP.F16.E4M3.UNPACK_B R20, R20 ;  /* 0x00000014ff14723e */ /* 0x000fca00020006ff */
[----:B------:R-:W-:-:S05]  /*112c0*/  HADD2.F32 R20, -RZ, R20.H0_H0 ;  /* 0x20000014ff147230 */ /* 0x000fca0000004100 */
[----:B------:R-:W-:-:S04]  /*112d0*/  FMUL R20, R20, UR46 ;  /* 0x0000002e14147c20 */ /* 0x000fc80008400000 */
[----:B------:R-:W-:-:S05]  /*112e0*/  FFMA R20, R48, UR47, R20 ;  /* 0x0000002f30147c23 */ /* 0x000fca0008000014 */
[----:B------:R-:W-:-:S05]  /*112f0*/  F2FP.SATFINITE.E4M3.F32.PACK_AB_MERGE_C R20, RZ, R20, RZ ;  /* 0x00000014ff14723e */ /* 0x000fca00048070ff */
[----:B------:R0:W-:Y:S01]  /*11300*/  @!P0 STG.E.U8 desc[UR52][R22.64+0x11], R20 ;  /* 0x0000111416008986 */ /* 0x0001e2000c101134 */
[----:B------:R-:W-:-:S13]  /*11310*/  ISETP.LT.OR P0, PT, R28, 0x2a, !P6 ;  /* 0x0000002a1c00780c */ /* 0x000fda0007701670 */
[----:B0-----:R-:W0:Y:S02]  /*11320*/  @!P0 LDC.64 R20, c[0x0][0x5c0] ;  /* 0x00017000ff148b82 */ /* 0x001e240000000a00 */
[--C-:B0-----:R-:W-:Y:S02]  /*11330*/  @!P0 IADD3 R48, P2, P5, R24, UR8, R20.reuse ;  /* 0x0000000818308c10 */ /* 0x101fe4000fd5e014 */
[----:B------:R-:W-:-:S06]  /*11340*/  PRMT R20, RZ, 0x7610, R20 ;  /* 0x00007610ff147816 */ /* 0x000fcc0000000014 */
[----:B------:R-:W2:Y:S01]  /*11350*/  @!P4 LDG.E.U8 R20, desc[UR52][R6.64+0x18] ;  /* 0x000018340614c981 */ /* 0x000ea2000c1e1100 */
[----:B------:R-:W-:Y:S02]  /*11360*/  @P1 LOP3.LUT R12, R12, 0x10, RZ, 0xfc, !PT ;  /* 0x000000100c0c1812 */ /* 0x000fe400078efcff */
[----:B------:R-:W-:-:S04]  /*11370*/  LOP3.LUT P1, RZ, R0, 0x80000000, RZ, 0xc0, !PT ;  /* 0x8000000000ff7812 */ /* 0x000fc8000782c0ff */
[----:B------:R-:W-:Y:S02]  /*11380*/  ISETP.LT.OR P6, PT, R28, 0x21, !P1 ;  /* 0x000000211c00780c */ /* 0x000fe40004fc1670 */
[----:B------:R-:W-:Y:S02]  /*11390*/  @!P0 IADD3.X R49, R30, UR7, R21, P2, P5 ;  /* 0x000000071e318c10 */ /* 0x000fe400097ea415 */
[----:B--2---:R-:W-:-:S04]  /*113a0*/  LOP3.LUT R20, R20, 0xff, RZ, 0xc0, !PT ;  /* 0x000000ff14147812 */ /* 0x004fc800078ec0ff */
[----:B------:R-:W-:-:S05]  /*113b0*/  F2FP.F16.E4M3.UNPACK_B R20, R20 ;  /* 0x00000014ff14723e */ /* 0x000fca00020006ff */
[----:B------:R-:W-:-:S05]  /*113c0*/  HADD2.F32 R20, -RZ, R20.H0_H0 ;  /* 0x20000014ff147230 */ /* 0x000fca0000004100 */
[----:B------:R-:W-:-:S04]  /*113d0*/  FMUL R20, R20, UR46 ;  /* 0x0000002e14147c20 */ /* 0x000fc80008400000 */
[----:B----4-:R-:W-:Y:S02]  /*113e0*/  FFMA R22, R66, UR47, R20 ;  /* 0x0000002f42167c23 */ /* 0x010fe40008000014 */
[----:B------:R-:W0:Y:S01]  /*113f0*/  @!P6 LDC.64 R20, c[0x0][0x5c0] ;  /* 0x00017000ff14eb82 */ /* 0x000e220000000a00 */
[----:B------:R-:W-:Y:S01]  /*11400*/  IMAD.U32 R23, RZ, RZ, UR8 ;  /* 0x00000008ff177e24 */ /* 0x000fe2000f8e00ff */
[----:B------:R-:W2:Y:S01]  /*11410*/  LDL.LU R66, [R1+0xbc] ;  /* 0x0000bc0001427983 */ /* 0x000ea20000300800 */
[----:B0-----:R-:W-:-:S04]  /*11420*/  @!P6 IADD3 R46, P2, P5, R24, UR6, R20 ;  /* 0x00000006182eec10 */ /* 0x001fc8000fd5e014 */
[----:B------:R-:W-:Y:S02]  /*11430*/  @!P6 IADD3.X R47, R30, UR5, R21, P2, P5 ;  /* 0x000000051e2fec10 */ /* 0x000fe400097ea415 */
[----:B------:R-:W-:-:S13]  /*11440*/  ISETP.LT.OR P2, PT, R28, 0x22, !P1 ;  /* 0x000000221c00780c */ /* 0x000fda0004f41670 */
[----:B------:R-:W0:Y:S01]  /*11450*/  @!P2 LDC.64 R20, c[0x0][0x5c0] ;  /* 0x00017000ff14ab82 */ /* 0x000e220000000a00 */
[----:B------:R-:W-:-:S05]  /*11460*/  F2FP.SATFINITE.E4M3.F32.PACK_AB_MERGE_C R22, RZ, R22, RZ ;  /* 0x00000016ff16723e */ /* 0x000fca00048070ff */
[----:B------:R3:W-:Y:S01]  /*11470*/  @!P4 STG.E.U8 desc[UR52][R36.64+0x18], R22 ;  /* 0x000018162400c986 */ /* 0x0007e2000c101134 */
[--C-:B0-----:R-:W-:Y:S02]  /*11480*/  @!P2 IADD3 R44, P4, P5, R24, UR6, R20.reuse ;  /* 0x00000006182cac10 */ /* 0x101fe4000fd9e014 */
[----:B------:R-:W-:-:S06]  /*11490*/  PRMT R20, RZ, 0x7610, R20 ;  /* 0x00007610ff147816 */ /* 0x000fcc0000000014 */
[----:B------:R-:W4:Y:S01]  /*114a0*/  @!P3 LDG.E.U8 R20, desc[UR52][R6.64+0x19] ;  /* 0x000019340614b981 */ /* 0x000f22000c1e1100 */
[----:B------:R-:W-:Y:S02]  /*114b0*/  ISETP.GE.AND P6, PT, R29, 0x109, PT ;  /* 0x000001091d00780c */ /* 0x000fe40003fc6270 */
[----:B------:R-:W-:Y:S01]  /*114c0*/  @!P2 IADD3.X R45, R30, UR5, R21, P4, P5 ;  /* 0x000000051e2dac10 */ /* 0x000fe2000a7ea415 */
[----:B---3--:R-:W-:Y:S01]  /*114d0*/  IMAD.U32 R22, RZ, RZ, UR7 ;  /* 0x00000007ff167e24 */ /* 0x008fe2000f8e00ff */
[----:B----4-:R-:W-:-:S04]  /*114e0*/  LOP3.LUT R20, R20, 0xff, RZ, 0xc0, !PT ;  /* 0x000000ff14147812 */ /* 0x010fc800078ec0ff */
[----:B------:R-:W-:-:S05]  /*114f0*/  F2FP.F16.E4M3.UNPACK_B R20, R20 ;  /* 0x00000014ff14723e */ /* 0x000fca00020006ff */
[----:B------:R-:W-:-:S05]  /*11500*/  HADD2.F32 R20, -RZ, R20.H0_H0 ;  /* 0x20000014ff147230 */ /* 0x000fca0000004100 */
[----:B------:R-:W-:-:S04]  /*11510*/  FMUL R20, R20, UR46 ;  /* 0x0000002e14147c20 */ /* 0x000fc80008400000 */
[----:B------:R-:W-:Y:S02]  /*11520*/  FFMA R20, R67, UR47, R20 ;  /* 0x0000002f43147c23 */ /* 0x000fe40008000014 */
[----:B------:R-:W3:Y:S03]  /*11530*/  LDL.LU R67, [R1+0xc0] ;  /* 0x0000c00001437983 */ /* 0x000ee60000300800 */
[----:B------:R-:W-:-:S05]  /*11540*/  F2FP.SATFINITE.E4M3.F32.PACK_AB_MERGE_C R20, RZ, R20, RZ ;  /* 0x00000014ff14723e */ /* 0x000fca00048070ff */
[----:B------:R0:W-:Y:S01]  /*11550*/  @!P3 STG.E.U8 desc[UR52][R32.64+0x19], R20 ;  /* 0x000019142000b986 */ /* 0x0001e2000c101134 */
[----:B------:R-:W-:-:S13]  /*11560*/  ISETP.LT.OR P3, PT, R28, 0x19, !P6 ;  /* 0x000000191c00780c */ /* 0x000fda0007761670 */
[----:B0-----:R-:W0:Y:S01]  /*11570*/  @!P3 LDC.64 R20, c[0x0][0x5c0] ;  /* 0x00017000ff14bb82 */ /* 0x001e220000000a00 */
[----:B------:R-:W-:-:S04]  /*11580*/  @!P3 IADD3 R23, P4, P5, R23, UR11, R24 ;  /* 0x0000000b1717bc10 */ /* 0x000fc8000fd9e018 */
[----:B------:R-:W-:Y:S02]  /*11590*/  @!P3 IADD3.X R22, R22, UR9, R30, P4, P5 ;  /* 0x000000091616bc10 */ /* 0x000fe4000a7ea41e */
[----:B0-----:R-:W-:-:S05]  /*115a0*/  @!P3 IADD3 R20, P4, R23, R20, RZ ;  /* 0x000000141714b210 */ /* 0x001fca0007f9e0ff */
[----:B------:R-:W-:Y:S01]  /*115b0*/  @!P3 IMAD.X R21, R22, 0x1, R21, P4 ;  /* 0x000000011615b824 */ /* 0x000fe200020e0615 */
[----:B------:R-:W-:-:S06]  /*115c0*/  PRMT R22, RZ, 0x7610, R22 ;  /* 0x00007610ff167816 */ /* 0x000fcc0000000016 */
[----:B------:R-:W4:Y:S01]  /*115d0*/  @!P3 LDG.E.U8 R22, desc[UR52][R14.64+0x18] ;  /* 0x000018340e16b981 */ /* 0x000f22000c1e1100 */
[----:B------:R-:W-:Y:S01]  /*115e0*/  ISETP.LT.OR P4, PT, R28, 0x1a, !P6 ;  /* 0x0000001a1c00780c */ /* 0x000fe20007781670 */
[----:B------:R-:W-:-:S12]  /*115f0*/  IMAD.U32 R23, RZ, RZ, UR8 ;  /* 0x00000008ff177e24 */ /* 0x000fd8000f8e00ff */
[----:B------:R-:W-:Y:S02]  /*11600*/  @!P4 IADD3 R23, P5, P6, R23, UR11, R24 ;  /* 0x0000000b1717cc10 */ /* 0x000fe4000febe018 */
        /* <DEDUP_REMOVED lines=15> */
[----:B------:R-:W4:Y:S01]  /*11700*/  @!P4 LDG.E.U8 R22, desc[UR52][R14.64+0x19] ;  /* 0x000019340e16c981 */ /* 0x000f22000c1e1100 */
[----:B------:R-:W-:-:S04]  /*11710*/  @P0 LOP3.LUT R0, R0, 0x10000000, RZ, 0xfc, !PT ;  /* 0x1000000000000812 */ /* 0x000fc800078efcff */
[----:B------:R-:W-:-:S04]  /*11720*/  LOP3.LUT R0, R0, 0xdfffffff, RZ, 0xc0, !PT ;  /* 0xdfffffff00007812 */ /* 0x000fc800078ec0ff */
[----:B------:R-:W-:Y:S02]  /*11730*/  @P2 LOP3.LUT R0, R0, 0x20000000, RZ, 0xfc, !PT ;  /* 0x2000000000002812 */ /* 0x000fe400078efcff */
[----:B------:R-:W-:-:S04]  /*11740*/  ISETP.GE.AND P2, PT, R29, 0x181, PT ;  /* 0x000001811d00780c */ /* 0x000fc80003f46270 */
[C---:B------:R-:W-:Y:S02]  /*11750*/  ISETP.LT.OR P3, PT, R28.reuse, 0x11, !P2 ;  /* 0x000000111c00780c */ /* 0x040fe40005761670 */
[----:B------:R-:W-:-:S11]  /*11760*/  ISETP.LT.OR P0, PT, R28, 0x29, !P1 ;  /* 0x000000291c00780c */ /* 0x000fd60004f01670 */
[----:B------:R-:W-:Y:S01]  /*11770*/  @!P3 IMAD R31, R11, 0x180, RZ ;  /* 0x000001800b1fb824 */ /* 0x000fe200078e02ff */
[----:B----4-:R-:W-:-:S04]  /*11780*/  LOP3.LUT R22, R22, 0xff, RZ, 0xc0, !PT ;  /* 0x000000ff16167812 */ /* 0x010fc800078ec0ff */
[----:B------:R-:W-:-:S05]  /*11790*/  F2FP.F16.E4M3.UNPACK_B R22, R22 ;  /* 0x00000016ff16723e */ /* 0x000fca00020006ff */
[----:B------:R-:W-:-:S05]  /*117a0*/  HADD2.F32 R22, -RZ, R22.H0_H0 ;  /* 0x20000016ff167230 */ /* 0x000fca0000004100 */
[----:B------:R-:W-:-:S04]  /*117b0*/  FMUL R22, R22, UR46 ;  /* 0x0000002e16167c20 */ /* 0x000fc80008400000 */
[----:B---3--:R-:W-:Y:S02]  /*117c0*/  FFMA R22, R67, UR47, R22 ;  /* 0x0000002f43167c23 */ /* 0x008fe40008000016 */
[----:B------:R-:W3:Y:S03]  /*117d0*/  LDL.LU R67, [R1+0xc8] ;  /* 0x0000c80001437983 */ /* 0x000ee60000300800 */
[----:B------:R-:W-:-:S05]  /*117e0*/  F2FP.SATFINITE.E4M3.F32.PACK_AB_MERGE_C R22, RZ, R22, RZ ;  /* 0x00000016ff16723e */ /* 0x000fca00048070ff */
[----:B------:R0:W-:Y:S02]  /*117f0*/  @!P4 STG.E.U8 desc[UR52][R20.64+0x19], R22 ;  /* 0x000019161400c986 */ /* 0x0001e4000c101134 */
[----:B0-----:R-:W0:Y:S01]  /*11800*/  @!P3 LDC.64 R22, c[0x0][0x5c0] ;  /* 0x00017000ff16bb82 */ /* 0x001e220000000a00 */
[----:B------:R-:W-:Y:S02]  /*11810*/  @!P3 IMAD.MOV.U32 R20, RZ, RZ, R24 ;  /* 0x000000ffff14b224 */ /* 0x000fe400078e0018 */
[----:B------:R-:W-:Y:S02]  /*11820*/  @!P3 IMAD.MOV.U32 R21, RZ, RZ, R30 ;  /* 0x000000ffff15b224 */ /* 0x000fe400078e001e */
[----:B------:R-:W-:-:S03]  /*11830*/  @!P3 IMAD.WIDE.U32 R20, R10, 0x180, R20 ;  /* 0x000001800a14b825 */ /* 0x000fc600078e0014 */
[----:B0-----:R-:W-:-:S04]  /*11840*/  @!P3 IADD3 R22, P4, R20, R22, RZ ;  /* 0x000000161416b210 */ /* 0x001fc80007f9e0ff */
[----:B------:R-:W-:Y:S02]  /*11850*/  @!P3 IADD3.X R23, R23, R21, R31, P4, !PT ;  /* 0x000000151717b210 */ /* 0x000fe400027fe41f */
        /* <DEDUP_REMOVED lines=10> */
[----:B--2---:R-:W-:Y:S01]  /*11900*/  FFMA R20, R66, UR47, R20 ;  /* 0x0000002f42147c23 */ /* 0x004fe20008000014 */
[----:B------:R-:W-:Y:S01]  /*11910*/  LOP3.LUT P6, RZ, R12, 0x400, RZ, 0xc0, !PT ;  /* 0x000004000cff7812 */ /* 0x000fe200078cc0ff */
[----:B------:R-:W2:Y:S03]  /*11920*/  LDL.LU R66, [R1+0xcc] ;  /* 0x0000cc0001427983 */ /* 0x000ea60000300800 */
        /* <DEDUP_REMOVED lines=10> */
[----:B------:R-:W0:Y:S02]  /*119d0*/  @!P0 LDC.64 R20, c[0x0][0x5c0] ;  /* 0x00017000ff148b82 */ /* 0x000e240000000a00 */
[--C-:B0-----:R-:W-:Y:S02]  /*119e0*/  @!P0 IADD3 R32, P4, P5, R24, UR6, R20.reuse ;  /* 0x0000000618208c10 */ /* 0x101fe4000fd9e014 */
[----:B------:R-:W-:-:S06]  /*119f0*/  PRMT R20, RZ, 0x7610, R20 ;  /* 0x00007610ff147816 */ /* 0x000fcc0000000014 */
[----:B------:R-:W4:Y:S01]  /*11a00*/  @!P3 LDG.E.U8 R20, desc[UR52][R16.64+0x11] ;  /* 0x000011341014b981 */ /* 0x000f22000c1e1100 */
[----:B------:R-:W-:Y:S02]  /*11a10*/  LOP3.LUT R0, R0, 0xbfffffff, RZ, 0xc0, !PT ;  /* 0xbfffffff00007812 */ /* 0x000fe400078ec0ff */
[----:B------:R-:W-:Y:S02]  /*11a20*/  @!P0 IADD3.X R33, R30, UR5, R21, P4, P5 ;  /* 0x000000051e218c10 */ /* 0x000fe4000a7ea415 */
[----:B------:R-:W-:Y:S02]  /*11a30*/  ISETP.GE.AND P0, PT, R29, 0x101, PT ;  /* 0x000001011d00780c */ /* 0x000fe40003f06270 */
[----:B------:R-:W-:Y:S02]  /*11a40*/  @P6 LOP3.LUT R0, R0, 0x40000000, RZ, 0xfc, !PT ;  /* 0x4000000000006812 */ /* 0x000fe400078efcff */
[----:B------:R-:W-:Y:S02]  /*11a50*/  ISETP.LT.OR P6, PT, R28, 0x21, !P0 ;  /* 0x000000211c00780c */ /* 0x000fe400047c1670 */
[----:B------:R-:W-:-:S02]  /*11a60*/  LOP3.LUT P5, RZ, R12, 0x800, RZ, 0xc0, !PT ;  /* 0x000008000cff7812 */ /* 0x000fc400078ac0ff */
        /* <DEDUP_REMOVED lines=8> */
[----:B------:R0:W-:Y:S02]  /*11af0*/  @!P3 STG.E.U8 desc[UR52][R22.64+0x11], R20 ;  /* 0x000011141600b986 */ /* 0x0001e4000c101134 */
[----:B0-----:R-:W0:Y:S02]  /*11b00*/  @!P6 LDC.64 R20, c[0x0][0x5c0] ;  /* 0x00017000ff14eb82 */ /* 0x001e240000000a00 */
[--C-:B0-----:R-:W-:Y:S02]  /*11b10*/  @!P6 IADD3 R38, P3, P4, R24, UR11, R20.reuse ;  /* 0x0000000b1826ec10 */ /* 0x101fe4000fc7e014 */
[----:B------:R-:W-:-:S06]  /*11b20*/  PRMT R20, RZ, 0x7610, R20 ;  /* 0x00007610ff147816 */ /* 0x000fcc0000000014 */
[----:B------:R-:W4:Y:S01]  /*11b30*/  @!P5 LDG.E.U8 R20, desc[UR52][R18.64+0x10] ;  /* 0x000010341214d981 */ /* 0x000f22000c1e1100 */
[----:B------:R-:W-:Y:S02]  /*11b40*/  @P6 LOP3.LUT R12, R12, 0x200, RZ, 0xfc, !PT ;  /* 0x000002000c0c6812 */ /* 0x000fe400078efcff */
[----:B------:R-:W-:Y:S02]  /*11b50*/  @!P6 IADD3.X R39, R30, UR9, R21, P3, P4 ;  /* 0x000000091e27ec10 */ /* 0x000fe40009fe8415 */
[----:B------:R-:W-:Y:S02]  /*11b60*/  ISETP.LT.OR P6, PT, R28, 0x22, !P0 ;  /* 0x000000221c00780c */ /* 0x000fe400047c1670 */
[----:B------:R-:W-:-:S11]  /*11b70*/  LOP3.LUT R12, R12, 0xfffffeff, RZ, 0xc0, !PT ;  /* 0xfffffeff0c0c7812 */ /* 0x000fd600078ec0ff */
[----:B------:R-:W-:Y:S02]  /*11b80*/  @P6 LOP3.LUT R12, R12, 0x100, RZ, 0xfc, !PT ;  /* 0x000001000c0c6812 */ /* 0x000fe400078efcff */
[----:B----4-:R-:W-:-:S04]  /*11b90*/  LOP3.LUT R20, R20, 0xff, RZ, 0xc0, !PT ;  /* 0x000000ff14147812 */ /* 0x010fc800078ec0ff */
[----:B------:R-:W-:-:S05]  /*11ba0*/  F2FP.F16.E4M3.UNPACK_B R20, R20 ;  /* 0x00000014ff14723e */ /* 0x000fca00020006ff */
[----:B------:R-:W-:-:S05]  /*11bb0*/  HADD2.F32 R20, -RZ, R20.H0_H0 ;  /* 0x20000014ff147230 */ /* 0x000fca0000004100 */
[----:B------:R-:W-:-:S04]  /*11bc0*/  FMUL R20, R20, UR46 ;  /* 0x0000002e14147c20 */ /* 0x000fc80008400000 */
[----:B--2---:R-:W-:Y:S02]  /*11bd0*/  FFMA R22, R66, UR47, R20 ;  /* 0x0000002f42167c23 */ /* 0x004fe40008000014 */
[----:B------:R-:W0:Y:S01]  /*11be0*/  @!P6 LDC.64 R20, c[0x0][0x5c0] ;  /* 0x00017000ff14eb82 */ /* 0x000e220000000a00 */
[----:B------:R-:W2:Y:S02]  /*11bf0*/  LDL.LU R66, [R1+0xd4] ;  /* 0x0000d40001427983 */ /* 0x000ea40000300800 */
[----:B------:R-:W-:Y:S02]  /*11c00*/  F2FP.SATFINITE.E4M3.F32.PACK_AB_MERGE_C R22, RZ, R22, RZ ;  /* 0x00000016ff16723e */ /* 0x000fe400048070ff */
[----:B0-----:R-:W-:-:S04]  /*11c10*/  @!P6 IADD3 R36, P3, P4, R24, UR11, R20 ;  /* 0x0000000b1824ec10 */ /* 0x001fc8000fc7e014 */
[----:B------:R-:W-:Y:S02]  /*11c20*/  @!P6 IADD3.X R37, R30, UR9, R21, P3, P4 ;  /* 0x000000091e25ec10 */ /* 0x000fe40009fe8415 */
[----:B------:R-:W-:Y:S02]  /*11c30*/  LOP3.LUT P6, RZ, R0, 0x40000000, RZ, 0xc0, !PT ;  /* 0x4000000000ff7812 */ /* 0x000fe400078cc0ff */
[----:B------:R-:W-:Y:S01]  /*11c40*/  PRMT R20, RZ, 0x7610, R20 ;  /* 0x00007610ff147816 */ /* 0x000fe20000000014 */
[----:B------:R0:W-:Y:S10]  /*11c50*/  @!P5 STG.E.U8 desc[UR52][R64.64+0x10], R22 ;  /* 0x000010164000d986 */ /* 0x0001f4000c101134 */
[----:B------:R-:W4:Y:S01]  /*11c60*/  @!P6 LDG.E.U8 R20, desc[UR52][R18.64+0x11] ;  /* 0x000011341214e981 */ /* 0x000f22000c1e1100 */
[----:B------:R-:W-:-:S13]  /*11c70*/  ISETP.LT.OR P3, PT, R28, 0x19, !P2 ;  /* 0x000000191c00780c */ /* 0x000fda0005761670 */
[----:B0-----:R-:W0:Y:S01]  /*11c80*/  @!P3 LDC.64 R22, c[0x0][0x5c0] ;  /* 0x00017000ff16bb82 */ /* 0x001e220000000a00 */
[----:B------:R-:W-:Y:S02]  /*11c90*/  @!P3 IMAD.MOV.U32 R21, RZ, RZ, R30 ;  /* 0x000000ffff15b224 */ /* 0x000fe400078e001e */
        /* <DEDUP_REMOVED lines=10> */
[----:B----4-:R-:W-:-:S04]  /*11d40*/  @!P3 IMAD.MOV.U32 R20, RZ, RZ, R24 ;  /* 0x000000ffff14b224 */ /* 0x010fc800078e0018 */
        /* <DEDUP_REMOVED lines=30> */
[----:B------:R-:W-:-:S04]  /*11f30*/  @P6 LOP3.LUT R12, R12, 0x800, RZ, 0xfc, !PT ;  /* 0x000008000c0c6812 */ /* 0x000fc800078efcff */
[----:B------:R-:W-:Y:S02]  /*11f40*/  LOP3.LUT R12, R12, 0xfffffbff, RZ, 0xc0, !PT ;  /* 0xfffffbff0c0c7812 */ /* 0x000fe400078ec0ff */
[----:B------:R-:W-:Y:S02]  /*11f50*/  @!P0 IADD3.X R35, R30, UR9, R21, P4, P5 ;  /* 0x000000091e238c10 */ /* 0x000fe4000a7ea415 */
[----:B------:R-:W-:Y:S02]  /*11f60*/  @P0 LOP3.LUT R12, R12, 0x400, RZ, 0xfc, !PT ;  /* 0x000004000c0c0812 */ /* 0x000fe400078efcff */
[----:B------:R-:W-:-:S04]  /*11f70*/  ISETP.GE.AND P0, PT, R29, 0x9, PT ;  /* 0x000000091d00780c */ /* 0x000fc80003f06270 */
[----:B------:R-:W-:Y:S02]  /*11f80*/  ISETP.LT.OR P2, PT, R28, 0x31, !P0 ;  /* 0x000000311c00780c */ /* 0x000fe40004741670 */
[----:B------:R-:W-:Y:S02]  /*11f90*/  LOP3.LUT P5, RZ, R12, 0x1000, RZ, 0xc0, !PT ;  /* 0x000010000cff7812 */ /* 0x000fe400078ac0ff */
[----:B----4-:R-:W-:-:S04]  /*11fa0*/  LOP3.LUT R20, R20, 0xff, RZ, 0xc0, !PT ;  /* 0x000000ff14147812 */ /* 0x010fc800078ec0ff */
[----:B------:R-:W-:-:S05]  /*11fb0*/  F2FP.F16.E4M3.UNPACK_B R20, R20 ;  /* 0x00000014ff14723e */ /* 0x000fca00020006ff */
[----:B------:R-:W-:-:S05]  /*11fc0*/  HADD2.F32 R20, -RZ, R20.H0_H0 ;  /* 0x20000014ff147230 */ /* 0x000fca0000004100 */
[----:B------:R-:W-:-:S04]  /*11fd0*/  FMUL R20, R20, UR46 ;  /* 0x0000002e14147c20 */ /* 0x000fc80008400000 */
[----:B---3--:R-:W-:Y:S01]  /*11fe0*/  FFMA R20, R67, UR47, R20 ;  /* 0x0000002f43147c23 */ /* 0x008fe20008000014 */
[----:B------:R-:W-:Y:S01]  /*11ff0*/  LOP3.LUT P6, RZ, R12, 0x80, RZ, 0xc0, !PT ;  /* 0x000000800cff7812 */ /* 0x000fe200078cc0ff */
[----:B------:R-:W3:Y:S03]  /*12000*/  LDL.LU R67, [R1+0xe0] ;  /* 0x0000e00001437983 */ /* 0x000ee60000300800 */
[----:B------:R-:W-:-:S05]  /*12010*/  F2FP.SATFINITE.E4M3.F32.PACK_AB_MERGE_C R20, RZ, R20, RZ ;  /* 0x00000014ff14723e */ /* 0x000fca00048070ff */
[----:B------:R0:W-:Y:S02]  /*12020*/  @!P3 STG.E.U8 desc[UR52][R22.64+0x19], R20 ;  /* 0x000019141600b986 */ /* 0x0001e4000c101134 */
[----:B0-----:R-:W0:Y:S02]  /*12030*/  @!P2 LDC.64 R20, c[0x0][0x5c0] ;  /* 0x00017000ff14ab82 */ /* 0x001e240000000a00 */
[--C-:B0-----:R-:W-:Y:S02]  /*12040*/  @!P2 IADD3 R82, P3, P4, R24, UR8, R20.reuse ;  /* 0x000000081852ac10 */ /* 0x101fe4000fc7e014 */
[----:B------:R-:W-:-:S06]  /*12050*/  PRMT R20, RZ, 0x7610, R20 ;  /* 0x00007610ff147816 */ /* 0x000fcc0000000014 */
[----:B------:R-:W4:Y:S01]  /*12060*/  @!P5 LDG.E.U8 R20, desc[UR52][R18.64+0x18] ;  /* 0x000018341214d981 */ /* 0x000f22000c1e1100 */
[----:B------:R-:W-:Y:S02]  /*12070*/  LOP3.LUT R12, R12, 0xffffbfff, RZ, 0xc0, !PT ;  /* 0xffffbfff0c0c7812 */ /* 0x000fe400078ec0ff */
[----:B------:R-:W-:Y:S02]  /*12080*/  @!P2 IADD3.X R83, R30, UR7, R21, P3, P4 ;  /* 0x000000071e53ac10 */ /* 0x000fe40009fe8415 */
[----:B------:R-:W-:Y:S02]  /*12090*/  @P2 LOP3.LUT R12, R12, 0x4000, RZ, 0xfc, !PT ;  /* 0x000040000c0c2812 */ /* 0x000fe400078efcff */
[----:B------:R-:W-:Y:S02]  /*120a0*/  ISETP.LT.OR P2, PT, R28, 0x32, !P0 ;  /* 0x000000321c00780c */ /* 0x000fe40004741670 */
[----:B----4-:R-:W-:-:S04]  /*120b0*/  LOP3.LUT R20, R20, 0xff, RZ, 0xc0, !PT ;  /* 0x000000ff14147812 */ /* 0x010fc800078ec0ff */
[----:B------:R-:W-:-:S05]  /*120c0*/  F2FP.F16.E4M3.UNPACK_B R20, R20 ;  /* 0x00000014ff14723e */ /* 0x000fca00020006ff */
[----:B------:R-:W-:-:S05]  /*120d0*/  HADD2.F32 R20, -RZ, R20.H0_H0 ;  /* 0x20000014ff147230 */ /* 0x000fca0000004100 */
[----:B------:R-:W-:-:S04]  /*120e0*/  FMUL R20, R20, UR46 ;  /* 0x0000002e14147c20 */ /* 0x000fc80008400000 */
[----:B--2---:R-:W-:Y:S02]  /*120f0*/  FFMA R22, R66, UR47, R20 ;  /* 0x0000002f42167c23 */ /* 0x004fe40008000014 */
[----:B------:R-:W0:Y:S01]  /*12100*/  @!P2 LDC.64 R20, c[0x0][0x5c0] ;  /* 0x00017000ff14ab82 */ /* 0x000e220000000a00 */
[----:B------:R-:W-:Y:S01]  /*12110*/  LOP3.LUT R12, R12, 0xffffdfff, RZ, 0xc0, !PT ;  /* 0xffffdfff0c0c7812 */ /* 0x000fe200078ec0ff */
[----:B------:R-:W2:Y:S01]  /*12120*/  LDL.LU R66, [R1+0xe4] ;  /* 0x0000e40001427983 */ /* 0x000ea20000300800 */
        /* <DEDUP_REMOVED lines=13> */
[----:B------:R-:W-:Y:S02]  /*12200*/  ISETP.LT.OR P5, PT, R28, 0x3a, !P0 ;  /* 0x0000003a1c00780c */ /* 0x000fe400047a1670 */
[----:B------:R-:W-:Y:S02]  /*12210*/  ISETP.GE.AND P0, PT, R29, 0x1, PT ;  /* 0x000000011d00780c */ /* 0x000fe40003f06270 */
        /* <DEDUP_REMOVED lines=31> */
[----:B------:R-:W-:Y:S01]  /*12410*/  @!P3 IMAD.X R21, R30, 0x1, R21, P4 ;  /* 0x000000011e15b824 */ /* 0x000fe200020e0615 */
[----:B------:R-:W-:Y:S02]  /*12420*/  ISETP.LT.OR P4, PT, R28, 0x31, !P1 ;  /* 0x000000311c00780c */ /* 0x000fe40004f81670 */
[----:B------:R-:W-:Y:S02]  /*12430*/  LOP3.LUT P2, RZ, R0, 0x20000000, RZ, 0xc0, !PT ;  /* 0x2000000000ff7812 */ /* 0x000fe4000784c0ff */
[----:B------:R-:W-:Y:S02]  /*12440*/  @P5 LOP3.LUT R12, R12, 0x80, RZ, 0xfc, !PT ;  /* 0x000000800c0c5812 */ /* 0x000fe400078efcff */
[----:B------:R-:W-:-:S07]  /*12450*/  LOP3.LUT R0, R0, 0xffefffff, RZ, 0xc0, !PT ;  /* 0xffefffff00007812 */ /* 0x000fce00078ec0ff */
[----:B------:R-:W-:Y:S02]  /*12460*/  @P4 LOP3.LUT R0, R0, 0x100000, RZ, 0xfc, !PT ;  /* 0x0010000000004812 */ /* 0x000fe400078efcff */
        /* <DEDUP_REMOVED lines=10> */
[----:B0-----:R-:W-:-:S04]  /*12510*/  @!P4 IADD3 R100, P3, P5, R24, UR6, R20 ;  /* 0x000000061864cc10 */ /* 0x001fc8000fd7e014 */
[----:B------:R-:W-:Y:S02]  /*12520*/  @!P4 IADD3.X R101, R30, UR5, R21, P3, P5 ;  /* 0x000000051e65cc10 */ /* 0x000fe40009fea415 */
[----:B------:R-:W-:Y:S02]  /*12530*/  LOP3.LUT P4, RZ, R12, 0x20, RZ, 0xc0, !PT ;  /* 0x000000200cff7812 */ /* 0x000fe4000788c0ff */
[----:B------:R-:W-:-:S11]  /*12540*/  PRMT R20, RZ, 0x7610, R20 ;  /* 0x00007610ff147816 */ /* 0x000fd60000000014 */
[----:B------:R-:W4:Y:S01]  /*12550*/  @!P4 LDG.E.U8 R20, desc[UR52][R8.64+0x20] ;  /* 0x000020340814c981 */ /* 0x000f22000c1e1100 */
[----:B------:R-:W-:-:S13]  /*12560*/  ISETP.LT.OR P3, PT, R28, 0x32, !P1 ;  /* 0x000000321c00780c */ /* 0x000fda0004f61670 */
[----:B------:R-:W-:Y:S02]  /*12570*/  @P3 LOP3.LUT R0, R0, 0x200000, RZ, 0xfc, !PT ;  /* 0x0020000000003812 */ /* 0x000fe400078efcff */
[----:B------:R-:W-:Y:S02]  /*12580*/  LOP3.LUT P0, RZ, R12, 0x1, RZ, 0xc0, !PT ;  /* 0x000000010cff7812 */ /* 0x000fe4000780c0ff */
        /* <DEDUP_REMOVED lines=8> */
[----:B0-----:R-:W-:-:S04]  /*12610*/  @!P3 IADD3 R98, P5, P6, R24, UR6, R20 ;  /* 0x000000061862bc10 */ /* 0x001fc8000febe014 */
[----:B------:R-:W-:Y:S02]  /*12620*/  @!P3 IADD3.X R99, R30, UR5, R21, P5, P6 ;  /* 0x000000051e63bc10 */ /* 0x000fe4000afec415 */
[----:B------:R-:W-:-:S13]  /*12630*/  ISETP.LT.OR P3, PT, R28, 0x39, !P1 ;  /* 0x000000391c00780c */ /* 0x000fda0004f61670 */
[----:B------:R-:W0:Y:S01]  /*12640*/  @!P3 LDC.64 R20, c[0x0][0x5c0] ;  /* 0x00017000ff14bb82 */ /* 0x000e220000000a00 */
[----:B------:R-:W-:-:S05]  /*12650*/  F2FP.SATFINITE.E4M3.F32.PACK_AB_MERGE_C R22, RZ, R22, RZ ;  /* 0x00000016ff16723e */ /* 0x000fca00048070ff */
[----:B------:R-:W-:Y:S01]  /*12660*/  @!P4 STG.E.U8 desc[UR52][R54.64+0x20], R22 ;  /* 0x000020163600c986 */ /* 0x000fe2000c101134 */
[--C-:B0-----:R-:W-:Y:S02]  /*12670*/  @!P3 IADD3 R112, P5, P6, R24, UR6, R20.reuse ;  /* 0x000000061870bc10 */ /* 0x101fe4000febe014 */
[----:B------:R-:W-:-:S06]  /*12680*/  PRMT R20, RZ, 0x7610, R20 ;  /* 0x00007610ff147816 */ /* 0x000fcc0000000014 */
[----:B------:R-:W4:Y:S01]  /*12690*/  @!P0 LDG.E.U8 R20, desc[UR52][R8.64+0x21] ;  /* 0x0000213408148981 */ /* 0x000f22000c1e1100 */
[----:B------:R-:W-:Y:S02]  /*126a0*/  @!P3 IADD3.X R113, R30, UR5, R21, P5, P6 ;  /* 0x000000051e71bc10 */ /* 0x000fe4000afec415 */
[----:B------:R-:W-:Y:S02]  /*126b0*/  @P3 LOP3.LUT R12, R12, 0x20, RZ, 0xfc, !PT ;  /* 0x000000200c0c3812 */ /* 0x000fe400078efcff */
        /* <DEDUP_REMOVED lines=9> */
[----:B------:R-:W-:-:S13]  /*12750*/  ISETP.LT.OR P0, PT, R28, 0x3a, !P1 ;  /* 0x0000003a1c00780c */ /* 0x000fda0004f01670 */
        /* <DEDUP_REMOVED lines=22> */
[----:B------:R-:W-:Y:S02]  /*128c0*/  ISETP.GE.AND P4, PT, R29, 0x101, PT ;  /* 0x000001011d00780c */ /* 0x000fe40003f86270 */
[----:B------:R-:W-:Y:S02]  /*128d0*/  @P0 LOP3.LUT R12, R12, 0x1, RZ, 0xfc, !PT ;  /* 0x000000010c0c0812 */ /* 0x000fe400078efcff */
[----:B------:R-:W-:Y:S02]  /*128e0*/  ISETP.LT.OR P0, PT, R28, 0x31, !P4 ;  /* 0x000000311c00780c */ /* 0x000fe40006701670 */
[----:B0-----:R-:W-:-:S05]  /*128f0*/  @!P5 IADD3 R20, P6, R24, R20, RZ ;  /* 0x000000141814d210 */ /* 0x001fca0007fde0ff */
[----:B------:R-:W-:Y:S01]  /*12900*/  @!P5 IMAD.X R21, R30, 0x1, R21, P6 ;  /* 0x000000011e15d824 */ /* 0x000fe200030e0615 */
[----:B------:R-:W-:-:S04]  /*12910*/  LOP3.LUT R0, R0, 0xfeffffff, RZ, 0xc0, !PT ;  /* 0xfeffffff00007812 */ /* 0x000fc800078ec0ff */
[----:B------:R-:W-:Y:S02]  /*12920*/  @P3 LOP3.LUT R0, R0, 0x1000000, RZ, 0xfc, !PT ;  /* 0x0100000000003812 */ /* 0x000fe400078efcff */
[----:B------:R-:W-:Y:S02]  /*12930*/  LOP3.LUT P3, RZ, R12, 0x10, RZ, 0xc0, !PT ;  /* 0x000000100cff7812 */ /* 0x000fe4000786c0ff */
        /* <DEDUP_REMOVED lines=31> */
[----:B------:R-:W0:Y:S01]  /*12b30*/  @!P3 LDC.64 R20, c[0x0][0x5c0] ;  /* 0x00017000ff14bb82 */ /* 0x000e220000000a00 */
[----:B------:R-:W-:Y:S02]  /*12b40*/  LOP3.LUT P0, RZ, R0, 0x10000000, RZ, 0xc0, !PT ;  /* 0x1000000000ff7812 */ /* 0x000fe4000780c0ff */
[--C-:B0-----:R-:W-:Y:S02]  /*12b50*/  @!P3 IADD3 R90, P5, P6, R24, UR11, R20.reuse ;  /* 0x0000000b185abc10 */ /* 0x101fe4000febe014 */
[----:B------:R-:W-:-:S09]  /*12b60*/  PRMT R20, RZ, 0x7610, R20 ;  /* 0x00007610ff147816 */ /* 0x000fd20000000014 */
[----:B------:R-:W4:Y:S01]  /*12b70*/  @!P0 LDG.E.U8 R20, desc[UR52][R8.64+0x29] ;  /* 0x0000293408148981 */ /* 0x000f22000c1e1100 */
[----:B------:R-:W-:Y:S02]  /*12b80*/  ISETP.LT.OR P4, PT, R28, 0x3a, !P4 ;  /* 0x0000003a1c00780c */ /* 0x000fe40006781670 */
[----:B------:R-:W-:Y:S02]  /*12b90*/  @!P3 IADD3.X R91, R30, UR9, R21, P5, P6 ;  /* 0x000000091e5bbc10 */ /* 0x000fe4000afec415 */
[----:B------:R-:W-:Y:S02]  /*12ba0*/  @P3 LOP3.LUT R13, R13, 0x400, RZ, 0xfc, !PT ;  /* 0x000004000d0d3812 */ /* 0x000fe400078efcff */
[----:B------:R-:W-:Y:S02]  /*12bb0*/  ISETP.LT.OR P3, PT, R28, 0x21, !P1 ;  /* 0x000000211c00780c */ /* 0x000fe40004f61670 */
        /* <DEDUP_REMOVED lines=15> */
[----:B------:R-:W-:-:S04]  /*12cb0*/  ISETP.GE.AND P4, PT, R29, 0x9, PT ;  /* 0x000000091d00780c */ /* 0x000fc80003f86270 */
        /* <DEDUP_REMOVED lines=8> */
[----:B------:R-:W-:Y:S01]  /*12d40*/  IMAD.U32 R23, RZ, RZ, UR8 ;  /* 0x00000008ff177e24 */ /* 0x000fe2000f8e00ff */
[----:B------:R-:W-:Y:S01]  /*12d50*/  F2FP.SATFINITE.E4M3.F32.PACK_AB_MERGE_C R22, RZ, R22, RZ ;  /* 0x00000016ff16723e */ /* 0x000fe200048070ff */
[----:B------:R-:W2:Y:S04]  /*12d60*/  LDL.LU R66, [R1+0x10c] ;  /* 0x00010c0001427983 */ /* 0x000ea80000300800 */
[----:B------:R4:W-:Y:S01]  /*12d70*/  @!P3 STG.E.U8 desc[UR52][R46.64+0x20], R22 ;  /* 0x000020162e00b986 */ /* 0x0009e2000c101134 */
[----:B------:R-:W-:-:S02]  /*12d80*/  ISETP.LT.OR P3, PT, R28, 0x42, !P4 ;  /* 0x000000421c00780c */ /* 0x000fc40006761670 */
[----:B0-----:R-:W-:-:S04]  /*12d90*/  @!P6 IADD3 R124, P0, P5, R24, UR8, R20 ;  /* 0x00000008187cec10 */ /* 0x001fc8000fd1e014 */
[----:B------:R-:W-:-:S07]  /*12da0*/  @!P6 IADD3.X R125, R30, UR7, R21, P0, P5 ;  /* 0x000000071e7dec10 */ /* 0x000fce00087ea415 */
[----:B------:R-:W0:Y:S02]  /*12db0*/  @!P3 LDC.64 R20, c[0x0][0x5c0] ;  /* 0x00017000ff14bb82 */ /* 0x000e240000000a00 */
[--C-:B0-----:R-:W-:Y:S02]  /*12dc0*/  @!P3 IADD3 R122, P0, P5, R24, UR8, R20.reuse ;  /* 0x00000008187abc10 */ /* 0x101fe4000fd1e014 */
[----:B------:R-:W-:-:S06]  /*12dd0*/  PRMT R20, RZ, 0x7610, R20 ;  /* 0x00007610ff147816 */ /* 0x000fcc0000000014 */
[----:B------:R-:W3:Y:S01]  /*12de0*/  @!P2 LDG.E.U8 R20, desc[UR52][R2.64+0x21] ;  /* 0x000021340214a981 */ /* 0x000ee2000c1e1100 */
[----:B------:R-:W-:-:S04]  /*12df0*/  @P6 LOP3.LUT R0, R0, 0x100, RZ, 0xfc, !PT ;  /* 0x0000010000006812 */ /* 0x000fc800078efcff */
[----:B------:R-:W-:Y:S02]  /*12e00*/  LOP3.LUT R0, R0, 0xffffff7f, RZ, 0xc0, !PT ;  /* 0xffffff7f00007812 */ /* 0x000fe400078ec0ff */
[----:B------:R-:W-:Y:S02]  /*12e10*/  @!P3 IADD3.X R123, R30, UR7, R21, P0, P5 ;  /* 0x000000071e7bbc10 */ /* 0x000fe400087ea415 */
[----:B------:R-:W-:Y:S02]  /*12e20*/  @P3 LOP3.LUT R0, R0, 0x80, RZ, 0xfc, !PT ;  /* 0x0000008000003812 */ /* 0x000fe400078efcff */
[----:B------:R-:W-:Y:S01]  /*12e30*/  ISETP.GE.AND P3, PT, R29, 0x89, PT ;  /* 0x000000891d00780c */ /* 0x000fe20003f66270 */
[----:B----4-:R-:W-:Y:S01]  /*12e40*/  IMAD.U32 R22, RZ, RZ, UR7 ;  /* 0x00000007ff167e24 */ /* 0x010fe2000f8e00ff */
[----:B---3--:R-:W-:-:S04]  /*12e50*/  LOP3.LUT R20, R20, 0xff, RZ, 0xc0, !PT ;  /* 0x000000ff14147812 */ /* 0x008fc800078ec0ff */
[----:B------:R-:W-:-:S05]  /*12e60*/  F2FP.F16.E4M3.UNPACK_B R20, R20 ;  /* 0x00000014ff14723e */ /* 0x000fca00020006ff */
[----:B------:R-:W-:-:S05]  /*12e70*/  HADD2.F32 R20, -RZ, R20.H0_H0 ;  /* 0x20000014ff147230 */ /* 0x000fca0000004100 */
[----:B------:R-:W-:-:S04]  /*12e80*/  FMUL R20, R20, UR46 ;  /* 0x0000002e14147c20 */ /* 0x000fc80008400000 */
[----:B------:R-:W-:Y:S01]  /*12e90*/  FFMA R20, R67, UR47, R20 ;  /* 0x0000002f43147c23 */ /* 0x000fe20008000014 */
[----:B------:R-:W-:Y:S01]  /*12ea0*/  IMAD.U32 R31, RZ, RZ, UR7 ;  /* 0x00000007ff1f7e24 */ /* 0x000fe2000f8e00ff */
        /* <DEDUP_REMOVED lines=11> */
[C---:B------:R-:W-:Y:S02]  /*12f60*/  ISETP.LT.OR P0, PT, R28.reuse, 0x22, !P3 ;  /* 0x000000221c00780c */ /* 0x040fe40005f01670 */
[----:B------:R-:W-:Y:S01]  /*12f70*/  ISETP.LT.OR P3, PT, R28, 0x49, !P4 ;  /* 0x000000491c00780c */ /* 0x000fe20006761670 */
[----:B------:R-:W-:-:S10]  /*12f80*/  IMAD.U32 R44, RZ, RZ, UR8 ;  /* 0x00000008ff2c7e24 */ /* 0x000fd4000f8e00ff */
[----:B------:R-:W-:-:S04]  /*12f90*/  @!P0 IADD3 R44, P5, P6, R44, UR6, R24 ;  /* 0x000000062c2c8c10 */ /* 0x000fc8000febe018 */
        /* <DEDUP_REMOVED lines=10> */
[----:B0-----:R-:W0:Y:S08]  /*13040*/  @!P3 LDC.64 R20, c[0x0][0x5c0] ;  /* 0x00017000ff14bb82 */ /* 0x001e300000000a00 */
[----:B------:R-:W4:Y:S01]  /*13050*/  @!P0 LDC.64 R22, c[0x0][0x5c0] ;  /* 0x00017000ff168b82 */ /* 0x000f220000000a00 */
[----:B0-----:R-:W-:-:S02]  /*13060*/  @!P3 IADD3 R120, P5, P6, R24, UR8, R20 ;  /* 0x000000081878bc10 */ /* 0x001fc4000febe014 */
[----:B------:R-:W-:-:S06]  /*13070*/  PRMT R20, RZ, 0x7610, R20 ;  /* 0x00007610ff147816 */ /* 0x000fcc0000000014 */
[----:B------:R-:W3:Y:S01]  /*13080*/  @!P0 LDG.E.U8 R20, desc[UR52][R4.64+0x21] ;  /* 0x0000213404148981 */ /* 0x000ee2000c1e1100 */
[----:B------:R-:W-:Y:S02]  /*13090*/  @P3 LOP3.LUT R0, R0, 0x20, RZ, 0xfc, !PT ;  /* 0x0000002000003812 */ /* 0x000fe400078efcff */
[----:B------:R-:W-:Y:S02]  /*130a0*/  @!P3 IADD3.X R121, R30, UR7, R21, P5, P6 ;  /* 0x000000071e79bc10 */ /* 0x000fe4000afec415 */
[----:B------:R-:W-:Y:S02]  /*130b0*/  ISETP.LT.OR P3, PT, R28, 0x4a, !P4 ;  /* 0x0000004a1c00780c */ /* 0x000fe40006761670 */
[----:B----4-:R-:W-:-:S05]  /*130c0*/  @!P0 IADD3 R22, P2, R44, R22, RZ ;  /* 0x000000162c168210 */ /* 0x010fca0007f5e0ff */
[----:B------:R-:W-:Y:S01]  /*130d0*/  @!P0 IMAD.X R23, R31, 0x1, R23, P2 ;  /* 0x000000011f178824 */ /* 0x000fe200010e0617 */
[----:B------:R-:W-:-:S05]  /*130e0*/  LOP3.LUT R13, R13, 0xbfffffff, RZ, 0xc0, !PT ;  /* 0xbfffffff0d0d7812 */ /* 0x000fca00078ec0ff */
[----:B------:R-:W-:Y:S02]  /*130f0*/  @P3 LOP3.LUT R13, R13, 0x40000000, RZ, 0xfc, !PT ;  /* 0x400000000d0d3812 */ /* 0x000fe400078efcff */
[----:B---3--:R-:W-:-:S04]  /*13100*/  LOP3.LUT R20, R20, 0xff, RZ, 0xc0, !PT ;  /* 0x000000ff14147812 */ /* 0x008fc800078ec0ff */
[----:B------:R-:W-:-:S05]  /*13110*/  F2FP.F16.E4M3.UNPACK_B R20, R20 ;  /* 0x00000014ff14723e */ /* 0x000fca00020006ff */
[----:B------:R-:W-:-:S05]  /*13120*/  HADD2.F32 R20, -RZ, R20.H0_H0 ;  /* 0x20000014ff147230 */ /* 0x000fca0000004100 */
[----:B------:R-:W-:-:S04]  /*13130*/  FMUL R20, R20, UR46 ;  /* 0x0000002e14147c20 */ /* 0x000fc80008400000 */
[----:B------:R-:W-:Y:S01]  /*13140*/  FFMA R20, R67, UR47, R20 ;  /* 0x0000002f43147c23 */ /* 0x000fe20008000014 */
[----:B------:R-:W-:Y:S01]  /*13150*/  ISETP.LT.OR P5, PT, R28, 0x41, !P1 ;  /* 0x000000411c00780c */ /* 0x000fe20004fa1670 */
        /* <DEDUP_REMOVED lines=8> */
[----:B------:R-:W4:Y:S01]  /*131e0*/  @!P3 LDG.E.U8 R20, desc[UR52][R2.64+0x28] ;  /* 0x000028340214b981 */ /* 0x000f22000c1e1100 */
[----:B------:R-:W-:-:S04]  /*131f0*/  LOP3.LUT R0, R0, 0xf7ffffff, RZ, 0xc0, !PT ;  /* 0xf7ffffff00007812 */ /* 0x000fc800078ec0ff */
        /* <DEDUP_REMOVED lines=8> */
[----:B------:R-:W-:Y:S01]  /*13280*/  ISETP.GE.AND P6, PT, R29, 0x89, PT ;  /* 0x000000891d00780c */ /* 0x000fe20003fc6270 */
[----:B------:R-:W-:Y:S01]  /*13290*/  IMAD.U32 R23, RZ, RZ, UR8 ;  /* 0x00000008ff177e24 */ /* 0x000fe2000f8e00ff */
[----:B------:R-:W-:Y:S01]  /*132a0*/  F2FP.SATFINITE.E4M3.F32.PACK_AB_MERGE_C R22, RZ, R22, RZ ;  /* 0x00000016ff16723e */ /* 0x000fe200048070ff */
[----:B------:R-:W2:Y:S01]  /*132b0*/  LDL.LU R66, [R1+0x11c] ;  /* 0x00011c0001427983 */ /* 0x000ea20000300800 */
[----:B0-----:R-:W-:-:S04]  /*132c0*/  @!P5 IADD3 R116, P0, P2, R24, UR6, R20 ;  /* 0x000000061874dc10 */ /* 0x001fc8000fa1e014 */
[----:B------:R-:W-:Y:S02]  /*132d0*/  @!P5 IADD3.X R117, R30, UR5, R21, P0, P2 ;  /* 0x000000051e75dc10 */ /* 0x000fe400087e4415 */
[----:B------:R-:W0:Y:S01]  /*132e0*/  @!P4 LDC.64 R20, c[0x0][0x5c0] ;  /* 0x00017000ff14cb82 */ /* 0x000e220000000a00 */
[----:B------:R4:W-:Y:S01]  /*132f0*/  @!P3 STG.E.U8 desc[UR52][R40.64+0x28], R22 ;  /* 0x000028162800b986 */ /* 0x0009e2000c101134 */
[----:B------:R-:W-:Y:S02]  /*13300*/  ISETP.LT.OR P3, PT, R28, 0x2a, !P1 ;  /* 0x0000002a1c00780c */ /* 0x000fe40004f61670 */
[--C-:B0-----:R-:W-:Y:S02]  /*13310*/  @!P4 IADD3 R114, P0, P2, R24, UR6, R20.reuse ;  /* 0x000000061872cc10 */ /* 0x101fe4000fa1e014 */
[----:B------:R-:W-:-:S09]  /*13320*/  PRMT R20, RZ, 0x7610, R20 ;  /* 0x00007610ff147816 */ /* 0x000fd20000000014 */
[----:B------:R-:W3:Y:S01]  /*13330*/  @!P3 LDG.E.U8 R20, desc[UR52][R2.64+0x29] ;  /* 0x000029340214b981 */ /* 0x000ee2000c1e1100 */
[----:B------:R-:W-:Y:S02]  /*13340*/  @!P4 IADD3.X R115, R30, UR5, R21, P0, P2 ;  /* 0x000000051e73cc10 */ /* 0x000fe400087e4415 */
[----:B------:R-:W-:Y:S02]  /*13350*/  ISETP.LT.OR P2, PT, R28, 0x29, !P6 ;  /* 0x000000291c00780c */ /* 0x000fe40007741670 */
[----:B------:R-:W-:Y:S01]  /*13360*/  LOP3.LUT R13, R13, 0xefffffff, RZ, 0xc0, !PT ;  /* 0xefffffff0d0d7812 */ /* 0x000fe200078ec0ff */
[----:B----4-:R-:W-:-:S03]  /*13370*/  IMAD.U32 R22, RZ, RZ, UR7 ;  /* 0x00000007ff167e24 */ /* 0x010fc6000f8e00ff */
[----:B------:R-:W-:-:S07]  /*13380*/  @P5 LOP3.LUT R13, R13, 0x10000000, RZ, 0xfc, !PT ;  /* 0x100000000d0d5812 */ /* 0x000fce00078efcff */
[----:B------:R-:W-:-:S04]  /*13390*/  @!P2 IADD3 R23, P0, P5, R23, UR6, R24 ;  /* 0x000000061717ac10 */ /* 0x000fc8000fd1e018 */
[----:B------:R-:W-:Y:S02]  /*133a0*/  @!P2 IADD3.X R22, R22, UR5, R30, P0, P5 ;  /* 0x000000051616ac10 */ /* 0x000fe400087ea41e */
[----:B---3--:R-:W-:-:S04]  /*133b0*/  LOP3.LUT R20, R20, 0xff, RZ, 0xc0, !PT ;  /* 0x000000ff14147812 */ /* 0x008fc800078ec0ff */
[----:B------:R-:W-:-:S05]  /*133c0*/  F2FP.F16.E4M3.UNPACK_B R20, R20 ;  /* 0x00000014ff14723e */ /* 0x000fca00020006ff */
[----:B------:R-:W-:-:S05]  /*133d0*/  HADD2.F32 R20, -RZ, R20.H0_H0 ;  /* 0x20000014ff147230 */ /* 0x000fca0000004100 */
[----:B------:R-:W-:-:S04]  /*133e0*/  FMUL R20, R20, UR46 ;  /* 0x0000002e14147c20 */ /* 0x000fc80008400000 */
[----:B------:R-:W-:Y:S01]  /*133f0*/  FFMA R20, R67, UR47, R20 ;  /* 0x0000002f43147c23 */ /* 0x000fe20008000014 */
[----:B------:R-:W-:Y:S01]  /*13400*/  LOP3.LUT R13, R13, 0xf7ffffff, RZ, 0xc0, !PT ;  /* 0xf7ffffff0d0d7812 */ /* 0x000fe200078ec0ff */
[----:B------:R-:W-:Y:S01]  /*13410*/  IMAD.U32 R31, RZ, RZ, UR7 ;  /* 0x00000007ff1f7e24 */ /* 0x000fe2000f8e00ff */
[----:B------:R-:W3:Y:S02]  /*13420*/  LDL.LU R67, [R1+0x120] ;  /* 0x0001200001437983 */ /* 0x000ee40000300800 */
[----:B------:R-:W-:-:S05]  /*13430*/  F2FP.SATFINITE.E4M3.F32.PACK_AB_MERGE_C R20, RZ, R20, RZ ;  /* 0x00000014ff14723e */ /* 0x000fca00048070ff */
[----:B------:R0:W-:Y:S02]  /*13440*/  @!P3 STG.E.U8 desc[UR52][R32.64+0x29], R20 ;  /* 0x000029142000b986 */ /* 0x0001e4000c101134 */
[----:B0-----:R-:W0:Y:S02]  /*13450*/  @!P2 LDC.64 R20, c[0x0][0x5c0] ;  /* 0x00017000ff14ab82 */ /* 0x001e240000000a00 */
[----:B0-----:R-:W-:-:S05]  /*13460*/  @!P2 IADD3 R20, P0, R23, R20, RZ ;  /* 0x000000141714a210 */ /* 0x001fca0007f1e0ff */
[----:B------:R-:W-:Y:S01]  /*13470*/  @!P2 IMAD.X R21, R22, 0x1, R21, P0 ;  /* 0x000000011615a824 */ /* 0x000fe200000e0615 */
[----:B------:R-:W-:-:S06]  /*13480*/  PRMT R22, RZ, 0x7610, R22 ;  /* 0x00007610ff167816 */ /* 0x000fcc0000000016 */
[----:B------:R-:W4:Y:S01]  /*13490*/  @!P2 LDG.E.U8 R22, desc[UR52][R4.64+0x28] ;  /* 0x000028340416a981 */ /* 0x000f22000c1e1100 */
[----:B------:R-:W-:Y:S02]  /*134a0*/  @P4 LOP3.LUT R13, R13, 0x8000000, RZ, 0xfc, !PT ;  /* 0x080000000d0d4812 */ /* 0x000fe400078efcff */
[C---:B------:R-:W-:Y:S02]  /*134b0*/  ISETP.LT.OR P4, PT, R28.reuse, 0x49, !P1 ;  /* 0x000000491c00780c */ /* 0x040fe40004f81670 */
[----:B------:R-:W-:Y:S01]  /*134c0*/  ISETP.LT.OR P0, PT, R28, 0x2a, !P6 ;  /* 0x0000002a1c00780c */ /* 0x000fe20007701670 */
[----:B------:R-:W-:-:S12]  /*134d0*/  IMAD.U32 R32, RZ, RZ, UR8 ;  /* 0x00000008ff207e24 */ /* 0x000fd8000f8e00ff */
[----:B------:R-:W-:-:S04]  /*134e0*/  @!P0 IADD3 R32, P5, P6, R32, UR6, R24 ;  /* 0x0000000620208c10 */ /* 0x000fc8000febe018 */
[----:B------:R-:W-:Y:S02]  /*134f0*/  @!P0 IADD3.X R31, R31, UR5, R30, P5, P6 ;  /* 0x000000051f1f8c10 */ /* 0x000fe4000afec41e */
        /* <DEDUP_REMOVED lines=14> */
[----:B------:R-:W-:Y:S02]  /*135e0*/  @!P4 IADD3.X R107, R30, UR5, R21, P5, P6 ;  /* 0x000000051e6bcc10 */ /* 0x000fe4000afec415 */
[----:B------:R-:W-:Y:S02]  /*135f0*/  ISETP.LT.OR P6, PT, R28, 0x4a, !P1 ;  /* 0x0000004a1c00780c */ /* 0x000fe40004fc1670 */
[----:B----4-:R-:W-:-:S05]  /*13600*/  @!P0 IADD3 R22, P2, R32, R22, RZ ;  /* 0x0000001620168210 */ /* 0x010fca0007f5e0ff */
[----:B------:R-:W-:Y:S01]  /*13610*/  @!P0 IMAD.X R23, R31, 0x1, R23, P2 ;  /* 0x000000011f178824 */ /* 0x000fe200010e0617 */
[----:B---3--:R-:W-:-:S04]  /*13620*/  LOP3.LUT R20, R20, 0xff, RZ, 0xc0, !PT ;  /* 0x000000ff14147812 */ /* 0x008fc800078ec0ff */
[----:B------:R-:W-:-:S05]  /*13630*/  F2FP.F16.E4M3.UNPACK_B R20, R20 ;  /* 0x00000014ff14723e */ /* 0x000fca00020006ff */
[----:B------:R-:W-:-:S05]  /*13640*/  HADD2.F32 R20, -RZ, R20.H0_H0 ;  /* 0x20000014ff147230 */ /* 0x000fca0000004100 */
[----:B------:R-:W-:-:S04]  /*13650*/  FMUL R20, R20, UR46 ;  /* 0x0000002e14147c20 */ /* 0x000fc80008400000 */
[----:B------:R-:W-:Y:S01]  /*13660*/  FFMA R20, R67, UR47, R20 ;  /* 0x0000002f43147c23 */ /* 0x000fe20008000014 */
        /* <DEDUP_REMOVED lines=9> */
[----:B------:R-:W-:-:S04]  /*13700*/  ISETP.GE.AND P1, PT, R29, 0x101, PT ;  /* 0x000001011d00780c */ /* 0x000fc80003f26270 */
[----:B------:R-:W-:Y:S02]  /*13710*/  ISETP.LT.OR P5, PT, R28, 0x41, !P1 ;  /* 0x000000411c00780c */ /* 0x000fe40004fa1670 */
[----:B------:R-:W-:Y:S02]  /*13720*/  @!P6 IADD3.X R97, R30, UR5, R21, P0, P2 ;  /* 0x000000051e61ec10 */ /* 0x000fe400087e4415 */
[----:B------:R-:W-:-:S04]  /*13730*/  LOP3.LUT R13, R13, 0xfeffffff, RZ, 0xc0, !PT ;  /* 0xfeffffff0d0d7812 */ /* 0x000fc800078ec0ff */
        /* <DEDUP_REMOVED lines=21> */
[----:B------:R-:W-:-:S04]  /*13890*/  LOP3.LUT R13, R13, 0xffefffff, RZ, 0xc0, !PT ;  /* 0xffefffff0d0d7812 */ /* 0x000fc800078ec0ff */
[----:B------:R-:W-:-:S04]  /*138a0*/  @P5 LOP3.LUT R13, R13, 0x100000, RZ, 0xfc, !PT ;  /* 0x001000000d0d5812 */ /* 0x000fc800078efcff */
[----:B------:R-:W-:Y:S02]  /*138b0*/  LOP3.LUT R13, R13, 0xfffbffff, RZ, 0xc0, !PT ;  /* 0xfffbffff0d0d7812 */ /* 0x000fe400078ec0ff */
[----:B------:R-:W-:Y:S02]  /*138c0*/  @!P3 IADD3.X R95, R30, UR9, R21, P0, P2 ;  /* 0x000000091e5fbc10 */ /* 0x000fe400087e4415 */
[----:B------:R-:W-:Y:S02]  /*138d0*/  @P3 LOP3.LUT R13, R13, 0x40000, RZ, 0xfc, !PT ;  /* 0x000400000d0d3812 */ /* 0x000fe400078efcff */
[----:B------:R-:W-:-:S04]  /*138e0*/  ISETP.GE.AND P3, PT, R29, 0x109, PT ;  /* 0x000001091d00780c */ /* 0x000fc80003f66270 */
[----:B------:R-:W-:Y:S01]  /*138f0*/  ISETP.LT.OR P2, PT, R28, 0x21, !P3 ;  /* 0x000000211c00780c */ /* 0x000fe20005f41670 */
[----:B----4-:R-:W-:-:S12]  /*13900*/  IMAD.U32 R22, RZ, RZ, UR7 ;  /* 0x00000007ff167e24 */ /* 0x010fd8000f8e00ff */
[----:B------:R-:W-:-:S04]  /*13910*/  @!P2 IADD3 R23, P0, P5, R23, UR11, R24 ;  /* 0x0000000b1717ac10 */ /* 0x000fc8000fd1e018 */
[----:B------:R-:W-:Y:S02]  /*13920*/  @!P2 IADD3.X R22, R22, UR9, R30, P0, P5 ;  /* 0x000000091616ac10 */ /* 0x000fe400087ea41e */
        /* <DEDUP_REMOVED lines=8> */
[----:B------:R0:W-:Y:S02]  /*139b0*/  @!P4 STG.E.U8 desc[UR52][R36.64+0x21], R20 ;  /* 0x000021142400c986 */ /* 0x0001e4000c101134 */
[----:B0-----:R-:W0:Y:S02]  /*139c0*/  @!P2 LDC.64 R20, c[0x0][0x5c0] ;  /* 0x00017000ff14ab82 */ /* 0x001e240000000a00 */
[----:B0-----:R-:W-:-:S05]  /*139d0*/  @!P2 IADD3 R20, P0, R23, R20, RZ ;  /* 0x000000141714a210 */ /* 0x001fca0007f1e0ff */
[----:B------:R-:W-:Y:S01]  /*139e0*/  @!P2 IMAD.X R21, R22, 0x1, R21, P0 ;  /* 0x000000011615a824 */ /* 0x000fe200000e0615 */
[----:B------:R-:W-:-:S06]  /*139f0*/  PRMT R22, RZ, 0x7610, R22 ;  /* 0x00007610ff167816 */ /* 0x000fcc0000000016 */
[----:B------:R-:W4:Y:S01]  /*13a00*/  @!P2 LDG.E.U8 R22, desc[UR52][R14.64+0x20] ;  /* 0x000020340e16a981 */ /* 0x000f22000c1e1100 */
        /* <DEDUP_REMOVED lines=10> */
[----:B------:R-:W-:Y:S01]  /*13ab0*/  ISETP.LT.OR P1, PT, R28, 0x4a, !P1 ;  /* 0x0000004a1c00780c */ /* 0x000fe20004f21670 */
        /* <DEDUP_REMOVED lines=8> */
[----:B----4-:R-:W-:-:S05]  /*13b40*/  @!P0 IADD3 R22, P2, R32, R22, RZ ;  /* 0x0000001620168210 */ /* 0x010fca0007f5e0ff */
[----:B------:R-:W-:Y:S01]  /*13b50*/  @!P0 IMAD.X R23, R31, 0x1, R23, P2 ;  /* 0x000000011f178824 */ /* 0x000fe200010e0617 */
[----:B------:R-:W-:Y:S02]  /*13b60*/  @!P4 IADD3.X R89, R30, UR9, R21, P5, P6 ;  /* 0x000000091e59cc10 */ /* 0x000fe4000afec415 */
[----:B------:R-:W-:Y:S02]  /*13b70*/  LOP3.LUT P5, RZ, R12, 0x800, RZ, 0xc0, !PT ;  /* 0x000008000cff7812 */ /* 0x000fe400078ac0ff */
        /* <DEDUP_REMOVED lines=14> */
[----:B------:R-:W-:Y:S02]  /*13c60*/  LOP3.LUT P4, RZ, R0, 0x8000000, RZ, 0xc0, !PT ;  /* 0x0800000000ff7812 */ /* 0x000fe4000788c0ff */
[----:B------:R-:W-:Y:S02]  /*13c70*/  LOP3.LUT R13, R13, 0xffffbfff, RZ, 0xc0, !PT ;  /* 0xffffbfff0d0d7812 */ /* 0x000fe400078ec0ff */
[----:B------:R-:W-:Y:S02]  /*13c80*/  @!P1 IADD3.X R79, R30, UR9, R21, P0, P2 ;  /* 0x000000091e4f9c10 */ /* 0x000fe400087e4415 */
[----:B------:R-:W-:Y:S02]  /*13c90*/  @P1 LOP3.LUT R13, R13, 0x4000, RZ, 0xfc, !PT ;  /* 0x000040000d0d1812 */ /* 0x000fe400078efcff */
[----:B------:R-:W-:-:S02]  /*13ca0*/  ISETP.LT.OR P1, PT, R28, 0x51, !P4 ;  /* 0x000000511c00780c */ /* 0x000fc40006721670 */
        /* <DEDUP_REMOVED lines=19> */
[----:B------:R-:W-:Y:S02]  /*13de0*/  @!P5 IADD3.X R75, R30, UR7, R21, P0, P2 ;  /* 0x000000071e4bdc10 */ /* 0x000fe400087e4415 */
[----:B------:R-:W-:Y:S02]  /*13df0*/  ISETP.LT.OR P0, PT, R28, 0x29, !P3 ;  /* 0x000000291c00780c */ /* 0x000fe40005f01670 */
[----:B------:R-:W-:-:S04]  /*13e00*/  @P1 LOP3.LUT R13, R13, 0x80000, RZ, 0xfc, !PT ;  /* 0x000800000d0d1812 */ /* 0x000fc800078efcff */
[----:B------:R-:W-:Y:S01]  /*13e10*/  LOP3.LUT R13, R13, 0xfffdffff, RZ, 0xc0, !PT ;  /* 0xfffdffff0d0d7812 */ /* 0x000fe200078ec0ff */
[----:B----4-:R-:W-:-:S03]  /*13e20*/  IMAD.U32 R22, RZ, RZ, UR7 ;  /* 0x00000007ff167e24 */ /* 0x010fc6000f8e00ff */
[----:B------:R-:W-:-:S03]  /*13e30*/  @P5 LOP3.LUT R13, R13, 0x20000, RZ, 0xfc, !PT ;  /* 0x000200000d0d5812 */ /* 0x000fc600078efcff */
[----:B------:R-:W-:-:S04]  /*13e40*/  @!P0 IADD3 R23, P2, P5, R23, UR11, R24 ;  /* 0x0000000b17178c10 */ /* 0x000fc8000fd5e018 */
[----:B------:R-:W-:Y:S02]  /*13e50*/  @!P0 IADD3.X R22, R22, UR9, R30, P2, P5 ;  /* 0x0000000916168c10 */ /* 0x000fe400097ea41e */
[----:B---3--:R-:W-:-:S04]  /*13e60*/  LOP3.LUT R20, R20, 0xff, RZ, 0xc0, !PT ;  /* 0x000000ff14147812 */ /* 0x008fc800078ec0ff */
[----:B------:R-:W-:-:S05]  /*13e70*/  F2FP.F16.E4M3.UNPACK_B R20, R20 ;  /* 0x00000014ff14723e */ /* 0x000fca00020006ff */
[----:B------:R-:W-:-:S05]  /*13e80*/  HADD2.F32 R20, -RZ, R20.H0_H0 ;  /* 0x20000014ff147230 */ /* 0x000fca0000004100 */
[----:B------:R-:W-:-:S04]  /*13e90*/  FMUL R20, R20, UR46 ;  /* 0x0000002e14147c20 */ /* 0x000fc80008400000 */
[----:B------:R-:W-:Y:S02]  /*13ea0*/  FFMA R20, R67, UR47, R20 ;  /* 0x0000002f43147c23 */ /* 0x000fe40008000014 */
        /* <DEDUP_REMOVED lines=16> */
[----:B------:R-:W-:Y:S01]  /*13fb0*/  ISETP.GE.AND P3, PT, R29, 0x181, PT ;  /* 0x000001811d00780c */ /* 0x000fe20003f66270 */
        /* <DEDUP_REMOVED lines=10> */
[C---:B------:R-:W-:Y:S02]  /*14060*/  ISETP.LT.OR P0, PT, R28.reuse, 0x21, !P3 ;  /* 0x000000211c00780c */ /* 0x040fe40005f01670 */
[----:B------:R-:W-:-:S11]  /*14070*/  ISETP.LT.OR P6, PT, R28, 0x59, !P4 ;  /* 0x000000591c00780c */ /* 0x000fd600067c1670 */
[----:B------:R-:W-:Y:S01]  /*14080*/  @!P0 IMAD R31, R11, 0x180, RZ ;  /* 0x000001800b1f8824 */ /* 0x000fe200078e02ff */
        /* <DEDUP_REMOVED lines=20> */
[----:B------:R-:W-:Y:S02]  /*141d0*/  @P6 LOP3.LUT R13, R13, 0x8000, RZ, 0xfc, !PT ;  /* 0x000080000d0d6812 */ /* 0x000fe400078efcff */
[----:B------:R-:W-:Y:S02]  /*141e0*/  LOP3.LUT P6, RZ, R12, 0x8000, RZ, 0xc0, !PT ;  /* 0x000080000cff7812 */ /* 0x000fe400078cc0ff */
[C---:B------:R-:W-:Y:S02]  /*141f0*/  LOP3.LUT P1, RZ, R0.reuse, 0x4000000, RZ, 0xc0, !PT ;  /* 0x0400000000ff7812 */ /* 0x040fe4000782c0ff */
[----:B------:R-:W-:-:S09]  /*14200*/  LOP3.LUT R0, R0, 0xfdffffff, RZ, 0xc0, !PT ;  /* 0xfdffffff00007812 */ /* 0x000fd200078ec0ff */
[----:B------:R-:W-:Y:S02]  /*14210*/  @P6 LOP3.LUT R0, R0, 0x2000000, RZ, 0xfc, !PT ;  /* 0x0200000000006812 */ /* 0x000fe400078efcff */
        /* <DEDUP_REMOVED lines=8> */
[----:B------:R-:W-:Y:S01]  /*142a0*/  F2FP.SATFINITE.E4M3.F32.PACK_AB_MERGE_C R20, RZ, R20, RZ ;  /* 0x00000014ff14723e */ /* 0x000fe200048070ff */
[----:B------:R-:W4:Y:S04]  /*142b0*/  LDL.LU R131, [R1+0x150] ;  /* 0x0001500001837983 */ /* 0x000f280000300800 */
[----:B------:R0:W-:Y:S01]  /*142c0*/  @!P0 STG.E.U8 desc[UR52][R22.64+0x20], R20 ;  /* 0x0000201416008986 */ /* 0x0001e2000c101134 */
[----:B------:R-:W-:-:S02]  /*142d0*/  ISETP.LT.OR P0, PT, R28, 0x22, !P3 ;  /* 0x000000221c00780c */ /* 0x000fc40005f01670 */
[----:B------:R-:W-:Y:S01]  /*142e0*/  @P6 LOP3.LUT R13, R13, 0x2000, RZ, 0xfc, !PT ;  /* 0x000020000d0d6812 */ /* 0x000fe200078efcff */
[----:B------:R-:W4:Y:S10]  /*142f0*/  LDL.LU R130, [R1+0x154] ;  /* 0x0001540001827983 */ /* 0x000f340000300800 */
[----:B0-----:R-:W0:Y:S01]  /*14300*/  @!P0 LDC.64 R20, c[0x0][0x5c0] ;  /* 0x00017000ff148b82 */ /* 0x001e220000000a00 */
[----:B------:R-:W-:-:S02]  /*14310*/  @!P0 IMAD.MOV.U32 R22, RZ, RZ, R24 ;  /* 0x000000ffff168224 */ /* 0x000fc400078e0018 */
        /* <DEDUP_REMOVED lines=8> */
[----:B------:R-:W3:Y:S01]  /*143a0*/  @!P0 LDG.E.U8 R20, desc[UR52][R16.64+0x21] ;  /* 0x0000213410148981 */ /* 0x000ee2000c1e1100 */
[----:B------:R-:W-:Y:S02]  /*143b0*/  @!P6 IADD3.X R71, R30, UR7, R21, P2, P5 ;  /* 0x000000071e47ec10 */ /* 0x000fe400097ea415 */
[----:B------:R-:W-:Y:S02]  /*143c0*/  ISETP.LT.OR P6, PT, R28, 0x51, !P1 ;  /* 0x000000511c00780c */ /* 0x000fe40004fc1670 */
[----:B------:R-:W-:Y:S02]  /*143d0*/  LOP3.LUT P5, RZ, R12, 0x400000, RZ, 0xc0, !PT ;  /* 0x004000000cff7812 */ /* 0x000fe400078ac0ff */
[----:B---3--:R-:W-:-:S04]  /*143e0*/  LOP3.LUT R20, R20, 0xff, RZ, 0xc0, !PT ;  /* 0x000000ff14147812 */ /* 0x008fc800078ec0ff */
[----:B------:R-:W-:-:S05]  /*143f0*/  F2FP.F16.E4M3.UNPACK_B R20, R20 ;  /* 0x00000014ff14723e */ /* 0x000fca00020006ff */
[----:B------:R-:W-:-:S05]  /*14400*/  HADD2.F32 R20, -RZ, R20.H0_H0 ;  /* 0x20000014ff147230 */ /* 0x000fca0000004100 */
[----:B------:R-:W-:-:S04]  /*14410*/  FMUL R20, R20, UR46 ;  /* 0x0000002e14147c20 */ /* 0x000fc80008400000 */
[----:B------:R-:W-:-:S05]  /*14420*/  FFMA R20, R67, UR47, R20 ;  /* 0x0000002f43147c23 */ /* 0x000fca0008000014 */
[----:B------:R-:W-:-:S05]  /*14430*/  F2FP.SATFINITE.E4M3.F32.PACK_AB_MERGE_C R20, RZ, R20, RZ ;  /* 0x00000014ff14723e */ /* 0x000fca00048070ff */
[----:B------:R0:W-:Y:S02]  /*14440*/  @!P0 STG.E.U8 desc[UR52][R22.64+0x21], R20 ;  /* 0x0000211416008986 */ /* 0x0001e4000c101134 */
[----:B0-----:R-:W0:Y:S02]  /*14450*/  @!P6 LDC.64 R20, c[0x0][0x5c0] ;  /* 0x00017000ff14eb82 */ /* 0x001e240000000a00 */
[--C-:B0-----:R-:W-:Y:S02]  /*14460*/  @!P6 IADD3 R68, P0, P2, R24, UR6, R20.reuse ;  /* 0x000000061844ec10 */ /* 0x101fe4000fa1e014 */
[----:B------:R-:W-:-:S06]  /*14470*/  PRMT R20, RZ, 0x7610, R20 ;  /* 0x00007610ff147816 */ /* 0x000fcc0000000014 */
[----:B------:R-:W3:Y:S01]  /*14480*/  @!P5 LDG.E.U8 R20, desc[UR52][R18.64+0x20] ;  /* 0x000020341214d981 */ /* 0x000ee2000c1e1100 */
[----:B------:R-:W-:Y:S02]  /*14490*/  LOP3.LUT R13, R13, 0xffffefff, RZ, 0xc0, !PT ;  /* 0xffffefff0d0d7812 */ /* 0x000fe400078ec0ff */
[----:B------:R-:W-:Y:S02]  /*144a0*/  @!P6 IADD3.X R69, R30, UR5, R21, P0, P2 ;  /* 0x000000051e45ec10 */ /* 0x000fe400087e4415 */
[----:B------:R-:W-:Y:S02]  /*144b0*/  @P6 LOP3.LUT R13, R13, 0x1000, RZ, 0xfc, !PT ;  /* 0x000010000d0d6812 */ /* 0x000fe400078efcff */
[----:B------:R-:W-:Y:S02]  /*144c0*/  ISETP.LT.OR P6, PT, R28, 0x52, !P1 ;  /* 0x000000521c00780c */ /* 0x000fe40004fc1670 */
[----:B------:R-:W-:-:S11]  /*144d0*/  LOP3.LUT R13, R13, 0xfffff7ff, RZ, 0xc0, !PT ;  /* 0xfffff7ff0d0d7812 */ /* 0x000fd600078ec0ff */
[----:B------:R-:W-:Y:S02]  /*144e0*/  @P6 LOP3.LUT R13, R13, 0x800, RZ, 0xfc, !PT ;  /* 0x000008000d0d6812 */ /* 0x000fe400078efcff */
[----:B---3--:R-:W-:-:S04]  /*144f0*/  LOP3.LUT R20, R20, 0xff, RZ, 0xc0, !PT ;  /* 0x000000ff14147812 */ /* 0x008fc800078ec0ff */
[----:B------:R-:W-:-:S05]  /*14500*/  F2FP.F16.E4M3.UNPACK_B R20, R20 ;  /* 0x00000014ff14723e */ /* 0x000fca00020006ff */
[----:B------:R-:W-:-:S05]  /*14510*/  HADD2.F32 R20, -RZ, R20.H0_H0 ;  /* 0x20000014ff147230 */ /* 0x000fca0000004100 */
[----:B------:R-:W-:-:S04]  /*14520*/  FMUL R20, R20, UR46 ;  /* 0x0000002e14147c20 */ /* 0x000fc80008400000 */
[----:B--2---:R-:W-:Y:S02]  /*14530*/  FFMA R22, R66, UR47, R20 ;  /* 0x0000002f42167c23 */ /* 0x004fe40008000014 */
[----:B------:R-:W0:Y:S03]  /*14540*/  @!P6 LDC.64 R20, c[0x0][0x5c0] ;  /* 0x00017000ff14eb82 */ /* 0x000e260000000a00 */
[----:B------:R-:W-:Y:S02]  /*14550*/  F2FP.SATFINITE.E4M3.F32.PACK_AB_MERGE_C R22, RZ, R22, RZ ;  /* 0x00000016ff16723e */ /* 0x000fe400048070ff */
[----:B0-----:R-:W-:-:S04]  /*14560*/  @!P6 IADD3 R66, P0, P2, R24, UR6, R20 ;  /* 0x000000061842ec10 */ /* 0x001fc8000fa1e014 */
[----:B------:R-:W-:Y:S02]  /*14570*/  @!P6 IADD3.X R67, R30, UR5, R21, P0, P2 ;  /* 0x000000051e43ec10 */ /* 0x000fe400087e4415 */
[----:B------:R-:W-:Y:S02]  /*14580*/  LOP3.LUT P6, RZ, R0, 0x2000000, RZ, 0xc0, !PT ;  /* 0x0200000000ff7812 */ /* 0x000fe400078cc0ff */
[----:B------:R-:W-:Y:S01]  /*14590*/  PRMT R20, RZ, 0x7610, R20 ;  /* 0x00007610ff147816 */ /* 0x000fe20000000014 */
[----:B------:R0:W-:Y:S10]  /*145a0*/  @!P5 STG.E.U8 desc[UR52][R60.64+0x20], R22 ;  /* 0x000020163c00d986 */ /* 0x0001f4000c101134 */
[----:B------:R-:W2:Y:S01]  /*145b0*/  @!P6 LDG.E.U8 R20, desc[UR52][R18.64+0x21] ;  /* 0x000021341214e981 */ /* 0x000ea2000c1e1100 */
[----:B------:R-:W-:-:S13]  /*145c0*/  ISETP.LT.OR P0, PT, R28, 0x29, !P3 ;  /* 0x000000291c00780c */ /* 0x000fda0005f01670 */
[----:B0-----:R-:W0:Y:S01]  /*145d0*/  @!P0 LDC.64 R22, c[0x0][0x5c0] ;  /* 0x00017000ff168b82 */ /* 0x001e220000000a00 */
[----:B------:R-:W-:Y:S02]  /*145e0*/  @!P0 IMAD.MOV.U32 R21, RZ, RZ, R30 ;  /* 0x000000ffff158224 */ /* 0x000fe400078e001e */
[----:B------:R-:W-:Y:S01]  /*145f0*/  @!P0 IMAD R31, R11, 0x180, RZ ;  /* 0x000001800b1f8824 */ /* 0x000fe200078e02ff */
[----:B--2---:R-:W-:-:S04]  /*14600*/  LOP3.LUT R20, R20, 0xff, RZ, 0xc0, !PT ;  /* 0x000000ff14147812 */ /* 0x004fc800078ec0ff */
[----:B------:R-:W-:-:S05]  /*14610*/  F2FP.F16.E4M3.UNPACK_B R20, R20 ;  /* 0x00000014ff14723e */ /* 0x000fca00020006ff */
[----:B------:R-:W-:-:S05]  /*14620*/  HADD2.F32 R20, -RZ, R20.H0_H0 ;  /* 0x20000014ff147230 */ /* 0x000fca0000004100 */
[----:B------:R-:W-:-:S04]  /*14630*/  FMUL R20, R20, UR46 ;  /* 0x0000002e14147c20 */ /* 0x000fc80008400000 */
[----:B----4-:R-:W-:Y:S02]  /*14640*/  FFMA R20, R131, UR47, R20 ;  /* 0x0000002f83147c23 */ /* 0x010fe40008000014 */
[----:B------:R-:W2:Y:S03]  /*14650*/  LDL.LU R131, [R1+0x158] ;  /* 0x0001580001837983 */ /* 0x000ea60000300800 */
[----:B------:R-:W-:-:S05]  /*14660*/  F2FP.SATFINITE.E4M3.F32.PACK_AB_MERGE_C R20, RZ, R20, RZ ;  /* 0x00000014ff14723e */ /* 0x000fca00048070ff */
[----:B------:R3:W-:Y:S01]  /*14670*/  @!P6 STG.E.U8 desc[UR52][R58.64+0x21], R20 ;  /* 0x000021143a00e986 */ /* 0x0007e2000c101134 */
[----:B------:R-:W-:Y:S01]  /*14680*/  ISETP.LT.OR P6, PT, R28, 0x59, !P1 ;  /* 0x000000591c00780c */ /* 0x000fe20004fc1670 */
[----:B---3--:R-:W-:-:S04]  /*14690*/  @!P0 IMAD.MOV.U32 R20, RZ, RZ, R24 ;  /* 0x000000ffff148224 */ /* 0x008fc800078e0018 */
[----:B------:R-:W-:-:S03]  /*146a0*/  @!P0 IMAD.WIDE.U32 R20, R10, 0x180, R20 ;  /* 0x000001800a148825 */ /* 0x000fc600078e0014 */
[----:B0-----:R-:W-:-:S04]  /*146b0*/  @!P0 IADD3 R22, P2, R20, R22, RZ ;  /* 0x0000001614168210 */ /* 0x001fc80007f5e0ff */
[----:B------:R-:W-:Y:S02]  /*146c0*/  @!P0 IADD3.X R23, R23, R21, R31, P2, !PT ;  /* 0x0000001517178210 */ /* 0x000fe400017fe41f */
[----:B------:R-:W0:Y:S02]  /*146d0*/  @!P6 LDC.64 R20, c[0x0][0x5c0] ;  /* 0x00017000ff14eb82 */ /* 0x000e240000000a00 */
[--C-:B0-----:R-:W-:Y:S02]  /*146e0*/  @!P6 IADD3 R64, P2, P5, R24, UR6, R20.reuse ;  /* 0x000000061840ec10 */ /* 0x101fe4000fd5e014 */
[----:B------:R-:W-:-:S06]  /*146f0*/  PRMT R20, RZ, 0x7610, R20 ;  /* 0x00007610ff147816 */ /* 0x000fcc0000000014 */
[----:B------:R-:W3:Y:S01]  /*14700*/  @!P0 LDG.E.U8 R20, desc[UR52][R16.64+0x28] ;  /* 0x0000283410148981 */ /* 0x000ee2000c1e1100 */
[----:B------:R-:W-:Y:S02]  /*14710*/  @!P6 IADD3.X R65, R30, UR5, R21, P2, P5 ;  /* 0x000000051e41ec10 */ /* 0x000fe400097ea415 */
        /* <DEDUP_REMOVED lines=22> */
[----:B------:R-:W-:Y:S02]  /*14880*/  @P6 LOP3.LUT R13, R13, 0x200, RZ, 0xfc, !PT ;  /* 0x000002000d0d6812 */ /* 0x000fe400078efcff */
[----:B------:R-:W-:Y:S02]  /*14890*/  @!P3 IADD3.X R63, R30, UR5, R21, P2, P5 ;  /* 0x000000051e3fbc10 */ /* 0x000fe400097ea415 */
[----:B------:R-:W-:Y:S02]  /*148a0*/  LOP3.LUT R13, R13, 0xffffff7f, RZ, 0xc0, !PT ;  /* 0xffffff7f0d0d7812 */ /* 0x000fe400078ec0ff */
[----:B------:R-:W-:Y:S02]  /*148b0*/  ISETP.GE.AND P5, PT, R29, 0x101, PT ;  /* 0x000001011d00780c */ /* 0x000fe40003fa6270 */
[----:B------:R-:W-:Y:S02]  /*148c0*/  @P3 LOP3.LUT R13, R13, 0x80, RZ, 0xfc, !PT ;  /* 0x000000800d0d3812 */ /* 0x000fe400078efcff */
[----:B------:R-:W-:-:S02]  /*148d0*/  ISETP.LT.OR P3, PT, R28, 0x51, !P5 ;  /* 0x000000511c00780c */ /* 0x000fc40006f61670 */
[----:B------:R-:W-:-:S04]  /*148e0*/  LOP3.LUT R0, R0, 0xffbfffff, RZ, 0xc0, !PT ;  /* 0xffbfffff00007812 */ /* 0x000fc800078ec0ff */
[----:B------:R-:W-:Y:S02]  /*148f0*/  @P1 LOP3.LUT R0, R0, 0x400000, RZ, 0xfc, !PT ;  /* 0x0040000000001812 */ /* 0x000fe400078efcff */
[----:B------:R-:W-:Y:S02]  /*14900*/  LOP3.LUT P1, RZ, R12, 0x200000, RZ, 0xc0, !PT ;  /* 0x002000000cff7812 */ /* 0x000fe4000782c0ff */
        /* <DEDUP_REMOVED lines=16> */
[----:B------:R-:W-:Y:S02]  /*14a10*/  LOP3.LUT P6, RZ, R12, 0x10000, RZ, 0xc0, !PT ;  /* 0x000100000cff7812 */ /* 0x000fe400078cc0ff */
        /* <DEDUP_REMOVED lines=93> */
[----:B------:R-:W-:Y:S02]  /*14ff0*/  ISETP.LT.OR P4, PT, R28, 0x6a, !P4 ;  /* 0x0000006a1c00780c */ /* 0x000fe40006781670 */
[----:B------:R-:W-:Y:S02]  /*15000*/  @!P1 IADD3.X R49, R30, UR7, R21, P0, P2 ;  /* 0x000000071e319c10 */ /* 0x000fe400087e4415 */
        /* <DEDUP_REMOVED lines=30> */
[----:B------:R-:W-:-:S04]  /*151f0*/  @P5 LOP3.LUT R13, R13, 0x10, RZ, 0xfc, !PT ;  /* 0x000000100d0d5812 */ /* 0x000fc800078efcff */
[----:B------:R-:W-:-:S04]  /*15200*/  LOP3.LUT R13, R13, 0xffffffbf, RZ, 0xc0, !PT ;  /* 0xffffffbf0d0d7812 */ /* 0x000fc800078ec0ff */
[----:B------:R-:W-:Y:S02]  /*15210*/  @P1 LOP3.LUT R13, R13, 0x40, RZ, 0xfc, !PT ;  /* 0x000000400d0d1812 */ /* 0x000fe400078efcff */
[----:B------:R-:W-:-:S04]  /*15220*/  LOP3.LUT P1, RZ, R0, 0x400000, RZ, 0xc0, !PT ;  /* 0x0040000000ff7812 */ /* 0x000fc8000782c0ff */
        /* <DEDUP_REMOVED lines=42> */
[----:B------:R-:W-:-:S04]  /*154d0*/  @P3 LOP3.LUT R12, R12, 0x10000000, RZ, 0xfc, !PT ;  /* 0x100000000c0c3812 */ /* 0x000fc800078efcff */
        /* <DEDUP_REMOVED lines=16> */
[----:B------:R-:W-:Y:S02]  /*155e0*/  LOP3.LUT P5, RZ, R0, 0x800000, RZ, 0xc0, !PT ;  /* 0x0080000000ff7812 */ /* 0x000fe400078ac0ff */
[----:B------:R-:W-:Y:S02]  /*155f0*/  @P2 LOP3.LUT R12, R12, 0x4000000, RZ, 0xfc, !PT ;  /* 0x040000000c0c2812 */ /* 0x000fe400078efcff */
[----:B------:R-:W-:Y:S02]  /*15600*/  @!P2 IADD3.X R39, R30, UR5, R21, P0, P1 ;  /* 0x000000051e27ac10 */ /* 0x000fe400087e2415 */
[----:B------:R-:W-:Y:S02]  /*15610*/  ISETP.LT.OR P2, PT, R28, 0x61, !P5 ;  /* 0x000000611c00780c */ /* 0x000fe40006f41670 */
[----:B------:R-:W-:-:S11]  /*15620*/  LOP3.LUT R12, R12, 0xfdffffff, RZ, 0xc0, !PT ;  /* 0xfdffffff0c0c7812 */ /* 0x000fd600078ec0ff */
[----:B------:R-:W-:Y:S02]  /*15630*/  @P2 LOP3.LUT R12, R12, 0x2000000, RZ, 0xfc, !PT ;  /* 0x020000000c0c2812 */ /* 0x000fe400078efcff */
[----:B------:R-:W-:Y:S02]  /*15640*/  LOP3.LUT P3, RZ, R0, 0x200000, RZ, 0xc0, !PT ;  /* 0x0020000000ff7812 */ /* 0x000fe4000786c0ff */
        /* <DEDUP_REMOVED lines=8> */
[----:B------:R-:W-:Y:S01]  /*156d0*/  LOP3.LUT R12, R12, 0xffbfffff, RZ, 0xc0, !PT ;  /* 0xffbfffff0c0c7812 */ /* 0x000fe200078ec0ff */
[----:B------:R-:W3:Y:S01]  /*156e0*/  LDL.LU R130, [R1+0x18c] ;  /* 0x00018c0001827983 */ /* 0x000ee20000300800 */
        /* <DEDUP_REMOVED lines=8> */
[----:B------:R-:W2:Y:S01]  /*15770*/  @!P3 LDG.E.U8 R20, desc[UR52][R2.64+0x31] ;  /* 0x000031340214b981 */ /* 0x000ea2000c1e1100 */
[----:B------:R-:W-:Y:S02]  /*15780*/  @!P2 IADD3.X R35, R30, UR9, R21, P0, P1 ;  /* 0x000000091e23ac10 */ /* 0x000fe400087e2415 */
[----:B------:R-:W-:Y:S01]  /*15790*/  ISETP.LT.OR P1, PT, R28, 0x31, !P6 ;  /* 0x000000311c00780c */ /* 0x000fe20007721670 */
[----:B----4-:R-:W-:Y:S01]  /*157a0*/  IMAD.U32 R22, RZ, RZ, UR7 ;  /* 0x00000007ff167e24 */ /* 0x010fe2000f8e00ff */
[----:B------:R-:W-:-:S11]  /*157b0*/  @P2 LOP3.LUT R12, R12, 0x400000, RZ, 0xfc, !PT ;  /* 0x004000000c0c2812 */ /* 0x000fd600078efcff */
[----:B------:R-:W-:-:S04]  /*157c0*/  @!P1 IADD3 R23, P0, P2, R23, UR6, R24 ;  /* 0x0000000617179c10 */ /* 0x000fc8000fa1e018 */
[----:B------:R-:W-:Y:S02]  /*157d0*/  @!P1 IADD3.X R22, R22, UR5, R30, P0, P2 ;  /* 0x0000000516169c10 */ /* 0x000fe400087e441e */
[----:B--2---:R-:W-:-:S04]  /*157e0*/  LOP3.LUT R20, R20, 0xff, RZ, 0xc0, !PT ;  /* 0x000000ff14147812 */ /* 0x004fc800078ec0ff */
[----:B------:R-:W-:-:S05]  /*157f0*/  F2FP.F16.E4M3.UNPACK_B R20, R20 ;  /* 0x00000014ff14723e */ /* 0x000fca00020006ff */
[----:B------:R-:W-:-:S05]  /*15800*/  HADD2.F32 R20, -RZ, R20.H0_H0 ;  /* 0x20000014ff147230 */ /* 0x000fca0000004100 */
[----:B------:R-:W-:-:S04]  /*15810*/  FMUL R20, R20, UR46 ;  /* 0x0000002e14147c20 */ /* 0x000fc80008400000 */
[----:B------:R-:W-:Y:S01]  /*15820*/  FFMA R20, R131, UR47, R20 ;  /* 0x0000002f83147c23 */ /* 0x000fe20008000014 */
[----:B------:R-:W-:Y:S01]  /*15830*/  ISETP.LT.OR P4, PT, R28, 0x69, !P5 ;  /* 0x000000691c00780c */ /* 0x000fe20006f81670 */
[----:B------:R-:W-:Y:S01]  /*15840*/  IMAD.U32 R32, RZ, RZ, UR8 ;  /* 0x00000008ff207e24 */ /* 0x000fe2000f8e00ff */
[----:B------:R-:W2:Y:S02]  /*15850*/  LDL.LU R131, [R1+0x190] ;  /* 0x0001900001837983 */ /* 0x000ea40000300800 */
        /* <DEDUP_REMOVED lines=20> */
[----:B0-----:R-:W0:Y:S08]  /*159a0*/  @!P0 LDC.64 R22, c[0x0][0x5c0] ;  /* 0x00017000ff168b82 */ /* 0x001e300000000a00 */
[----:B------:R-:W4:Y:S01]  /*159b0*/  @!P4 LDC.64 R20, c[0x0][0x5c0] ;  /* 0x00017000ff14cb82 */ /* 0x000f220000000a00 */
[----:B0-----:R-:W-:-:S02]  /*159c0*/  @!P0 IADD3 R22, P1, R32, R22, RZ ;  /* 0x0000001620168210 */ /* 0x001fc40007f3e0ff */
[--C-:B----4-:R-:W-:Y:S02]  /*159d0*/  @!P4 IADD3 R32, P2, P3, R24, UR11, R20.reuse ;  /* 0x0000000b1820cc10 */ /* 0x110fe4000fb5e014 */
[----:B------:R-:W-:-:S06]  /*159e0*/  PRMT R20, RZ, 0x7610, R20 ;  /* 0x00007610ff147816 */ /* 0x000fcc0000000014 */
[----:B------:R-:W4:Y:S01]  /*159f0*/  @!P0 LDG.E.U8 R20, desc[UR52][R4.64+0x31] ;  /* 0x0000313404148981 */ /* 0x000f22000c1e1100 */
[----:B------:R-:W-:Y:S02]  /*15a00*/  @P4 LOP3.LUT R12, R12, 0x200000, RZ, 0xfc, !PT ;  /* 0x002000000c0c4812 */ /* 0x000fe400078efcff */
[----:B------:R-:W-:Y:S01]  /*15a10*/  @!P4 IADD3.X R33, R30, UR9, R21, P2, P3 ;  /* 0x000000091e21cc10 */ /* 0x000fe200097e6415 */
[----:B------:R-:W-:Y:S01]  /*15a20*/  @!P0 IMAD.X R23, R31, 0x1, R23, P1 ;  /* 0x000000011f178824 */ /* 0x000fe200008e0617 */
        /* <DEDUP_REMOVED lines=10> */
[----:B0-----:R-:W-:-:S06]  /*15ad0*/  PRMT R20, RZ, 0x7610, R20 ;  /* 0x00007610ff147816 */ /* 0x001fcc0000000014 */
[----:B------:R-:W4:Y:S02]  /*15ae0*/  @!P2 LDG.E.U8 R20, desc[UR52][R2.64+0x38] ;  /* 0x000038340214a981 */ /* 0x000f24000c1e1100 */
[----:B----4-:R-:W-:-:S04]  /*15af0*/  LOP3.LUT R20, R20, 0xff, RZ, 0xc0, !PT ;  /* 0x000000ff14147812 */ /* 0x010fc800078ec0ff */
[----:B------:R-:W-:-:S05]  /*15b00*/  F2FP.F16.E4M3.UNPACK_B R20, R20 ;  /* 0x00000014ff14723e */ /* 0x000fca00020006ff */
[----:B------:R-:W-:-:S05]  /*15b10*/  HADD2.F32 R20, -RZ, R20.H0_H0 ;  /* 0x20000014ff147230 */ /* 0x000fca0000004100 */
[----:B------:R-:W-:-:S04]  /*15b20*/  FMUL R20, R20, UR46 ;  /* 0x0000002e14147c20 */ /* 0x000fc80008400000 */
[----:B---3--:R-:W-:Y:S01]  /*15b30*/  FFMA R20, R130, UR47, R20 ;  /* 0x0000002f82147c23 */ /* 0x008fe20008000014 */
[C---:B------:R-:W-:Y:S02]  /*15b40*/  ISETP.LT.OR P3, PT, R28.reuse, 0x39, !P6 ;  /* 0x000000391c00780c */ /* 0x040fe40007761670 */
[----:B------:R-:W-:Y:S01]  /*15b50*/  ISETP.LT.OR P4, PT, R28, 0x3a, !P6 ;  /* 0x0000003a1c00780c */ /* 0x000fe20007781670 */
[----:B------:R-:W-:Y:S01]  /*15b60*/  IMAD.U32 R98, RZ, RZ, UR8 ;  /* 0x00000008ff627e24 */ /* 0x000fe2000f8e00ff */
[----:B------:R-:W-:Y:S01]  /*15b70*/  F2FP.SATFINITE.E4M3.F32.PACK_AB_MERGE_C R20, RZ, R20, RZ ;  /* 0x00000014ff14723e */ /* 0x000fe200048070ff */
[----:B------:R-:W-:Y:S01]  /*15b80*/  IMAD.U32 R22, RZ, RZ, UR7 ;  /* 0x00000007ff167e24 */ /* 0x000fe2000f8e00ff */
[----:B------:R-:W3:Y:S04]  /*15b90*/  LDL.LU R130, [R1+0x19c] ;  /* 0x00019c0001827983 */ /* 0x000ee80000300800 */
[----:B------:R0:W-:Y:S02]  /*15ba0*/  @!P2 STG.E.U8 desc[UR52][R112.64+0x38], R20 ;  /* 0x000038147000a986 */ /* 0x0001e4000c101134 */
[----:B0-----:R-:W-:-:S06]  /*15bb0*/  PRMT R20, RZ, 0x7610, R20 ;  /* 0x00007610ff147816 */ /* 0x001fcc0000000014 */
[----:B------:R-:W4:Y:S01]  /*15bc0*/  @!P5 LDG.E.U8 R20, desc[UR52][R2.64+0x39] ;  /* 0x000039340214d981 */ /* 0x000f22000c1e1100 */
[----:B------:R-:W-:Y:S01]  /*15bd0*/  @!P3 IADD3 R98, P0, P1, R98, UR6, R24 ;  /* 0x000000066262bc10 */ /* 0x000fe2000f91e018 */
[----:B------:R-:W-:Y:S02]  /*15be0*/  IMAD.U32 R82, RZ, RZ, UR8 ;  /* 0x00000008ff527e24 */ /* 0x000fe4000f8e00ff */
[----:B------:R-:W-:Y:S01]  /*15bf0*/  IMAD.U32 R31, RZ, RZ, UR7 ;  /* 0x00000007ff1f7e24 */ /* 0x000fe2000f8e00ff */
[----:B------:R-:W-:Y:S02]  /*15c00*/  @!P3 IADD3.X R22, R22, UR5, R30, P0, P1 ;  /* 0x000000051616bc10 */ /* 0x000fe400087e241e */
[----:B------:R-:W-:Y:S02]  /*15c10*/  @!P4 IADD3 R82, P0, P1, R82, UR6, R24 ;  /* 0x000000065252cc10 */ /* 0x000fe4000f91e018 */
[----:B------:R-:W-:Y:S02]  /*15c20*/  ISETP.GE.AND P6, PT, R29, 0x109, PT ;  /* 0x000001091d00780c */ /* 0x000fe40003fc6270 */
[----:B------:R-:W-:-:S02]  /*15c30*/  @!P4 IADD3.X R31, R31, UR5, R30, P0, P1 ;  /* 0x000000051f1fcc10 */ /* 0x000fc400087e241e */
[----:B------:R-:W-:Y:S01]  /*15c40*/  ISETP.LT.OR P1, PT, R28, 0x31, !P6 ;  /* 0x000000311c00780c */ /* 0x000fe20007721670 */
[----:B------:R-:W-:Y:S02]  /*15c50*/  IMAD.U32 R80, RZ, RZ, UR8 ;  /* 0x00000008ff507e24 */ /* 0x000fe4000f8e00ff */
[----:B------:R-:W-:-:S10]  /*15c60*/  IMAD.U32 R81, RZ, RZ, UR7 ;  /* 0x00000007ff517e24 */ /* 0x000fd4000f8e00ff */
[----:B------:R-:W-:-:S04]  /*15c70*/  @!P1 IADD3 R80, P0, P2, R80, UR11, R24 ;  /* 0x0000000b50509c10 */ /* 0x000fc8000fa1e018 */
[----:B------:R-:W-:Y:S02]  /*15c80*/  @!P1 IADD3.X R81, R81, UR9, R30, P0, P2 ;  /* 0x0000000951519c10 */ /* 0x000fe400087e441e */
[----:B------:R-:W-:Y:S01]  /*15c90*/  ISETP.LT.OR P0, PT, R28, 0x32, !P6 ;  /* 0x000000321c00780c */ /* 0x000fe20007701670 */
[----:B------:R-:W-:Y:S02]  /*15ca0*/  IMAD.U32 R23, RZ, RZ, UR8 ;  /* 0x00000008ff177e24 */ /* 0x000fe4000f8e00ff */
[----:B------:R-:W-:Y:S01]  /*15cb0*/  IMAD.U32 R83, RZ, RZ, UR7 ;  /* 0x00000007ff537e24 */ /* 0x000fe2000f8e00ff */
        /* <DEDUP_REMOVED lines=10> */
[----:B------:R-:W-:-:S04]  /*15d60*/  @!P0 IADD3 R23, P2, P5, R23, UR11, R24 ;  /* 0x0000000b17178c10 */ /* 0x000fc8000fd5e018 */
[----:B------:R-:W-:Y:S02]  /*15d70*/  @!P0 IADD3.X R83, R83, UR9, R30, P2, P5 ;  /* 0x0000000953538c10 */ /* 0x000fe400097ea41e */
[----:B0-----:R-:W-:-:S05]  /*15d80*/  @!P3 IADD3 R20, P2, R98, R20, RZ ;  /* 0x000000146214b210 */ /* 0x001fca0007f5e0ff */
[----:B------:R-:W-:Y:S01]  /*15d90*/  @!P3 IMAD.X R21, R22, 0x1, R21, P2 ;  /* 0x000000011615b824 */ /* 0x000fe200010e0615 */
[----:B------:R-:W-:-:S06]  /*15da0*/  PRMT R22, RZ, 0x7610, R22 ;  /* 0x00007610ff167816 */ /* 0x000fcc0000000016 */
[----:B------:R-:W4:Y:S01]  /*15db0*/  @!P3 LDG.E.U8 R22, desc[UR52][R4.64+0x38] ;  /* 0x000038340416b981 */ /* 0x000f22000c1e1100 */
[----:B------:R-:W-:Y:S02]  /*15dc0*/  @P0 LOP3.LUT R0, R0, 0x80000, RZ, 0xfc, !PT ;  /* 0x0008000000000812 */ /* 0x000fe400078efcff */
[----:B----4-:R-:W-:-:S04]  /*15dd0*/  LOP3.LUT R22, R22, 0xff, RZ, 0xc0, !PT ;  /* 0x000000ff16167812 */ /* 0x010fc800078ec0ff */
[----:B------:R-:W-:-:S05]  /*15de0*/  F2FP.F16.E4M3.UNPACK_B R22, R22 ;  /* 0x00000016ff16723e */ /* 0x000fca00020006ff */
[----:B------:R-:W-:-:S05]  /*15df0*/  HADD2.F32 R22, -RZ, R22.H0_H0 ;  /* 0x20000016ff167230 */ /* 0x000fca0000004100 */
[----:B------:R-:W-:-:S04]  /*15e00*/  FMUL R22, R22, UR46 ;  /* 0x0000002e16167c20 */ /* 0x000fc80008400000 */
[----:B---3--:R-:W-:Y:S01]  /*15e10*/  FFMA R98, R130, UR47, R22 ;  /* 0x0000002f82627c23 */ /* 0x008fe20008000016 */
[----:B------:R-:W-:Y:S01]  /*15e20*/  ISETP.LT.OR P2, PT, R28, 0x39, !P6 ;  /* 0x000000391c00780c */ /* 0x000fe20007741670 */
[----:B------:R-:W-:Y:S01]  /*15e30*/  IMAD.U32 R99, RZ, RZ, UR7 ;  /* 0x00000007ff637e24 */ /* 0x000fe2000f8e00ff */
[----:B------:R-:W-:Y:S01]  /*15e40*/  LOP3.LUT R0, R0, 0xfffdffff, RZ, 0xc0, !PT ;  /* 0xfffdffff00007812 */ /* 0x000fe200078ec0ff */
[----:B------:R-:W3:Y:S01]  /*15e50*/  LDL.LU R130, [R1+0x1a4] ;  /* 0x0001a40001827983 */ /* 0x000ee20000300800 */
[----:B------:R-:W-:-:S05]  /*15e60*/  F2FP.SATFINITE.E4M3.F32.PACK_AB_MERGE_C R98, RZ, R98, RZ ;  /* 0x00000062ff62723e */ /* 0x000fca00048070ff */
[----:B------:R0:W-:Y:S02]  /*15e70*/  @!P3 STG.E.U8 desc[UR52][R20.64+0x38], R98 ;  /* 0x000038621400b986 */ /* 0x0001e4000c101134 */
[----:B0-----:R-:W0:Y:S02]  /*15e80*/  @!P4 LDC.64 R20, c[0x0][0x5c0] ;  /* 0x00017000ff14cb82 */ /* 0x001e240000000a00 */
[----:B0-----:R-:W-:-:S05]  /*15e90*/  @!P4 IADD3 R20, P0, R82, R20, RZ ;  /* 0x000000145214c210 */ /* 0x001fca0007f1e0ff */
[----:B------:R-:W-:Y:S01]  /*15ea0*/  @!P4 IMAD.X R21, R31, 0x1, R21, P0 ;  /* 0x000000011f15c824 */ /* 0x000fe200000e0615 */
[----:B------:R-:W-:-:S06]  /*15eb0*/  PRMT R31, RZ, 0x7610, R31 ;  /* 0x00007610ff1f7816 */ /* 0x000fcc000000001f */
[----:B------:R-:W4:Y:S01]  /*15ec0*/  @!P4 LDG.E.U8 R31, desc[UR52][R4.64+0x39] ;  /* 0x00003934041fc981 */ /* 0x000f22000c1e1100 */
[----:B------:R-:W-:Y:S01]  /*15ed0*/  IMAD.U32 R22, RZ, RZ, UR8 ;  /* 0x00000008ff167e24 */ /* 0x000fe2000f8e00ff */
[----:B------:R-:W-:-:S04]  /*15ee0*/  @P2 LOP3.LUT R0, R0, 0x20000, RZ, 0xfc, !PT ;  /* 0x0002000000002812 */ /* 0x000fc800078efcff */
[----:B------:R-:W-:-:S04]  /*15ef0*/  @!P2 IADD3 R22, P5, P6, R22, UR11, R24 ;  /* 0x0000000b1616ac10 */ /* 0x000fc8000febe018 */
[----:B------:R-:W-:Y:S02]  /*15f00*/  @!P2 IADD3.X R99, R99, UR9, R30, P5, P6 ;  /* 0x000000096363ac10 */ /* 0x000fe4000afec41e */
        /* <DEDUP_REMOVED lines=17> */
[----:B------:R-:W-:Y:S01]  /*16020*/  PRMT R31, RZ, 0x7610, R31 ;  /* 0x00007610ff1f7816 */ /* 0x000fe2000000001f */
[----:B------:R-:W3:Y:S03]  /*16030*/  LDL.LU R130, [R1+0x1ac] ;  /* 0x0001ac0001827983 */ /* 0x000ee60000300800 */
[----:B------:R-:W-:-:S05]  /*16040*/  F2FP.SATFINITE.E4M3.F32.PACK_AB_MERGE_C R20, RZ, R20, RZ ;  /* 0x00000014ff14723e */ /* 0x000fca00048070ff */
[----:B------:R0:W-:Y:S02]  /*16050*/  @!P2 STG.E.U8 desc[UR52][R92.64+0x30], R20 ;  /* 0x000030145c00a986 */ /* 0x0001e4000c101134 */
[----:B0-----:R-:W-:-:S06]  /*16060*/  PRMT R20, RZ, 0x7610, R20 ;  /* 0x00007610ff147816 */ /* 0x001fcc0000000014 */
[----:B------:R-:W4:Y:S01]  /*16070*/  @!P0 LDG.E.U8 R20, desc[UR52][R6.64+0x31] ;  /* 0x0000313406148981 */ /* 0x000f22000c1e1100 */
[----:B------:R-:W-:-:S04]  /*16080*/  ISETP.GE.AND P6, PT, R29, 0x109, PT ;  /* 0x000001091d00780c */ /* 0x000fc80003fc6270 */
[----:B------:R-:W-:Y:S01]  /*16090*/  ISETP.LT.OR P3, PT, R28, 0x3a, !P6 ;  /* 0x0000003a1c00780c */ /* 0x000fe20007761670 */
[----:B------:R-:W-:Y:S02]  /*160a0*/  IMAD.U32 R100, RZ, RZ, UR8 ;  /* 0x00000008ff647e24 */ /* 0x000fe4000f8e00ff */
[----:B------:R-:W-:Y:S01]  /*160b0*/  IMAD.U32 R98, RZ, RZ, UR7 ;  /* 0x00000007ff627e24 */ /* 0x000fe2000f8e00ff */
[----:B------:R-:W-:-:S09]  /*160c0*/  LOP3.LUT R0, R0, 0xfffbffff, RZ, 0xc0, !PT ;  /* 0xfffbffff00007812 */ /* 0x000fd200078ec0ff */
[----:B------:R-:W-:-:S04]  /*160d0*/  @!P3 IADD3 R82, P5, P6, R100, UR11, R24 ;  /* 0x0000000b6452bc10 */ /* 0x000fc8000febe018 */
[----:B------:R-:W-:Y:S02]  /*160e0*/  @!P3 IADD3.X R98, R98, UR9, R30, P5, P6 ;  /* 0x000000096262bc10 */ /* 0x000fe4000afec41e */
[----:B------:R-:W-:Y:S02]  /*160f0*/  ISETP.GE.AND P6, PT, R29, 0x89, PT ;  /* 0x000000891d00780c */ /* 0x000fe40003fc6270 */
[----:B----4-:R-:W-:-:S04]  /*16100*/  LOP3.LUT R20, R20, 0xff, RZ, 0xc0, !PT ;  /* 0x000000ff14147812 */ /* 0x010fc800078ec0ff */
[----:B------:R-:W-:-:S05]  /*16110*/  F2FP.F16.E4M3.UNPACK_B R20, R20 ;  /* 0x00000014ff14723e */ /* 0x000fca00020006ff */
[----:B------:R-:W-:-:S05]  /*16120*/  HADD2.F32 R20, -RZ, R20.H0_H0 ;  /* 0x20000014ff147230 */ /* 0x000fca0000004100 */
[----:B------:R-:W-:-:S04]  /*16130*/  FMUL R20, R20, UR46 ;  /* 0x0000002e14147c20 */ /* 0x000fc80008400000 */
[----:B--2---:R-:W-:Y:S01]  /*16140*/  FFMA R20, R131, UR47, R20 ;  /* 0x0000002f83147c23 */ /* 0x004fe20008000014 */
[----:B------:R-:W-:Y:S01]  /*16150*/  @P3 LOP3.LUT R0, R0, 0x40000, RZ, 0xfc, !PT ;  /* 0x0004000000003812 */ /* 0x000fe200078efcff */
[----:B------:R-:W-:Y:S01]  /*16160*/  IMAD.U32 R101, RZ, RZ, UR7 ;  /* 0x00000007ff657e24 */ /* 0x000fe2000f8e00ff */
[----:B------:R-:W-:Y:S01]  /*16170*/  LOP3.LUT R12, R12, 0xfffffffe, RZ, 0xc0, !PT ;  /* 0xfffffffe0c0c7812 */ /* 0x000fe200078ec0ff */
[----:B------:R-:W-:Y:S01]  /*16180*/  IMAD.U32 R104, RZ, RZ, UR8 ;  /* 0x00000008ff687e24 */ /* 0x000fe2000f8e00ff */
[----:B------:R-:W-:Y:S01]  /*16190*/  F2FP.SATFINITE.E4M3.F32.PACK_AB_MERGE_C R20, RZ, R20, RZ ;  /* 0x00000014ff14723e */ /* 0x000fe200048070ff */
[----:B------:R-:W-:Y:S01]  /*161a0*/  IMAD.U32 R110, RZ, RZ, UR7 ;  /* 0x00000007ff6e7e24 */ /* 0x000fe2000f8e00ff */
[C---:B------:R-:W-:Y:S01]  /*161b0*/  ISETP.LT.OR P2, PT, R28.reuse, 0x49, !P6 ;  /* 0x000000491c00780c */ /* 0x040fe20007741670 */
[----:B------:R-:W-:Y:S01]  /*161c0*/  IMAD.U32 R109, RZ, RZ, UR8 ;  /* 0x00000008ff6d7e24 */ /* 0x000fe2000f8e00ff */
[----:B------:R-:W2:Y:S04]  /*161d0*/  LDL.LU R131, [R1+0x1b0] ;  /* 0x0001b00001837983 */ /* 0x000ea80000300800 */
[----:B------:R0:W-:Y:S04]  /*161e0*/  @!P0 STG.E.U8 desc[UR52][R86.64+0x31], R20 ;  /* 0x0000311456008986 */ /* 0x0001e8000c101134 */
[----:B------:R-:W4:Y:S01]  /*161f0*/  @!P1 LDG.E.U8 R31, desc[UR52][R14.64+0x30] ;  /* 0x000030340e1f9981 */ /* 0x000f22000c1e1100 */
[----:B------:R-:W-:Y:S01]  /*16200*/  ISETP.LT.OR P3, PT, R28, 0x41, !P6 ;  /* 0x000000411c00780c */ /* 0x000fe20007761670 */
[----:B------:R-:W-:Y:S01]  /*16210*/  IMAD.U32 R128, RZ, RZ, UR7 ;  /* 0x00000007ff807e24 */ /* 0x000fe2000f8e00ff */
[----:B0-----:R-:W0:Y:S11]  /*16220*/  @!P1 LDC.64 R20, c[0x0][0x5c0] ;  /* 0x00017000ff149b82 */ /* 0x001e360000000a00 */
[----:B------:R-:W-:-:S02]  /*16230*/  @!P3 IADD3 R100, P4, P5, R100, UR6, R24 ;  /* 0x000000066464bc10 */ /* 0x000fc4000fd9e018 */
[----:B------:R-:W-:Y:S02]  /*16240*/  @P3 LOP3.LUT R12, R12, 0x1, RZ, 0xfc, !PT ;  /* 0x000000010c0c3812 */ /* 0x000fe400078efcff */
[----:B------:R-:W-:Y:S02]  /*16250*/  @!P3 IADD3.X R101, R101, UR5, R30, P4, P5 ;  /* 0x000000056565bc10 */ /* 0x000fe4000a7ea41e */
[----:B------:R-:W-:Y:S02]  /*16260*/  ISETP.LT.OR P3, PT, R28, 0x42, !P6 ;  /* 0x000000421c00780c */ /* 0x000fe40007761670 */
[----:B------:R-:W-:Y:S02]  /*16270*/  LOP3.LUT R12, R12, 0xffffefff, RZ, 0xc0, !PT ;  /* 0xffffefff0c0c7812 */ /* 0x000fe400078ec0ff */
[----:B------:R-:W-:Y:S01]  /*16280*/  ISETP.LT.OR P0, PT, R28, 0x4a, !P6 ;  /* 0x0000004a1c00780c */ /* 0x000fe20007701670 */
[----:B------:R-:W-:-:S08]  /*16290*/  IMAD.U32 R112, RZ, RZ, UR8 ;  /* 0x00000008ff707e24 */ /* 0x000fd0000f8e00ff */
[----:B------:R-:W-:Y:S02]  /*162a0*/  @P3 LOP3.LUT R12, R12, 0x1000, RZ, 0xfc, !PT ;  /* 0x000010000c0c3812 */ /* 0x000fe400078efcff */
[----:B------:R-:W-:Y:S02]  /*162b0*/  @!P3 IADD3 R104, P4, P5, R104, UR6, R24 ;  /* 0x000000066868bc10 */ /* 0x000fe4000fd9e018 */
[----:B------:R-:W-:Y:S02]  /*162c0*/  LOP3.LUT R12, R12, 0xfffff7ff, RZ, 0xc0, !PT ;  /* 0xfffff7ff0c0c7812 */ /* 0x000fe400078ec0ff */
[----:B------:R-:W-:Y:S02]  /*162d0*/  @!P3 IADD3.X R110, R110, UR5, R30, P4, P5 ;  /* 0x000000056e6ebc10 */ /* 0x000fe4000a7ea41e */
[----:B------:R-:W-:Y:S02]  /*162e0*/  @!P2 IADD3 R109, P4, P5, R109, UR6, R24 ;  /* 0x000000066d6dac10 */ /* 0x000fe4000fd9e018 */
[----:B------:R-:W-:Y:S01]  /*162f0*/  @P2 LOP3.LUT R12, R12, 0x800, RZ, 0xfc, !PT ;  /* 0x000008000c0c2812 */ /* 0x000fe200078efcff */
[----:B------:R-:W-:Y:S01]  /*16300*/  IMAD.U32 R129, RZ, RZ, UR7 ;  /* 0x00000007ff817e24 */ /* 0x000fe2000f8e00ff */
[----:B------:R-:W-:-:S02]  /*16310*/  @!P2 IADD3.X R128, R128, UR5, R30, P4, P5 ;  /* 0x000000058080ac10 */ /* 0x000fc4000a7ea41e */
[----:B------:R-:W-:Y:S02]  /*16320*/  LOP3.LUT R12, R12, 0xfffffbff, RZ, 0xc0, !PT ;  /* 0xfffffbff0c0c7812 */ /* 0x000fe400078ec0ff */
[----:B------:R-:W-:Y:S02]  /*16330*/  @!P0 IADD3 R112, P4, P5, R112, UR6, R24 ;  /* 0x0000000670708c10 */ /* 0x000fe4000fd9e018 */
[----:B------:R-:W-:Y:S02]  /*16340*/  ISETP.GE.AND P3, PT, R29, 0x109, PT ;  /* 0x000001091d00780c */ /* 0x000fe40003f66270 */
[----:B------:R-:W-:Y:S02]  /*16350*/  @P0 LOP3.LUT R12, R12, 0x400, RZ, 0xfc, !PT ;  /* 0x000004000c0c0812 */ /* 0x000fe400078efcff */
[----:B------:R-:W-:Y:S02]  /*16360*/  @!P0 IADD3.X R129, R129, UR5, R30, P4, P5 ;  /* 0x0000000581818c10 */ /* 0x000fe4000a7ea41e */
[----:B------:R-:W-:Y:S01]  /*16370*/  ISETP.LT.OR P0, PT, R28, 0x41, !P3 ;  /* 0x000000411c00780c */ /* 0x000fe20005f01670 */
[----:B------:R-:W-:Y:S01]  /*16380*/  IMAD.U32 R108, RZ, RZ, UR8 ;  /* 0x00000008ff6c7e24 */ /* 0x000fe2000f8e00ff */
[----:B0-----:R-:W-:Y:S01]  /*16390*/  @!P1 IADD3 R20, P4, R80, R20, RZ ;  /* 0x0000001450149210 */ /* 0x001fe20007f9e0ff */
[----:B------:R-:W-:Y:S01]  /*163a0*/  IMAD.U32 R127, RZ, RZ, UR7 ;  /* 0x00000007ff7f7e24 */ /* 0x000fe2000f8e00ff */
[----:B------:R-:W-:-:S03]  /*163b0*/  LOP3.LUT R12, R12, 0xffffff7f, RZ, 0xc0, !PT ;  /* 0xffffff7f0c0c7812 */ /* 0x000fc600078ec0ff */
[----:B------:R-:W-:-:S06]  /*163c0*/  @!P1 IMAD.X R21, R81, 0x1, R21, P4 ;  /* 0x0000000151159824 */ /* 0x000fcc00020e0615 */
[----:B------:R-:W-:Y:S02]  /*163d0*/  @!P0 IADD3 R108, P4, P5, R108, UR11, R24 ;  /* 0x0000000b6c6c8c10 */ /* 0x000fe4000fd9e018 */
[----:B------:R-:W-:Y:S02]  /*163e0*/  @P0 LOP3.LUT R12, R12, 0x80, RZ, 0xfc, !PT ;  /* 0x000000800c0c0812 */ /* 0x000fe400078efcff */
[----:B------:R-:W-:Y:S02]  /*163f0*/  @!P0 IADD3.X R127, R127, UR9, R30, P4, P5 ;  /* 0x000000097f7f8c10 */ /* 0x000fe4000a7ea41e */
        /* <DEDUP_REMOVED lines=11> */
[----:B0-----:R-:W-:Y:S02]  /*164b0*/  @!P0 IADD3 R20, P1, R23, R20, RZ ;  /* 0x0000001417148210 */ /* 0x001fe40007f3e0ff */
[----:B------:R-:W-:-:S06]  /*164c0*/  PRMT R23, RZ, 0x7610, R23 ;  /* 0x00007610ff177816 */ /* 0x000fcc0000000017 */
[----:B------:R-:W4:Y:S01]  /*164d0*/  @!P0 LDG.E.U8 R23, desc[UR52][R14.64+0x31] ;  /* 0x000031340e178981 */ /* 0x000f22000c1e1100 */
[----:B------:R-:W-:Y:S01]  /*164e0*/  @!P0 IMAD.X R21, R83, 0x1, R21, P1 ;  /* 0x0000000153158824 */ /* 0x000fe200008e0615 */
[----:B----4-:R-:W-:-:S04]  /*164f0*/  LOP3.LUT R23, R23, 0xff, RZ, 0xc0, !PT ;  /* 0x000000ff17177812 */ /* 0x010fc800078ec0ff */
[----:B------:R-:W-:-:S05]  /*16500*/  F2FP.F16.E4M3.UNPACK_B R23, R23 ;  /* 0x00000017ff17723e */ /* 0x000fca00020006ff */
[----:B------:R-:W-:-:S05]  /*16510*/  HADD2.F32 R23, -RZ, R23.H0_H0 ;  /* 0x20000017ff177230 */ /* 0x000fca0000004100 */
[----:B------:R-:W-:-:S04]  /*16520*/  FMUL R23, R23, UR46 ;  /* 0x0000002e17177c20 */ /* 0x000fc80008400000 */
[----:B--2---:R-:W-:Y:S01]  /*16530*/  FFMA R23, R131, UR47, R23 ;  /* 0x0000002f83177c23 */ /* 0x004fe20008000017 */
[----:B------:R-:W-:Y:S01]  /*16540*/  ISETP.LT.OR P3, PT, R28, 0x42, !P3 ;  /* 0x000000421c00780c */ /* 0x000fe20005f61670 */
[----:B------:R-:W-:Y:S02]  /*16550*/  IMAD.U32 R105, RZ, RZ, UR8 ;  /* 0x00000008ff697e24 */ /* 0x000fe4000f8e00ff */
[----:B------:R-:W-:Y:S01]  /*16560*/  IMAD.U32 R126, RZ, RZ, UR7 ;  /* 0x00000007ff7e7e24 */ /* 0x000fe2000f8e00ff */
[----:B------:R-:W-:Y:S01]  /*16570*/  F2FP.SATFINITE.E4M3.F32.PACK_AB_MERGE_C R23, RZ, R23, RZ ;  /* 0x00000017ff17723e */ /* 0x000fe200048070ff */
[----:B------:R-:W-:Y:S01]  /*16580*/  IMAD.U32 R93, RZ, RZ, UR8 ;  /* 0x00000008ff5d7e24 */ /* 0x000fe2000f8e00ff */
[----:B------:R-:W-:Y:S01]  /*16590*/  LOP3.LUT R12, R12, 0xfffffff7, RZ, 0xc0, !PT ;  /* 0xfffffff70c0c7812 */ /* 0x000fe200078ec0ff */
[----:B------:R-:W-:Y:S01]  /*165a0*/  IMAD.U32 R111, RZ, RZ, UR7 ;  /* 0x00000007ff6f7e24 */ /* 0x000fe2000f8e00ff */
[----:B------:R-:W2:Y:S04]  /*165b0*/  LDL.LU R131, [R1+0x1b8] ;  /* 0x0001b80001837983 */ /* 0x000ea80000300800 */
[----:B------:R0:W-:Y:S01]  /*165c0*/  @!P0 STG.E.U8 desc[UR52][R20.64+0x31], R23 ;  /* 0x0000311714008986 */ /* 0x0001e2000c101134 */
[----:B------:R-:W-:-:S02]  /*165d0*/  @!P3 IADD3 R105, P4, P5, R105, UR11, R24 ;  /* 0x0000000b6969bc10 */ /* 0x000fc4000fd9e018 */
[----:B------:R-:W-:Y:S01]  /*165e0*/  @P3 LOP3.LUT R12, R12, 0x8, RZ, 0xfc, !PT ;  /* 0x000000080c0c3812 */ /* 0x000fe200078efcff */
[----:B------:R-:W-:Y:S01]  /*165f0*/  IMAD.U32 R113, RZ, RZ, UR8 ;  /* 0x00000008ff717e24 */ /* 0x000fe2000f8e00ff */
[----:B------:R-:W4:Y:S01]  /*16600*/  LDL.LU R132, [R1+0x1bc] ;  /* 0x0001bc0001847983 */ /* 0x000f220000300800 */
[----:B0-----:R-:W-:-:S06]  /*16610*/  PRMT R20, RZ, 0x7610, R20 ;  /* 0x00007610ff147816 */ /* 0x001fcc0000000014 */
[----:B------:R-:W3:Y:S01]  /*16620*/  @!P2 LDG.E.U8 R20, desc[UR52][R6.64+0x38] ;  /* 0x000038340614a981 */ /* 0x000ee2000c1e1100 */
[----:B------:R-:W-:Y:S02]  /*16630*/  @!P3 IADD3.X R126, R126, UR9, R30, P4, P5 ;  /* 0x000000097e7ebc10 */ /* 0x000fe4000a7ea41e */
[----:B------:R-:W-:-:S04]  /*16640*/  ISETP.GE.AND P5, PT, R29, 0x109, PT ;  /* 0x000001091d00780c */ /* 0x000fc80003fa6270 */
[----:B------:R-:W-:Y:S02]  /*16650*/  ISETP.LT.OR P0, PT, R28, 0x49, !P5 ;  /* 0x000000491c00780c */ /* 0x000fe40006f01670 */
[C---:B------:R-:W-:Y:S02]  /*16660*/  LOP3.LUT P3, RZ, R0.reuse, 0x40000, RZ, 0xc0, !PT ;  /* 0x0004000000ff7812 */ /* 0x040fe4000786c0ff */
[----:B------:R-:W-:-:S09]  /*16670*/  LOP3.LUT R0, R0, 0xffffbfff, RZ, 0xc0, !PT ;  /* 0xffffbfff00007812 */ /* 0x000fd200078ec0ff */
[----:B------:R-:W-:Y:S02]  /*16680*/  @!P0 IADD3 R93, P1, P4, R93, UR11, R24 ;  /* 0x0000000b5d5d8c10 */ /* 0x000fe4000fc3e018 */
[----:B------:R-:W-:Y:S02]  /*16690*/  @P0 LOP3.LUT R0, R0, 0x4000, RZ, 0xfc, !PT ;  /* 0x0000400000000812 */ /* 0x000fe400078efcff */
[----:B------:R-:W-:Y:S02]  /*166a0*/  @!P0 IADD3.X R111, R111, UR9, R30, P1, P4 ;  /* 0x000000096f6f8c10 */ /* 0x000fe40008fe841e */
        /* <DEDUP_REMOVED lines=8> */
[----:B0-----:R-:W-:-:S06]  /*16730*/  PRMT R20, RZ, 0x7610, R20 ;  /* 0x00007610ff147816 */ /* 0x001fcc0000000014 */
[----:B------:R-:W3:Y:S01]  /*16740*/  @!P0 LDG.E.U8 R20, desc[UR52][R6.64+0x39] ;  /* 0x0000393406148981 */ /* 0x000ee2000c1e1100 */
[----:B------:R-:W-:Y:S02]  /*16750*/  ISETP.LT.OR P1, PT, R28, 0x4a, !P5 ;  /* 0x0000004a1c00780c */ /* 0x000fe40006f21670 */
[----:B------:R-:W-:-:S11]  /*16760*/  LOP3.LUT R0, R0, 0xffff7fff, RZ, 0xc0, !PT ;  /* 0xffff7fff00007812 */ /* 0x000fd600078ec0ff */
[----:B------:R-:W-:-:S04]  /*16770*/  @P1 LOP3.LUT R0, R0, 0x8000, RZ, 0xfc, !PT ;  /* 0x0000800000001812 */ /* 0x000fc800078efcff */
[----:B------:R-:W-:Y:S01]  /*16780*/  LOP3.LUT P2, RZ, R0, 0x20000, RZ, 0xc0, !PT ;  /* 0x0002000000ff7812 */ /* 0x000fe2000784c0ff */
[----:B------:R-:W-:Y:S01]  /*16790*/  IMAD.U32 R130, RZ, RZ, UR7 ;  /* 0x00000007ff827e24 */ /* 0x000fe2000f8e00ff */
[----:B------:R-:W-:-:S04]  /*167a0*/  @!P1 IADD3 R113, P4, P5, R113, UR11, R24 ;  /* 0x0000000b71719c10 */ /* 0x000fc8000fd9e018 */
[----:B------:R-:W-:Y:S02]  /*167b0*/  @!P1 IADD3.X R130, R130, UR9, R30, P4, P5 ;  /* 0x0000000982829c10 */ /* 0x000fe4000a7ea41e */
[----:B------:R-:W-:Y:S01]  /*167c0*/  ISETP.LT.OR P1, PT, R28, 0x51, !P6 ;  /* 0x000000511c00780c */ /* 0x000fe20007721670 */
[----:B------:R-:W-:Y:S02]  /*167d0*/  IMAD.U32 R144, RZ, RZ, UR8 ;  /* 0x00000008ff907e24 */ /* 0x000fe4000f8e00ff */
[----:B------:R-:W-:Y:S02]  /*167e0*/  IMAD.U32 R145, RZ, RZ, UR7 ;  /* 0x00000007ff917e24 */ /* 0x000fe4000f8e00ff */
[----:B------:R-:W-:Y:S02]  /*167f0*/  IMAD.U32 R143, RZ, RZ, UR8 ;  /* 0x00000008ff8f7e24 */ /* 0x000fe4000f8e00ff */
[----:B------:R-:W-:-:S06]  /*16800*/  IMAD.U32 R146, RZ, RZ, UR7 ;  /* 0x00000007ff927e24 */ /* 0x000fcc000f8e00ff */
[----:B------:R-:W-:-:S04]  /*16810*/  @!P1 IADD3 R144, P4, P5, R144, UR6, R24 ;  /* 0x0000000690909c10 */ /* 0x000fc8000fd9e018 */
[----:B------:R-:W-:Y:S02]  /*16820*/  @!P1 IADD3.X R145, R145, UR5, R30, P4, P5 ;  /* 0x0000000591919c10 */ /* 0x000fe4000a7ea41e */
[----:B---3--:R-:W-:-:S04]  /*16830*/  LOP3.LUT R20, R20, 0xff, RZ, 0xc0, !PT ;  /* 0x000000ff14147812 */ /* 0x008fc800078ec0ff */
[----:B------:R-:W-:-:S05]  /*16840*/  F2FP.F16.E4M3.UNPACK_B R20, R20 ;  /* 0x00000014ff14723e */ /* 0x000fca00020006ff */
[----:B------:R-:W-:-:S05]  /*16850*/  HADD2.F32 R20, -RZ, R20.H0_H0 ;  /* 0x20000014ff147230 */ /* 0x000fca0000004100 */
[----:B------:R-:W-:-:S04]  /*16860*/  FMUL R20, R20, UR46 ;  /* 0x0000002e14147c20 */ /* 0x000fc80008400000 */
[----:B--2---:R-:W-:Y:S02]  /*16870*/  FFMA R20, R131, UR47, R20 ;  /* 0x0000002f83147c23 */ /* 0x004fe40008000014 */
[----:B------:R-:W2:Y:S03]  /*16880*/  LDL.LU R131, [R1+0x1c0] ;  /* 0x0001c00001837983 */ /* 0x000ea60000300800 */
[----:B------:R-:W-:-:S05]  /*16890*/  F2FP.SATFINITE.E4M3.F32.PACK_AB_MERGE_C R20, RZ, R20, RZ ;  /* 0x00000014ff14723e */ /* 0x000fca00048070ff */
[----:B------:R0:W-:Y:S01]  /*168a0*/  @!P0 STG.E.U8 desc[UR52][R84.64+0x39], R20 ;  /* 0x0000391454008986 */ /* 0x0001e2000c101134 */
[----:B------:R-:W-:Y:S01]  /*168b0*/  ISETP.LT.OR P0, PT, R28, 0x52, !P6 ;  /* 0x000000521c00780c */ /* 0x000fe20007701670 */
[----:B0-----:R-:W0:-:S12]  /*168c0*/  @!P2 LDC.64 R20, c[0x0][0x5c0] ;  /* 0x00017000ff14ab82 */ /* 0x001e180000000a00 */
[----:B------:R-:W-:-:S04]  /*168d0*/  @!P0 IADD3 R143, P4, P5, R143, UR6, R24 ;  /* 0x000000068f8f8c10 */ /* 0x000fc8000fd9e018 */
[----:B------:R-:W-:Y:S02]  /*168e0*/  @!P0 IADD3.X R146, R146, UR5, R30, P4, P5 ;  /* 0x0000000592928c10 */ /* 0x000fe4000a7ea41e */
[----:B0-----:R-:W-:Y:S02]  /*168f0*/  @!P2 IADD3 R20, P4, R22, R20, RZ ;  /* 0x000000141614a210 */ /* 0x001fe40007f9e0ff */
[----:B------:R-:W-:-:S06]  /*16900*/  PRMT R22, RZ, 0x7610, R22 ;  /* 0x00007610ff167816 */ /* 0x000fcc0000000016 */
[----:B------:R-:W3:Y:S01]  /*16910*/  @!P2 LDG.E.U8 R22, desc[UR52][R14.64+0x38] ;  /* 0x000038340e16a981 */ /* 0x000ee2000c1e1100 */
[----:B------:R-:W-:Y:S01]  /*16920*/  @!P2 IMAD.X R21, R99, 0x1, R21, P4 ;  /* 0x000000016315a824 */ /* 0x000fe200020e0615 */
[----:B---3--:R-:W-:-:S04]  /*16930*/  LOP3.LUT R22, R22, 0xff, RZ, 0xc0, !PT ;  /* 0x000000ff16167812 */ /* 0x008fc800078ec0ff */
[----:B------:R-:W-:-:S05]  /*16940*/  F2FP.F16.E4M3.UNPACK_B R22, R22 ;  /* 0x00000016ff16723e */ /* 0x000fca00020006ff */
[----:B------:R-:W-:-:S05]  /*16950*/  HADD2.F32 R22, -RZ, R22.H0_H0 ;  /* 0x20000016ff167230 */ /* 0x000fca0000004100 */
[----:B------:R-:W-:-:S04]  /*16960*/  FMUL R22, R22, UR46 ;  /* 0x0000002e16167c20 */ /* 0x000fc80008400000 */
[----:B----4-:R-:W-:Y:S01]  /*16970*/  FFMA R22, R132, UR47, R22 ;  /* 0x0000002f84167c23 */ /* 0x010fe20008000016 */
[----:B------:R-:W-:Y:S01]  /*16980*/  LOP3.LUT R12, R12, 0xfffeffff, RZ, 0xc0, !PT ;  /* 0xfffeffff0c0c7812 */ /* 0x000fe200078ec0ff */
[----:B------:R-:W-:Y:S01]  /*16990*/  IMAD.U32 R142, RZ, RZ, UR8 ;  /* 0x00000008ff8e7e24 */ /* 0x000fe2000f8e00ff */
[----:B------:R-:W3:Y:S02]  /*169a0*/  LDL.LU R132, [R1+0x1c4] ;  /* 0x0001c40001847983 */ /* 0x000ee40000300800 */
[----:B------:R-:W-:-:S05]  /*169b0*/  F2FP.SATFINITE.E4M3.F32.PACK_AB_MERGE_C R22, RZ, R22, RZ ;  /* 0x00000016ff16723e */ /* 0x000fca00048070ff */
[----:B------:R0:W-:Y:S02]  /*169c0*/  @!P2 STG.E.U8 desc[UR52][R20.64+0x38], R22 ;  /* 0x000038161400a986 */ /* 0x0001e4000c101134 */
[----:B0-----:R-:W-:Y:S01]  /*169d0*/  PRMT R22, RZ, 0x7610, R22 ;  /* 0x00007610ff167816 */ /* 0x001fe20000000016 */
[----:B------:R-:W0:Y:S05]  /*169e0*/  @!P3 LDC.64 R20, c[0x0][0x5c0] ;  /* 0x00017000ff14bb82 */ /* 0x000e2a0000000a00 */
[----:B------:R-:W4:Y:S01]  /*169f0*/  @!P3 LDG.E.U8 R22, desc[UR52][R14.64+0x39] ;  /* 0x000039340e16b981 */ /* 0x000f22000c1e1100 */
[----:B------:R-:W-:-:S04]  /*16a00*/  @P1 LOP3.LUT R12, R12, 0x10000, RZ, 0xfc, !PT ;  /* 0x000100000c0c1812 */ /* 0x000fc800078efcff */
[----:B------:R-:W-:-:S04]  /*16a10*/  LOP3.LUT R12, R12, 0xffff7fff, RZ, 0xc0, !PT ;  /* 0xffff7fff0c0c7812 */ /* 0x000fc800078ec0ff */
[----:B------:R-:W-:Y:S02]  /*16a20*/  @P0 LOP3.LUT R12, R12, 0x8000, RZ, 0xfc, !PT ;  /* 0x000080000c0c0812 */ /* 0x000fe400078efcff */
[----:B------:R-:W-:Y:S01]  /*16a30*/  ISETP.LT.OR P0, PT, R28, 0x59, !P6 ;  /* 0x000000591c00780c */ /* 0x000fe20007701670 */
[----:B------:R-:W-:Y:S01]  /*16a40*/  IMAD.U32 R137, RZ, RZ, UR7 ;  /* 0x00000007ff897e24 */ /* 0x000fe2000f8e00ff */
[----:B------:R-:W-:Y:S02]  /*16a50*/  LOP3.LUT R12, R12, 0xffffbfff, RZ, 0xc0, !PT ;  /* 0xffffbfff0c0c7812 */ /* 0x000fe400078ec0ff */
[----:B0-----:R-:W-:-:S09]  /*16a60*/  @!P3 IADD3 R20, P2, R82, R20, RZ ;  /* 0x000000145214b210 */ /* 0x001fd20007f5e0ff */
[----:B------:R-:W-:Y:S02]  /*16a70*/  @!P0 IADD3 R142, P4, P5, R142, UR6, R24 ;  /* 0x000000068e8e8c10 */ /* 0x000fe4000fd9e018 */
[----:B------:R-:W-:Y:S02]  /*16a80*/  @P0 LOP3.LUT R12, R12, 0x4000, RZ, 0xfc, !PT ;  /* 0x000040000c0c0812 */ /* 0x000fe400078efcff */
[----:B------:R-:W-:Y:S02]  /*16a90*/  @!P0 IADD3.X R137, R137, UR5, R30, P4, P5 ;  /* 0x0000000589898c10 */ /* 0x000fe4000a7ea41e */
[----:B------:R-:W-:Y:S01]  /*16aa0*/  ISETP.GE.AND P0, PT, R29, 0x181, PT ;  /* 0x000001811d00780c */ /* 0x000fe20003f06270 */
[----:B------:R-:W-:-:S03]  /*16ab0*/  @!P3 IMAD.X R21, R98, 0x1, R21, P2 ;  /* 0x000000016215b824 */ /* 0x000fc600010e0615 */
[----:B------:R-:W-:Y:S02]  /*16ac0*/  ISETP.LT.OR P2, PT, R28, 0x31, !P0 ;  /* 0x000000311c00780c */ /* 0x000fe40004741670 */
[----:B----4-:R-:W-:-:S04]  /*16ad0*/  LOP3.LUT R22, R22, 0xff, RZ, 0xc0, !PT ;  /* 0x000000ff16167812 */ /* 0x010fc800078ec0ff */
[----:B------:R-:W-:-:S05]  /*16ae0*/  F2FP.F16.E4M3.UNPACK_B R22, R22 ;  /* 0x00000016ff16723e */ /* 0x000fca00020006ff */
[----:B------:R-:W-:-:S05]  /*16af0*/  HADD2.F32 R22, -RZ, R22.H0_H0 ;  /* 0x20000016ff167230 */ /* 0x000fca0000004100 */
[----:B------:R-:W-:-:S04]  /*16b00*/  FMUL R22, R22, UR46 ;  /* 0x0000002e16167c20 */ /* 0x000fc80008400000 */
[----:B--2---:R-:W-:Y:S01]  /*16b10*/  FFMA R22, R131, UR47, R22 ;  /* 0x0000002f83167c23 */ /* 0x004fe20008000016 */
[----:B------:R-:W-:Y:S01]  /*16b20*/  @!P2 IMAD R31, R11, 0x180, RZ ;  /* 0x000001800b1fa824 */ /* 0x000fe200078e02ff */
[----:B------:R-:W-:Y:S01]  /*16b30*/  ISETP.LT.OR P1, PT, R28, 0x5a, !P6 ;  /* 0x0000005a1c00780c */ /* 0x000fe20007721670 */
[----:B------:R-:W-:Y:S01]  /*16b40*/  IMAD.U32 R136, RZ, RZ, UR8 ;  /* 0x00000008ff887e24 */ /* 0x000fe2000f8e00ff */
[----:B------:R-:W2:Y:S01]  /*16b50*/  LDL.LU R131, [R1+0x1c8] ;  /* 0x0001c80001837983 */ /* 0x000ea20000300800 */
[----:B------:R-:W-:Y:S01]  /*16b60*/  F2FP.SATFINITE.E4M3.F32.PACK_AB_MERGE_C R22, RZ, R22, RZ ;  /* 0x00000016ff16723e */ /* 0x000fe200048070ff */
[----:B------:R-:W-:Y:S01]  /*16b70*/  IMAD.U32 R135, RZ, RZ, UR7 ;  /* 0x00000007ff877e24 */ /* 0x000fe2000f8e00ff */
[----:B------:R-:W-:Y:S01]  /*16b80*/  LOP3.LUT R12, R12, 0xfffffdff, RZ, 0xc0, !PT ;  /* 0xfffffdff0c0c7812 */ /* 0x000fe200078ec0ff */
[----:B------:R-:W-:Y:S01]  /*16b90*/  IMAD.U32 R134, RZ, RZ, UR8 ;  /* 0x00000008ff867e24 */ /* 0x000fe2000f8e00ff */
[----:B------:R-:W-:Y:S01]  /*16ba0*/  LOP3.LUT R0, R0, 0xfffeffff, RZ, 0xc0, !PT ;  /* 0xfffeffff00007812 */ /* 0x000fe200078ec0ff */
[----:B------:R0:W-:Y:S01]  /*16bb0*/  @!P3 STG.E.U8 desc[UR52][R20.64+0x39], R22 ;  /* 0x000039161400b986 */ /* 0x0001e2000c101134 */
[----:B------:R-:W-:-:S03]  /*16bc0*/  IMAD.U32 R133, RZ, RZ, UR7 ;  /* 0x00000007ff857e24 */ /* 0x000fc6000f8e00ff */
[----:B------:R-:W4:Y:S01]  /*16bd0*/  LDL.LU R169, [R1+0x1cc] ;  /* 0x0001cc0001a97983 */ /* 0x000f220000300800 */
[----:B------:R-:W-:Y:S02]  /*16be0*/  @P1 LOP3.LUT R12, R12, 0x200, RZ, 0xfc, !PT ;  /* 0x000002000c0c1812 */ /* 0x000fe400078efcff */
[----:B------:R-:W-:Y:S01]  /*16bf0*/  @P6 LOP3.LUT R0, R0, 0x10000, RZ, 0xfc, !PT ;  /* 0x0001000000006812 */ /* 0x000fe200078efcff */
[----:B------:R-:W4:Y:S01]  /*16c00*/  LDL.LU R168, [R1+0x1d0] ;  /* 0x0001d00001a87983 */ /* 0x000f220000300800 */
[----:B0-----:R-:W0:Y:S01]  /*16c10*/  @!P2 LDC.64 R22, c[0x0][0x5c0] ;  /* 0x00017000ff16ab82 */ /* 0x001e220000000a00 */
[----:B------:R-:W-:Y:S02]  /*16c20*/  @!P2 IMAD.MOV.U32 R20, RZ, RZ, R24 ;  /* 0x000000ffff14a224 */ /* 0x000fe400078e0018 */
[----:B------:R-:W-:Y:S02]  /*16c30*/  @!P2 IMAD.MOV.U32 R21, RZ, RZ, R30 ;  /* 0x000000ffff15a224 */ /* 0x000fe400078e001e */
[----:B------:R-:W-:-:S03]  /*16c40*/  @!P2 IMAD.WIDE.U32 R20, R10, 0x180, R20 ;  /* 0x000001800a14a825 */ /* 0x000fc600078e0014 */
[----:B0-----:R-:W-:Y:S02]  /*16c50*/  @!P2 IADD3 R20, P3, R20, R22, RZ ;  /* 0x000000161414a210 */ /* 0x001fe40007f7e0ff */
[----:B------:R-:W-:-:S06]  /*16c60*/  PRMT R22, RZ, 0x7610, R22 ;  /* 0x00007610ff167816 */ /* 0x000fcc0000000016 */
[----:B------:R-:W3:Y:S01]  /*16c70*/  @!P2 LDG.E.U8 R22, desc[UR52][R16.64+0x30] ;  /* 0x000030341016a981 */ /* 0x000ee2000c1e1100 */
[----:B------:R-:W-:Y:S02]  /*16c80*/  @!P2 IADD3.X R21, R23, R21, R31, P3, !PT ;  /* 0x000000151715a210 */ /* 0x000fe40001ffe41f */
[----:B------:R-:W-:-:S04]  /*16c90*/  @!P1 IADD3 R136, P3, P4, R136, UR6, R24 ;  /* 0x0000000688889c10 */ /* 0x000fc8000fc7e018 */
[----:B------:R-:W-:Y:S02]  /*16ca0*/  @!P1 IADD3.X R135, R135, UR5, R30, P3, P4 ;  /* 0x0000000587879c10 */ /* 0x000fe40009fe841e */
        /* <DEDUP_REMOVED lines=9> */
[----:B------:R-:W-:Y:S02]  /*16d40*/  @!P2 IMAD.MOV.U32 R20, RZ, RZ, R24 ;  /* 0x000000ffff14a224 */ /* 0x000fe400078e0018 */
[----:B------:R-:W-:Y:S02]  /*16d50*/  @!P2 IMAD.MOV.U32 R21, RZ, RZ, R30 ;  /* 0x000000ffff15a224 */ /* 0x000fe400078e001e */
[----:B------:R-:W-:-:S03]  /*16d60*/  @!P2 IMAD.WIDE.U32 R20, R10, 0x180, R20 ;  /* 0x000001800a14a825 */ /* 0x000fc600078e0014 */
[----:B0-----:R-:W-:Y:S02]  /*16d70*/  @!P2 IADD3 R20, P3, R20, R22, RZ ;  /* 0x000000161414a210 */ /* 0x001fe40007f7e0ff */
[----:B------:R-:W-:-:S06]  /*16d80*/  PRMT R22, RZ, 0x7610, R22 ;  /* 0x00007610ff167816 */ /* 0x000fcc0000000016 */
[----:B------:R-:W3:Y:S01]  /*16d90*/  @!P2 LDG.E.U8 R22, desc[UR52][R16.64+0x31] ;  /* 0x000031341016a981 */ /* 0x000ee2000c1e1100 */
[----:B------:R-:W-:-:S04]  /*16da0*/  ISETP.GE.AND P1, PT, R29, 0x109, PT ;  /* 0x000001091d00780c */ /* 0x000fc80003f26270 */
[----:B------:R-:W-:Y:S01]  /*16db0*/  ISETP.LT.OR P6, PT, R28, 0x51, !P1 ;  /* 0x000000511c00780c */ /* 0x000fe20004fc1670 */
[----:B------:R-:W-:-:S05]  /*16dc0*/  @!P2 IMAD R31, R11, 0x180, RZ ;  /* 0x000001800b1fa824 */ /* 0x000fca00078e02ff */
[----:B------:R-:W-:-:S07]  /*16dd0*/  @!P2 IADD3.X R21, R23, R21, R31, P3, !PT ;  /* 0x000000151715a210 */ /* 0x000fce0001ffe41f */
[----:B------:R-:W-:-:S04]  /*16de0*/  @!P6 IADD3 R134, P3, P4, R134, UR11, R24 ;  /* 0x0000000b8686ec10 */ /* 0x000fc8000fc7e018 */
[----:B------:R-:W-:Y:S02]  /*16df0*/  @!P6 IADD3.X R133, R133, UR9, R30, P3, P4 ;  /* 0x000000098585ec10 */ /* 0x000fe40009fe841e */
[----:B------:R-:W-:Y:S02]  /*16e00*/  LOP3.LUT P4, RZ, R13, 0x800000, RZ, 0xc0, !PT ;  /* 0x008000000dff7812 */ /* 0x000fe4000788c0ff */
[----:B---3--:R-:W-:-:S04]  /*16e10*/  LOP3.LUT R22, R22, 0xff, RZ, 0xc0, !PT ;  /* 0x000000ff16167812 */ /* 0x008fc800078ec0ff */
[----:B------:R-:W-:-:S05]  /*16e20*/  F2FP.F16.E4M3.UNPACK_B R22, R22 ;  /* 0x00000016ff16723e */ /* 0x000fca00020006ff */
[----:B------:R-:W-:-:S05]  /*16e30*/  HADD2.F32 R22, -RZ, R22.H0_H0 ;  /* 0x20000016ff167230 */ /* 0x000fca0000004100 */
[----:B------:R-:W-:-:S04]  /*16e40*/  FMUL R22, R22, UR46 ;  /* 0x0000002e16167c20 */ /* 0x000fc80008400000 */
[----:B--2---:R-:W-:-:S05]  /*16e50*/  FFMA R22, R131, UR47, R22 ;  /* 0x0000002f83167c23 */ /* 0x004fca0008000016 */
[----:B------:R-:W-:-:S05]  /*16e60*/  F2FP.SATFINITE.E4M3.F32.PACK_AB_MERGE_C R22, RZ, R22, RZ ;  /* 0x00000016ff16723e */ /* 0x000fca00048070ff */
[----:B------:R0:W-:Y:S02]  /*16e70*/  @!P2 STG.E.U8 desc[UR52][R20.64+0x31], R22 ;  /* 0x000031161400a986 */ /* 0x0001e4000c101134 */
[----:B0-----:R-:W-:-:S06]  /*16e80*/  PRMT R20, RZ, 0x7610, R20 ;  /* 0x00007610ff147816 */ /* 0x001fcc0000000014 */
[----:B------:R-:W2:Y:S01]  /*16e90*/  @!P4 LDG.E.U8 R20, desc[UR52][R18.64+0x30] ;  /* 0x000030341214c981 */ /* 0x000ea2000c1e1100 */
[----:B------:R-:W-:Y:S02]  /*16ea0*/  LOP3.LUT P5, RZ, R13, 0x400000, RZ, 0xc0, !PT ;  /* 0x004000000dff7812 */ /* 0x000fe400078ac0ff */
[----:B------:R-:W-:Y:S02]  /*16eb0*/  LOP3.LUT R12, R12, 0xfffffeff, RZ, 0xc0, !PT ;  /* 0xfffffeff0c0c7812 */ /* 0x000fe400078ec0ff */
[----:B--2---:R-:W-:-:S04]  /*16ec0*/  LOP3.LUT R20, R20, 0xff, RZ, 0xc0, !PT ;  /* 0x000000ff14147812 */ /* 0x004fc800078ec0ff */
[----:B------:R-:W-:-:S05]  /*16ed0*/  F2FP.F16.E4M3.UNPACK_B R20, R20 ;  /* 0x00000014ff14723e */ /* 0x000fca00020006ff */
[----:B------:R-:W-:-:S05]  /*16ee0*/  HADD2.F32 R20, -RZ, R20.H0_H0 ;  /* 0x20000014ff147230 */ /* 0x000fca0000004100 */
[----:B------:R-:W-:-:S04]  /*16ef0*/  FMUL R20, R20, UR46 ;  /* 0x0000002e14147c20 */ /* 0x000fc80008400000 */
[----:B----4-:R-:W-:Y:S01]  /*16f00*/  FFMA R20, R169, UR47, R20 ;  /* 0x0000002fa9147c23 */ /* 0x010fe20008000014 */
[----:B------:R-:W-:Y:S01]  /*16f10*/  @P6 LOP3.LUT R12, R12, 0x100, RZ, 0xfc, !PT ;  /* 0x000001000c0c6812 */ /* 0x000fe200078efcff */
[----:B------:R-:W-:Y:S01]  /*16f20*/  IMAD.U32 R132, RZ, RZ, UR8 ;  /* 0x00000008ff847e24 */ /* 0x000fe2000f8e00ff */
[----:B------:R-:W2:Y:S02]  /*16f30*/  LDL.LU R169, [R1+0x1d4] ;  /* 0x0001d40001a97983 */ /* 0x000ea40000300800 */
[----:B------:R-:W-:-:S05]  /*16f40*/  F2FP.SATFINITE.E4M3.F32.PACK_AB_MERGE_C R20, RZ, R20, RZ ;  /* 0x00000014ff14723e */ /* 0x000fca00048070ff */
[----:B------:R0:W-:Y:S02]  /*16f50*/  @!P4 STG.E.U8 desc[UR52][R150.64+0x30], R20 ;  /* 0x000030149600c986 */ /* 0x0001e4000c101134 */
[----:B0-----:R-:W-:-:S06]  /*16f60*/  PRMT R20, RZ, 0x7610, R20 ;  /* 0x00007610ff147816 */ /* 0x001fcc0000000014 */
[----:B------:R-:W3:Y:S01]  /*16f70*/  @!P5 LDG.E.U8 R20, desc[UR52][R18.64+0x31] ;  /* 0x000031341214d981 */ /* 0x000ee2000c1e1100 */
[----:B------:R-:W-:Y:S01]  /*16f80*/  ISETP.LT.OR P6, PT, R28, 0x52, !P1 ;  /* 0x000000521c00780c */ /* 0x000fe20004fc1670 */
[----:B------:R-:W-:Y:S01]  /*16f90*/  IMAD.U32 R131, RZ, RZ, UR7 ;  /* 0x00000007ff837e24 */ /* 0x000fe2000f8e00ff */
[----:B------:R-:W-:-:S11]  /*16fa0*/  LOP3.LUT R12, R12, 0xffffffdf, RZ, 0xc0, !PT ;  /* 0xffffffdf0c0c7812 */ /* 0x000fd600078ec0ff */
[----:B------:R-:W-:Y:S02]  /*16fb0*/  @!P6 IADD3 R132, P2, P3, R132, UR11, R24 ;  /* 0x0000000b8484ec10 */ /* 0x000fe4000fb5e018 */
[----:B------:R-:W-:Y:S02]  /*16fc0*/  @P6 LOP3.LUT R12, R12, 0x20, RZ, 0xfc, !PT ;  /* 0x000000200c0c6812 */ /* 0x000fe400078efcff */
[----:B------:R-:W-:Y:S02]  /*16fd0*/  @!P6 IADD3.X R131, R131, UR9, R30, P2, P3 ;  /* 0x000000098383ec10 */ /* 0x000fe400097e641e */
[----:B------:R-:W-:Y:S01]  /*16fe0*/  ISETP.LT.OR P6, PT, R28, 0x59, !P1 ;  /* 0x000000591c00780c */ /* 0x000fe20004fc1670 */
[----:B------:R-:W-:Y:S02]  /*16ff0*/  IMAD.U32 R99, RZ, RZ, UR8 ;  /* 0x00000008ff637e24 */ /* 0x000fe4000f8e00ff */
[----:B------:R-:W-:-:S10]  /*17000*/  IMAD.U32 R98, RZ, RZ, UR7 ;  /* 0x00000007ff627e24 */ /* 0x000fd4000f8e00ff */
[----:B------:R-:W-:-:S04]  /*17010*/  @!P6 IADD3 R99, P2, P3, R99, UR11, R24 ;  /* 0x0000000b6363ec10 */ /* 0x000fc8000fb5e018 */
[----:B------:R-:W-:Y:S02]  /*17020*/  @!P6 IADD3.X R98, R98, UR9, R30, P2, P3 ;  /* 0x000000096262ec10 */ /* 0x000fe400097e641e */
[----:B------:R-:W-:-:S13]  /*17030*/  ISETP.LT.OR P2, PT, R28, 0x39, !P0 ;  /* 0x000000391c00780c */ /* 0x000fda0004741670 */
[----:B------:R-:W0:Y:S01]  /*17040*/  @!P2 LDC.64 R22, c[0x0][0x5c0] ;  /* 0x00017000ff16ab82 */ /* 0x000e220000000a00 */
[----:B------:R-:W-:Y:S01]  /*17050*/  @!P2 IMAD.MOV.U32 R21, RZ, RZ, R30 ;  /* 0x000000ffff15a224 */ /* 0x000fe200078e001e */
[----:B---3--:R-:W-:-:S04]  /*17060*/  LOP3.LUT R20, R20, 0xff, RZ, 0xc0, !PT ;  /* 0x000000ff14147812 */ /* 0x008fc800078ec0ff */
[----:B------:R-:W-:-:S05]  /*17070*/  F2FP.F16.E4M3.UNPACK_B R20, R20 ;  /* 0x00000014ff14723e */ /* 0x000fca00020006ff */
[----:B------:R-:W-:-:S05]  /*17080*/  HADD2.F32 R20, -RZ, R20.H0_H0 ;  /* 0x20000014ff147230 */ /* 0x000fca0000004100 */
[----:B------:R-:W-:-:S04]  /*17090*/  FMUL R20, R20, UR46 ;  /* 0x0000002e14147c20 */ /* 0x000fc80008400000 */
[----:B------:R-:W-:Y:S01]  /*170a0*/  FFMA R20, R168, UR47, R20 ;  /* 0x0000002fa8147c23 */ /* 0x000fe20008000014 */
[----:B------:R-:W-:Y:S01]  /*170b0*/  @!P2 IMAD R31, R11, 0x180, RZ ;  /* 0x000001800b1fa824 */ /* 0x000fe200078e02ff */
[----:B------:R-:W-:Y:S01]  /*170c0*/  ISETP.LT.OR P1, PT, R28, 0x5a, !P1 ;  /* 0x0000005a1c00780c */ /* 0x000fe20004f21670 */
[----:B------:R-:W-:Y:S01]  /*170d0*/  IMAD.U32 R92, RZ, RZ, UR8 ;  /* 0x00000008ff5c7e24 */ /* 0x000fe2000f8e00ff */
[----:B------:R-:W3:Y:S01]  /*170e0*/  LDL.LU R168, [R1+0x1d8] ;  /* 0x0001d80001a87983 */ /* 0x000ee20000300800 */
[----:B------:R-:W-:-:S05]  /*170f0*/  F2FP.SATFINITE.E4M3.F32.PACK_AB_MERGE_C R20, RZ, R20, RZ ;  /* 0x00000014ff14723e */ /* 0x000fca00048070ff */
[----:B------:R4:W-:Y:S02]  /*17100*/  @!P5 STG.E.U8 desc[UR52][R148.64+0x31], R20 ;  /* 0x000031149400d986 */ /* 0x0009e4000c101134 */
[----:B----4-:R-:W-:-:S04]  /*17110*/  @!P2 IMAD.MOV.U32 R20, RZ, RZ, R24 ;  /* 0x000000ffff14a224 */ /* 0x010fc800078e0018 */
[----:B------:R-:W-:-:S03]  /*17120*/  @!P2 IMAD.WIDE.U32 R20, R10, 0x180, R20 ;  /* 0x000001800a14a825 */ /* 0x000fc600078e0014 */
[----:B0-----:R-:W-:Y:S02]  /*17130*/  @!P2 IADD3 R20, P3, R20, R22, RZ ;  /* 0x000000161414a210 */ /* 0x001fe40007f7e0ff */
[----:B------:R-:W-:-:S06]  /*17140*/  PRMT R22, RZ, 0x7610, R22 ;  /* 0x00007610ff167816 */ /* 0x000fcc0000000016 */
[----:B------:R-:W4:Y:S01]  /*17150*/  @!P2 LDG.E.U8 R22, desc[UR52][R16.64+0x38] ;  /* 0x000038341016a981 */ /* 0x000f22000c1e1100 */
[----:B------:R-:W-:Y:S01]  /*17160*/  @!P2 IADD3.X R21, R23, R21, R31, P3, !PT ;  /* 0x000000151715a210 */ /* 0x000fe20001ffe41f */
[----:B------:R-:W-:Y:S01]  /*17170*/  IMAD.U32 R91, RZ, RZ, UR7 ;  /* 0x00000007ff5b7e24 */ /* 0x000fe2000f8e00ff */
        /* <DEDUP_REMOVED lines=18> */
[----:B------:R-:W4:Y:S01]  /*172a0*/  @!P2 LDG.E.U8 R22, desc[UR52][R16.64+0x39] ;  /* 0x000039341016a981 */ /* 0x000f22000c1e1100 */
[----:B------:R-:W-:Y:S01]  /*172b0*/  @P6 LOP3.LUT R12, R12, 0x40, RZ, 0xfc, !PT ;  /* 0x000000400c0c6812 */ /* 0x000fe200078efcff */
[----:B------:R-:W-:-:S03]  /*172c0*/  @!P2 IMAD R31, R11, 0x180, RZ ;  /* 0x000001800b1fa824 */ /* 0x000fc600078e02ff */
[----:B------:R-:W-:Y:S02]  /*172d0*/  LOP3.LUT R12, R12, 0xffffffef, RZ, 0xc0, !PT ;  /* 0xffffffef0c0c7812 */ /* 0x000fe400078ec0ff */
[----:B------:R-:W-:Y:S02]  /*172e0*/  @!P2 IADD3.X R21, R21, R23, R31, P3, !PT ;  /* 0x000000171515a210 */ /* 0x000fe40001ffe41f */
[----:B------:R-:W-:Y:S02]  /*172f0*/  @P1 LOP3.LUT R12, R12, 0x10, RZ, 0xfc, !PT ;  /* 0x000000100c0c1812 */ /* 0x000fe400078efcff */
[----:B------:R-:W-:Y:S02]  /*17300*/  LOP3.LUT P1, RZ, R13, 0x4000000, RZ, 0xc0, !PT ;  /* 0x040000000dff7812 */ /* 0x000fe4000782c0ff */
[----:B----4-:R-:W-:-:S04]  /*17310*/  LOP3.LUT R22, R22, 0xff, RZ, 0xc0, !PT ;  /* 0x000000ff16167812 */ /* 0x010fc800078ec0ff */
[----:B------:R-:W-:-:S05]  /*17320*/  F2FP.F16.E4M3.UNPACK_B R22, R22 ;  /* 0x00000016ff16723e */ /* 0x000fca00020006ff */
[----:B------:R-:W-:-:S05]  /*17330*/  HADD2.F32 R22, -RZ, R22.H0_H0 ;  /* 0x20000016ff167230 */ /* 0x000fca0000004100 */
[----:B------:R-:W-:-:S04]  /*17340*/  FMUL R22, R22, UR46 ;  /* 0x0000002e16167c20 */ /* 0x000fc80008400000 */
[----:B---3--:R-:W-:Y:S01]  /*17350*/  FFMA R22, R168, UR47, R22 ;  /* 0x0000002fa8167c23 */ /* 0x008fe20008000016 */
[----:B------:R-:W-:Y:S01]  /*17360*/  LOP3.LUT P6, RZ, R0, 0x10000, RZ, 0xc0, !PT ;  /* 0x0001000000ff7812 */ /* 0x000fe200078cc0ff */
[----:B------:R-:W-:Y:S01]  /*17370*/  IMAD.U32 R90, RZ, RZ, UR8 ;  /* 0x00000008ff5a7e24 */ /* 0x000fe2000f8e00ff */
[----:B------:R-:W-:Y:S01]  /*17380*/  LOP3.LUT R12, R12, 0xffffdfff, RZ, 0xc0, !PT ;  /* 0xffffdfff0c0c7812 */ /* 0x000fe200078ec0ff */
[----:B------:R-:W-:Y:S01]  /*17390*/  IMAD.U32 R87, RZ, RZ, UR7 ;  /* 0x00000007ff577e24 */ /* 0x000fe2000f8e00ff */
[----:B------:R-:W-:Y:S01]  /*173a0*/  F2FP.SATFINITE.E4M3.F32.PACK_AB_MERGE_C R22, RZ, R22, RZ ;  /* 0x00000016ff16723e */ /* 0x000fe200048070ff */
[----:B------:R-:W3:Y:S04]  /*173b0*/  LDL.LU R168, [R1+0x1e0] ;  /* 0x0001e00001a87983 */ /* 0x000ee80000300800 */
[----:B------:R0:W-:Y:S02]  /*173c0*/  @!P2 STG.E.U8 desc[UR52][R20.64+0x39], R22 ;  /* 0x000039161400a986 */ /* 0x0001e4000c101134 */
[----:B0-----:R-:W-:-:S06]  /*173d0*/  PRMT R20, RZ, 0x7610, R20 ;  /* 0x00007610ff147816 */ /* 0x001fcc0000000014 */
[----:B------:R-:W4:Y:S01]  /*173e0*/  @!P1 LDG.E.U8 R20, desc[UR52][R18.64+0x38] ;  /* 0x0000383412149981 */ /* 0x000f22000c1e1100 */
[----:B------:R-:W-:-:S13]  /*173f0*/  ISETP.LT.OR P0, PT, R28, 0x61, !P6 ;  /* 0x000000611c00780c */ /* 0x000fda0007701670 */
        /* <DEDUP_REMOVED lines=13> */
[----:B------:R-:W-:Y:S02]  /*174d0*/  IMAD.U32 R84, RZ, RZ, UR8 ;  /* 0x00000008ff547e24 */ /* 0x000fe4000f8e00ff */
[----:B------:R-:W-:Y:S01]  /*174e0*/  IMAD.U32 R83, RZ, RZ, UR7 ;  /* 0x00000007ff537e24 */ /* 0x000fe2000f8e00ff */
[----:B------:R-:W-:Y:S01]  /*174f0*/  LOP3.LUT R0, R0, 0xfffff7ff, RZ, 0xc0, !PT ;  /* 0xfffff7ff00007812 */ /* 0x000fe200078ec0ff */
[----:B------:R0:W-:Y:S01]  /*17500*/  @!P1 STG.E.U8 desc[UR52][R154.64+0x38], R20 ;  /* 0x000038149a009986 */ /* 0x0001e2000c101134 */
[----:B------:R-:W-:-:S02]  /*17510*/  IMAD.U32 R82, RZ, RZ, UR8 ;  /* 0x00000008ff527e24 */ /* 0x000fc4000f8e00ff */
[----:B------:R-:W-:Y:S01]  /*17520*/  IMAD.U32 R81, RZ, RZ, UR7 ;  /* 0x00000007ff517e24 */ /* 0x000fe2000f8e00ff */
[----:B------:R-:W2:Y:S01]  /*17530*/  LDL.LU R169, [R1+0x1e4] ;  /* 0x0001e40001a97983 */ /* 0x000ea20000300800 */
[----:B0-----:R-:W-:-:S06]  /*17540*/  PRMT R20, RZ, 0x7610, R20 ;  /* 0x00007610ff147816 */ /* 0x001fcc0000000014 */
[----:B------:R-:W4:Y:S01]  /*17550*/  @!P0 LDG.E.U8 R20, desc[UR52][R18.64+0x39] ;  /* 0x0000393412148981 */ /* 0x000f22000c1e1100 */
[----:B------:R-:W-:-:S04]  /*17560*/  @!P2 IADD3 R86, P3, P4, R86, UR6, R24 ;  /* 0x000000065656ac10 */ /* 0x000fc8000fc7e018 */
[----:B------:R-:W-:Y:S02]  /*17570*/  @!P2 IADD3.X R85, R85, UR5, R30, P3, P4 ;  /* 0x000000055555ac10 */ /* 0x000fe40009fe841e */
[----:B------:R-:W-:-:S13]  /*17580*/  ISETP.LT.OR P3, PT, R28, 0x69, !P6 ;  /* 0x000000691c00780c */ /* 0x000fda0007761670 */
[----:B------:R-:W-:-:S04]  /*17590*/  @!P3 IADD3 R84, P4, P5, R84, UR6, R24 ;  /* 0x000000065454bc10 */ /* 0x000fc8000fd9e018 */
[----:B------:R-:W-:Y:S02]  /*175a0*/  @!P3 IADD3.X R83, R83, UR5, R30, P4, P5 ;  /* 0x000000055353bc10 */ /* 0x000fe4000a7ea41e */
[----:B------:R-:W-:Y:S02]  /*175b0*/  ISETP.LT.OR P4, PT, R28, 0x6a, !P6 ;  /* 0x0000006a1c00780c */ /* 0x000fe40007781670 */
[----:B------:R-:W-:Y:S02]  /*175c0*/  @P2 LOP3.LUT R0, R0, 0x800, RZ, 0xfc, !PT ;  /* 0x0000080000002812 */ /* 0x000fe400078efcff */
[----:B------:R-:W-:-:S09]  /*175d0*/  ISETP.GE.AND P2, PT, R29, 0x109, PT ;  /* 0x000001091d00780c */ /* 0x000fd20003f46270 */
[----:B------:R-:W-:-:S04]  /*175e0*/  @!P4 IADD3 R82, P6, P5, R82, UR6, R24 ;  /* 0x000000065252cc10 */ /* 0x000fc8000fdde018 */
[----:B------:R-:W-:Y:S02]  /*175f0*/  @!P4 IADD3.X R81, R81, UR5, R30, P6, P5 ;  /* 0x000000055151cc10 */ /* 0x000fe4000b7ea41e */
[----:B------:R-:W-:Y:S01]  /*17600*/  ISETP.LT.OR P5, PT, R28, 0x61, !P2 ;  /* 0x000000611c00780c */ /* 0x000fe200057a1670 */
[----:B------:R-:W-:Y:S01]  /*17610*/  IMAD.U32 R80, RZ, RZ, UR8 ;  /* 0x00000008ff507e24 */ /* 0x000fe2000f8e00ff */
[----:B------:R-:W-:Y:S01]  /*17620*/  LOP3.LUT R0, R0, 0xfffffbff, RZ, 0xc0, !PT ;  /* 0xfffffbff00007812 */ /* 0x000fe200078ec0ff */
[----:B------:R-:W-:-:S03]  /*17630*/  IMAD.U32 R22, RZ, RZ, UR7 ;  /* 0x00000007ff167e24 */ /* 0x000fc6000f8e00ff */
        /* <DEDUP_REMOVED lines=8> */
[----:B------:R-:W-:Y:S01]  /*176c0*/  F2FP.SATFINITE.E4M3.F32.PACK_AB_MERGE_C R20, RZ, R20, RZ ;  /* 0x00000014ff14723e */ /* 0x000fe200048070ff */
[----:B------:R-:W4:Y:S04]  /*176d0*/  LDL.LU R170, [R1+0x1ec] ;  /* 0x0001ec0001aa7983 */ /* 0x000f280000300800 */
[----:B------:R0:W-:Y:S01]  /*176e0*/  @!P0 STG.E.U8 desc[UR52][R152.64+0x39], R20 ;  /* 0x0000391498008986 */ /* 0x0001e2000c101134 */
[----:B------:R-:W-:-:S04]  /*176f0*/  @!P5 IADD3 R80, P0, P6, R80, UR11, R24 ;  /* 0x0000000b5050dc10 */ /* 0x000fc8000fe1e018 */
[----:B------:R-:W-:Y:S02]  /*17700*/  @!P5 IADD3.X R22, R22, UR9, R30, P0, P6 ;  /* 0x000000091616dc10 */ /* 0x000fe400087ec41e */
[----:B------:R-:W-:Y:S02]  /*17710*/  ISETP.LT.OR P6, PT, R28, 0x41, !P3 ;  /* 0x000000411c00780c */ /* 0x000fe40005fc1670 */
[----:B0-----:R-:W-:-:S11]  /*17720*/  PRMT R20, RZ, 0x7610, R20 ;  /* 0x00007610ff147816 */ /* 0x001fd60000000014 */
[----:B------:R-:W2:Y:S02]  /*17730*/  @!P6 LDG.E.U8 R20, desc[UR52][R26.64+0x40] ;  /* 0x000040341a14e981 */ /* 0x000ea4000c1e1100 */
[----:B--2---:R-:W-:-:S04]  /*17740*/  LOP3.LUT R20, R20, 0xff, RZ, 0xc0, !PT ;  /* 0x000000ff14147812 */ /* 0x004fc800078ec0ff */
[----:B------:R-:W-:-:S05]  /*17750*/  F2FP.F16.E4M3.UNPACK_B R20, R20 ;  /* 0x00000014ff14723e */ /* 0x000fca00020006ff */
[----:B------:R-:W-:-:S05]  /*17760*/  HADD2.F32 R20, -RZ, R20.H0_H0 ;  /* 0x20000014ff147230 */ /* 0x000fca0000004100 */
[----:B------:R-:W-:Y:S02]  /*17770*/  FMUL R23, R20, UR46 ;  /* 0x0000002e14177c20 */ /* 0x000fe40008400000 */
[----:B------:R-:W0:Y:S02]  /*17780*/  @!P6 LDC.64 R20, c[0x0][0x5c0] ;  /* 0x00017000ff14eb82 */ /* 0x000e240000000a00 */
[----:B------:R-:W-:Y:S01]  /*17790*/  FFMA R23, R169, UR47, R23 ;  /* 0x0000002fa9177c23 */ /* 0x000fe20008000017 */
[----:B------:R-:W-:Y:S01]  /*177a0*/  LOP3.LUT R0, R0, 0xffffefff, RZ, 0xc0, !PT ;  /* 0xffffefff00007812 */ /* 0x000fe200078ec0ff */
[----:B------:R-:W2:Y:S03]  /*177b0*/  LDL.LU R169, [R1+0x1f0] ;  /* 0x0001f00001a97983 */ /* 0x000ea60000300800 */
[----:B------:R-:W-:Y:S02]  /*177c0*/  F2FP.SATFINITE.E4M3.F32.PACK_AB_MERGE_C R23, RZ, R23, RZ ;  /* 0x00000017ff17723e */ /* 0x000fe400048070ff */
[----:B0-----:R-:W-:-:S05]  /*177d0*/  @!P6 IADD3 R20, P0, R24, R20, RZ ;  /* 0x000000141814e210 */ /* 0x001fca0007f1e0ff */
[----:B------:R-:W-:-:S05]  /*177e0*/  @!P6 IMAD.X R21, R30, 0x1, R21, P0 ;  /* 0x000000011e15e824 */ /* 0x000fca00000e0615 */
[----:B------:R0:W-:Y:S01]  /*177f0*/  @!P6 STG.E.U8 desc[UR52][R20.64+0x40], R23 ;  /* 0x000040171400e986 */ /* 0x0001e2000c101134 */
[----:B------:R-:W-:Y:S02]  /*17800*/  ISETP.LT.OR P6, PT, R28, 0x42, !P3 ;  /* 0x000000421c00780c */ /* 0x000fe40005fc1670 */
[----:B0-----:R-:W-:-:S11]  /*17810*/  PRMT R23, RZ, 0x7610, R23 ;  /* 0x00007610ff177816 */ /* 0x001fd60000000017 */
[----:B------:R-:W0:Y:S01]  /*17820*/  @!P6 LDC.64 R20, c[0x0][0x5c0] ;  /* 0x00017000ff14eb82 */ /* 0x000e220000000a00 */
[----:B------:R-:W3:Y:S01]  /*17830*/  @!P6 LDG.E.U8 R23, desc[UR52][R26.64+0x41] ;  /* 0x000041341a17e981 */ /* 0x000ee2000c1e1100 */
[----:B------:R-:W-:-:S04]  /*17840*/  @P4 LOP3.LUT R0, R0, 0x1000, RZ, 0xfc, !PT ;  /* 0x0000100000004812 */ /* 0x000fc800078efcff */
[----:B------:R-:W-:Y:S02]  /*17850*/  LOP3.LUT P1, RZ, R0, 0x100, RZ, 0xc0, !PT ;  /* 0x0000010000ff7812 */ /* 0x000fe4000782c0ff */
[----:B0-----:R-:W-:-:S05]  /*17860*/  @!P6 IADD3 R20, P4, R24, R20, RZ ;  /* 0x000000141814e210 */ /* 0x001fca0007f9e0ff */
        /* <DEDUP_REMOVED lines=10> */
[----:B0-----:R-:W-:-:S06]  /*17910*/  PRMT R20, RZ, 0x7610, R20 ;  /* 0x00007610ff147816 */ /* 0x001fcc0000000014 */
[----:B------:R-:W4:Y:S01]  /*17920*/  @!P1 LDG.E.U8 R20, desc[UR52][R8.64+0x40] ;  /* 0x0000403408149981 */ /* 0x000f22000c1e1100 */
[----:B------:R-:W-:-:S04]  /*17930*/  @P5 LOP3.LUT R0, R0, 0x2000, RZ, 0xfc, !PT ;  /* 0x0000200000005812 */ /* 0x000fc800078efcff */
[----:B------:R-:W-:Y:S02]  /*17940*/  LOP3.LUT P0, RZ, R0, 0x80, RZ, 0xc0, !PT ;  /* 0x0000008000ff7812 */ /* 0x000fe4000780c0ff */
[----:B----4-:R-:W-:-:S04]  /*17950*/  LOP3.LUT R20, R20, 0xff, RZ, 0xc0, !PT ;  /* 0x000000ff14147812 */ /* 0x010fc800078ec0ff */
[----:B------:R-:W-:-:S05]  /*17960*/  F2FP.F16.E4M3.UNPACK_B R20, R20 ;  /* 0x00000014ff14723e */ /* 0x000fca00020006ff */
[----:B------:R-:W-:-:S05]  /*17970*/  HADD2.F32 R20, -RZ, R20.H0_H0 ;  /* 0x20000014ff147230 */ /* 0x000fca0000004100 */
[----:B------:R-:W-:-:S04]  /*17980*/  FMUL R20, R20, UR46 ;  /* 0x0000002e14147c20 */ /* 0x000fc80008400000 */
[----:B------:R-:W-:-:S05]  /*17990*/  FFMA R20, R170, UR47, R20 ;  /* 0x0000002faa147c23 */ /* 0x000fca0008000014 */
        /* <DEDUP_REMOVED lines=8> */
[----:B--2---:R-:W-:Y:S02]  /*17a20*/  FFMA R20, R169, UR47, R20 ;  /* 0x0000002fa9147c23 */ /* 0x004fe40008000014 */
[----:B------:R-:W2:Y:S03]  /*17a30*/  LDL.LU R169, [R1+0x1f8] ;  /* 0x0001f80001a97983 */ /* 0x000ea60000300800 */
[----:B------:R-:W-:Y:S01]  /*17a40*/  F2FP.SATFINITE.E4M3.F32.PACK_AB_MERGE_C R20, RZ, R20, RZ ;  /* 0x00000014ff14723e */ /* 0x000fe200048070ff */
[----:B------:R-:W4:Y:S04]  /*17a50*/  LDL.LU R170, [R1+0x1fc] ;  /* 0x0001fc0001aa7983 */ /* 0x000f280000300800 */
[----:B------:R0:W-:Y:S01]  /*17a60*/  @!P0 STG.E.U8 desc[UR52][R122.64+0x41], R20 ;  /* 0x000041147a008986 */ /* 0x0001e2000c101134 */
[----:B------:R-:W-:-:S02]  /*17a70*/  ISETP.LT.OR P0, PT, R28, 0x49, !P3 ;  /* 0x000000491c00780c */ /* 0x000fc40005f01670 */
[----:B0-----:R-:W-:-:S11]  /*17a80*/  PRMT R122, RZ, 0x7610, R122 ;  /* 0x00007610ff7a7816 */ /* 0x001fd6000000007a */
[----:B------:R-:W0:Y:S01]  /*17a90*/  @!P0 LDC.64 R20, c[0x0][0x5c0] ;  /* 0x00017000ff148b82 */ /* 0x000e220000000a00 */
[----:B------:R-:W3:Y:S01]  /*17aa0*/  @!P0 LDG.E.U8 R122, desc[UR52][R26.64+0x48] ;  /* 0x000048341a7a8981 */ /* 0x000ee2000c1e1100 */
[----:B0-----:R-:W-:-:S05]  /*17ab0*/  @!P0 IADD3 R20, P1, R24, R20, RZ ;  /* 0x0000001418148210 */ /* 0x001fca0007f3e0ff */
[----:B------:R-:W-:Y:S01]  /*17ac0*/  @!P0 IMAD.X R21, R30, 0x1, R21, P1 ;  /* 0x000000011e158824 */ /* 0x000fe200008e0615 */
[----:B---3--:R-:W-:-:S04]  /*17ad0*/  LOP3.LUT R122, R122, 0xff, RZ, 0xc0, !PT ;  /* 0x000000ff7a7a7812 */ /* 0x008fc800078ec0ff */
[----:B------:R-:W-:-:S05]  /*17ae0*/  F2FP.F16.E4M3.UNPACK_B R122, R122 ;  /* 0x0000007aff7a723e */ /* 0x000fca00020006ff */
[----:B------:R-:W-:-:S05]  /*17af0*/  HADD2.F32 R122, -RZ, R122.H0_H0 ;  /* 0x2000007aff7a7230 */ /* 0x000fca0000004100 */
[----:B------:R-:W-:-:S04]  /*17b00*/  FMUL R122, R122, UR46 ;  /* 0x0000002e7a7a7c20 */ /* 0x000fc80008400000 */
[----:B------:R-:W-:Y:S01]  /*17b10*/  FFMA R122, R168, UR47, R122 ;  /* 0x0000002fa87a7c23 */ /* 0x000fe2000800007a */
[----:B------:R-:W-:Y:S01]  /*17b20*/  LOP3.LUT P5, RZ, R0, 0x20, RZ, 0xc0, !PT ;  /* 0x0000002000ff7812 */ /* 0x000fe200078ac0ff */
[----:B------:R-:W-:Y:S01]  /*17b30*/  IMAD.U32 R23, RZ, RZ, UR8 ;  /* 0x00000008ff177e24 */ /* 0x000fe2000f8e00ff */
[C---:B------:R-:W-:Y:S01]  /*17b40*/  ISETP.LT.OR P6, PT, R28.reuse, 0x62, !P2 ;  /* 0x000000621c00780c */ /* 0x040fe200057c1670 */
[----:B------:R-:W-:Y:S01]  /*17b50*/  IMAD.U32 R31, RZ, RZ, UR7 ;  /* 0x00000007ff1f7e24 */ /* 0x000fe2000f8e00ff */
[----:B------:R-:W-:Y:S01]  /*17b60*/  F2FP.SATFINITE.E4M3.F32.PACK_AB_MERGE_C R122, RZ, R122, RZ ;  /* 0x0000007aff7a723e */ /* 0x000fe200048070ff */
[----:B------:R-:W3:Y:S04]  /*17b70*/  LDL.LU R168, [R1+0x200] ;  /* 0x0002000001a87983 */ /* 0x000ee80000300800 */
[----:B------:R0:W-:Y:S01]  /*17b80*/  @!P0 STG.E.U8 desc[UR52][R20.64+0x48], R122 ;  /* 0x0000487a14008986 */ /* 0x0001e2000c101134 */
[----:B------:R-:W-:-:S02]  /*17b90*/  ISETP.LT.OR P0, PT, R28, 0x4a, !P3 ;  /* 0x0000004a1c00780c */ /* 0x000fc40005f01670 */
        /* <DEDUP_REMOVED lines=9> */
[----:B------:R-:W-:Y:S01]  /*17c30*/  FFMA R122, R169, UR47, R122 ;  /* 0x0000002fa97a7c23 */ /* 0x000fe2000800007a */
[----:B------:R-:W-:Y:S01]  /*17c40*/  @!P6 IADD3 R23, P2, P4, R23, UR11, R24 ;  /* 0x0000000b1717ec10 */ /* 0x000fe2000fc5e018 */
[----:B------:R-:W2:Y:S03]  /*17c50*/  LDL.LU R169, [R1+0x204] ;  /* 0x0002040001a97983 */ /* 0x000ea60000300800 */
[----:B------:R-:W-:-:S05]  /*17c60*/  F2FP.SATFINITE.E4M3.F32.PACK_AB_MERGE_C R122, RZ, R122, RZ ;  /* 0x0000007aff7a723e */ /* 0x000fca00048070ff */
[----:B------:R0:W-:Y:S02]  /*17c70*/  @!P0 STG.E.U8 desc[UR52][R20.64+0x49], R122 ;  /* 0x0000497a14008986 */ /* 0x0001e4000c101134 */
[----:B0-----:R-:W-:-:S06]  /*17c80*/  PRMT R20, RZ, 0x7610, R20 ;  /* 0x00007610ff147816 */ /* 0x001fcc0000000014 */
[----:B------:R-:W4:Y:S01]  /*17c90*/  @!P5 LDG.E.U8 R20, desc[UR52][R8.64+0x48] ;  /* 0x000048340814d981 */ /* 0x000f22000c1e1100 */
[----:B------:R-:W-:Y:S02]  /*17ca0*/  @!P6 IADD3.X R31, R31, UR9, R30, P2, P4 ;  /* 0x000000091f1fec10 */ /* 0x000fe400097e841e */
[----:B------:R-:W-:Y:S02]  /*17cb0*/  LOP3.LUT P4, RZ, R13, 0x40000000, RZ, 0xc0, !PT ;  /* 0x400000000dff7812 */ /* 0x000fe4000788c0ff */
[----:B----4-:R-:W-:-:S04]  /*17cc0*/  LOP3.LUT R20, R20, 0xff, RZ, 0xc0, !PT ;  /* 0x000000ff14147812 */ /* 0x010fc800078ec0ff */
[----:B------:R-:W-:-:S05]  /*17cd0*/  F2FP.F16.E4M3.UNPACK_B R20, R20 ;  /* 0x00000014ff14723e */ /* 0x000fca00020006ff */
[----:B------:R-:W-:-:S05]  /*17ce0*/  HADD2.F32 R20, -RZ, R20.H0_H0 ;  /* 0x20000014ff147230 */ /* 0x000fca0000004100 */
[----:B------:R-:W-:-:S04]  /*17cf0*/  FMUL R20, R20, UR46 ;  /* 0x0000002e14147c20 */ /* 0x000fc80008400000 */
[----:B------:R-:W-:Y:S01]  /*17d00*/  FFMA R20, R170, UR47, R20 ;  /* 0x0000002faa147c23 */ /* 0x000fe20008000014 */
[----:B------:R-:W-:Y:S01]  /*17d10*/  LOP3.LUT P2, RZ, R13, 0x10000000, RZ, 0xc0, !PT ;  /* 0x100000000dff7812 */ /* 0x000fe2000784c0ff */
[----:B------:R-:W4:Y:S03]  /*17d20*/  LDL.LU R170, [R1+0x208] ;  /* 0x0002080001aa7983 */ /* 0x000f260000300800 */
[----:B------:R-:W-:-:S05]  /*17d30*/  F2FP.SATFINITE.E4M3.F32.PACK_AB_MERGE_C R20, RZ, R20, RZ ;  /* 0x00000014ff14723e */ /* 0x000fca00048070ff */
[----:B------:R0:W-:Y:S02]  /*17d40*/  @!P5 STG.E.U8 desc[UR52][R120.64+0x48], R20 ;  /* 0x000048147800d986 */ /* 0x0001e4000c101134 */
[----:B0-----:R-:W-:-:S06]  /*17d50*/  PRMT R20, RZ, 0x7610, R20 ;  /* 0x00007610ff147816 */ /* 0x001fcc0000000014 */
[----:B------:R-:W3:Y:S02]  /*17d60*/  @!P4 LDG.E.U8 R20, desc[UR52][R8.64+0x49] ;  /* 0x000049340814c981 */ /* 0x000ee4000c1e1100 */
[----:B---3--:R-:W-:-:S04]  /*17d70*/  LOP3.LUT R20, R20, 0xff, RZ, 0xc0, !PT ;  /* 0x000000ff14147812 */ /* 0x008fc800078ec0ff */
[----:B------:R-:W-:-:S05]  /*17d80*/  F2FP.F16.E4M3.UNPACK_B R20, R20 ;  /* 0x00000014ff14723e */ /* 0x000fca00020006ff */
[----:B------:R-:W-:-:S05]  /*17d90*/  HADD2.F32 R20, -RZ, R20.H0_H0 ;  /* 0x20000014ff147230 */ /* 0x000fca0000004100 */
[----:B------:R-:W-:-:S04]  /*17da0*/  FMUL R20, R20, UR46 ;  /* 0x0000002e14147c20 */ /* 0x000fc80008400000 */
[----:B------:R-:W-:Y:S01]  /*17db0*/  FFMA R20, R168, UR47, R20 ;  /* 0x0000002fa8147c23 */ /* 0x000fe20008000014 */
[----:B------:R-:W-:Y:S01]  /*17dc0*/  LOP3.LUT P1, RZ, R13, 0x8000000, RZ, 0xc0, !PT ;  /* 0x080000000dff7812 */ /* 0x000fe2000782c0ff */
[----:B------:R-:W3:Y:S03]  /*17dd0*/  LDL.LU R168, [R1+0x20c] ;  /* 0x00020c0001a87983 */ /* 0x000ee60000300800 */
[----:B------:R-:W-:-:S05]  /*17de0*/  F2FP.SATFINITE.E4M3.F32.PACK_AB_MERGE_C R20, RZ, R20, RZ ;  /* 0x00000014ff14723e */ /* 0x000fca00048070ff */
[----:B------:R0:W-:Y:S02]  /*17df0*/  @!P4 STG.E.U8 desc[UR52][R118.64+0x49], R20 ;  /* 0x000049147600c986 */ /* 0x0001e4000c101134 */
[----:B0-----:R-:W-:-:S06]  /*17e00*/  PRMT R20, RZ, 0x7610, R20 ;  /* 0x00007610ff147816 */ /* 0x001fcc0000000014 */
[----:B------:R-:W2:Y:S02]  /*17e10*/  @!P2 LDG.E.U8 R20, desc[UR52][R2.64+0x40] ;  /* 0x000040340214a981 */ /* 0x000ea4000c1e1100 */
[----:B--2---:R-:W-:-:S04]  /*17e20*/  LOP3.LUT R20, R20, 0xff, RZ, 0xc0, !PT ;  /* 0x000000ff14147812 */ /* 0x004fc800078ec0ff */
[----:B------:R-:W-:-:S05]  /*17e30*/  F2FP.F16.E4M3.UNPACK_B R20, R20 ;  /* 0x00000014ff14723e */ /* 0x000fca00020006ff */
[----:B------:R-:W-:-:S05]  /*17e40*/  HADD2.F32 R20, -RZ, R20.H0_H0 ;  /* 0x20000014ff147230 */ /* 0x000fca0000004100 */
[----:B------:R-:W-:-:S04]  /*17e50*/  FMUL R20, R20, UR46 ;  /* 0x0000002e14147c20 */ /* 0x000fc80008400000 */
[----:B------:R-:W-:Y:S01]  /*17e60*/  FFMA R20, R169, UR47, R20 ;  /* 0x0000002fa9147c23 */ /* 0x000fe20008000014 */
        /* <DEDUP_REMOVED lines=15> */
[----:B0-----:R-:W0:Y:S02]  /*17f60*/  @!P0 LDC.64 R20, c[0x0][0x5c0] ;  /* 0x00017000ff148b82 */ /* 0x001e240000000a00 */
[----:B0-----:R-:W-:Y:S02]  /*17f70*/  @!P0 IADD3 R20, P1, R100, R20, RZ ;  /* 0x0000001464148210 */ /* 0x001fe40007f3e0ff */
[----:B------:R-:W-:-:S06]  /*17f80*/  PRMT R100, RZ, 0x7610, R100 ;  /* 0x00007610ff647816 */ /* 0x000fcc0000000064 */
[----:B------:R-:W3:Y:S01]  /*17f90*/  @!P0 LDG.E.U8 R100, desc[UR52][R4.64+0x40] ;  /* 0x0000403404648981 */ /* 0x000ee2000c1e1100 */
[----:B------:R-:W-:Y:S01]  /*17fa0*/  @!P0 IMAD.X R21, R101, 0x1, R21, P1 ;  /* 0x0000000165158824 */ /* 0x000fe200008e0615 */
[----:B------:R-:W-:Y:S02]  /*17fb0*/  PRMT R101, RZ, 0x7610, R101 ;  /* 0x00007610ff657816 */ /* 0x000fe40000000065 */
        /* <DEDUP_REMOVED lines=8> */
[----:B------:R0:W-:Y:S04]  /*18040*/  @!P0 STG.E.U8 desc[UR52][R20.64+0x40], R100 ;  /* 0x0000406414008986 */ /* 0x0001e8000c101134 */
[----:B------:R-:W2:Y:S01]  /*18050*/  @!P4 LDG.E.U8 R101, desc[UR52][R4.64+0x41] ;  /* 0x000041340465c981 */ /* 0x000ea2000c1e1100 */
[----:B0-----:R-:W0:Y:S01]  /*18060*/  @!P4 LDC.64 R20, c[0x0][0x5c0] ;  /* 0x00017000ff14cb82 */ /* 0x001e220000000a00 */
[----:B------:R-:W-:Y:S02]  /*18070*/  PRMT R100, RZ, 0x7610, R100 ;  /* 0x00007610ff647816 */ /* 0x000fe40000000064 */
[----:B0-----:R-:W-:-:S05]  /*18080*/  @!P4 IADD3 R20, P5, R104, R20, RZ ;  /* 0x000000146814c210 */ /* 0x001fca0007fbe0ff */
[----:B------:R-:W-:Y:S01]  /*18090*/  @!P4 IMAD.X R21, R110, 0x1, R21, P5 ;  /* 0x000000016e15c824 */ /* 0x000fe200028e0615 */
        /* <DEDUP_REMOVED lines=8> */
[----:B------:R0:W-:Y:S04]  /*18120*/  @!P4 STG.E.U8 desc[UR52][R20.64+0x41], R101 ;  /* 0x000041651400c986 */ /* 0x0001e8000c101134 */
        /* <DEDUP_REMOVED lines=8> */
[----:B------:R-:W-:Y:S02]  /*181b0*/  F2FP.SATFINITE.E4M3.F32.PACK_AB_MERGE_C R115, RZ, R100, RZ ;  /* 0x00000064ff73723e */ /* 0x000fe400048070ff */
[----:B------:R-:W-:-:S03]  /*181c0*/  PRMT R100, RZ, 0x7610, R100 ;  /* 0x00007610ff647816 */ /* 0x000fc60000000064 */
[----:B------:R-:W-:Y:S04]  /*181d0*/  @!P2 STG.E.U8 desc[UR52][R106.64+0x48], R115 ;  /* 0x000048736a00a986 */ /* 0x000fe8000c101134 */
[----:B------:R-:W3:Y:S01]  /*181e0*/  @!P1 LDG.E.U8 R100, desc[UR52][R2.64+0x49] ;  /* 0x0000493402649981 */ /* 0x000ee2000c1e1100 */
[----:B0-----:R-:W0:Y:S01]  /*181f0*/  @!P0 LDC.64 R20, c[0x0][0x5c0] ;  /* 0x00017000ff148b82 */ /* 0x001e220000000a00 */
[----:B---3--:R-:W-:-:S04]  /*18200*/  LOP3.LUT R100, R100, 0xff, RZ, 0xc0, !PT ;  /* 0x000000ff64647812 */ /* 0x008fc800078ec0ff */
[----:B------:R-:W-:-:S05]  /*18210*/  F2FP.F16.E4M3.UNPACK_B R100, R100 ;  /* 0x00000064ff64723e */ /* 0x000fca00020006ff */
[----:B------:R-:W-:-:S05]  /*18220*/  HADD2.F32 R100, -RZ, R100.H0_H0 ;  /* 0x20000064ff647230 */ /* 0x000fca0000004100 */
[----:B------:R-:W-:-:S04]  /*18230*/  FMUL R100, R100, UR46 ;  /* 0x0000002e64647c20 */ /* 0x000fc80008400000 */
[----:B------:R-:W-:Y:S01]  /*18240*/  FFMA R100, R168, UR47, R100 ;  /* 0x0000002fa8647c23 */ /* 0x000fe20008000064 */
[----:B------:R-:W-:Y:S01]  /*18250*/  LOP3.LUT P5, RZ, R12, 0x400, RZ, 0xc0, !PT ;  /* 0x000004000cff7812 */ /* 0x000fe200078ac0ff */
[----:B------:R-:W3:Y:S03]  /*18260*/  LDL.LU R168, [R1+0x224] ;  /* 0x0002240001a87983 */ /* 0x000ee60000300800 */
[----:B------:R-:W-:Y:S02]  /*18270*/  F2FP.SATFINITE.E4M3.F32.PACK_AB_MERGE_C R101, RZ, R100, RZ ;  /* 0x00000064ff65723e */ /* 0x000fe400048070ff */
[----:B------:R-:W-:-:S03]  /*18280*/  PRMT R100, RZ, 0x7610, R100 ;  /* 0x00007610ff647816 */ /* 0x000fc60000000064 */
[----:B------:R1:W-:Y:S04]  /*18290*/  @!P1 STG.E.U8 desc[UR52][R96.64+0x49], R101 ;  /* 0x0000496560009986 */ /* 0x0003e8000c101134 */
[----:B------:R-:W2:Y:S01]  /*182a0*/  @!P0 LDG.E.U8 R100, desc[UR52][R4.64+0x48] ;  /* 0x0000483404648981 */ /* 0x000ea2000c1e1100 */
[----:B0-----:R-:W-:-:S05]  /*182b0*/  @!P0 IADD3 R20, P1, R109, R20, RZ ;  /* 0x000000146d148210 */ /* 0x001fca0007f3e0ff */
[----:B------:R-:W-:Y:S01]  /*182c0*/  @!P0 IMAD.X R21, R128, 0x1, R21, P1 ;  /* 0x0000000180158824 */ /* 0x000fe200008e0615 */
[----:B-1----:R-:W-:Y:S02]  /*182d0*/  PRMT R96, RZ, 0x7610, R96 ;  /* 0x00007610ff607816 */ /* 0x002fe40000000060 */
        /* <DEDUP_REMOVED lines=9> */
[----:B------:R-:W4:Y:S01]  /*18370*/  @!P5 LDG.E.U8 R96, desc[UR52][R4.64+0x49] ;  /* 0x000049340460d981 */ /* 0x000f22000c1e1100 */
[----:B0-----:R-:W0:Y:S02]  /*18380*/  @!P5 LDC.64 R20, c[0x0][0x5c0] ;  /* 0x00017000ff14db82 */ /* 0x001e240000000a00 */
[----:B0-----:R-:W-:-:S05]  /*18390*/  @!P5 IADD3 R20, P1, R112, R20, RZ ;  /* 0x000000147014d210 */ /* 0x001fca0007f3e0ff */
[----:B------:R-:W-:Y:S01]  /*183a0*/  @!P5 IMAD.X R21, R129, 0x1, R21, P1 ;  /* 0x000000018115d824 */ /* 0x000fe200008e0615 */
        /* <DEDUP_REMOVED lines=9> */
[----:B------:R0:W-:Y:S04]  /*18440*/  @!P5 STG.E.U8 desc[UR52][R20.64+0x49], R97 ;  /* 0x000049611400d986 */ /* 0x0001e8000c101134 */
        /* <DEDUP_REMOVED lines=10> */
[----:B------:R-:W-:Y:S04]  /*184f0*/  @!P4 STG.E.U8 desc[UR52][R102.64+0x40], R101 ;  /* 0x000040656600c986 */ /* 0x000fe8000c101134 */
[----:B------:R-:W2:Y:S01]  /*18500*/  @!P2 LDG.E.U8 R96, desc[UR52][R6.64+0x41] ;  /* 0x000041340660a981 */ /* 0x000ea2000c1e1100 */
[----:B0-----:R-:W0:Y:S01]  /*18510*/  @!P0 LDC.64 R20, c[0x0][0x5c0] ;  /* 0x00017000ff148b82 */ /* 0x001e220000000a00 */
[----:B--2---:R-:W-:-:S04]  /*18520*/  LOP3.LUT R96, R96, 0xff, RZ, 0xc0, !PT ;  /* 0x000000ff60607812 */ /* 0x004fc800078ec0ff */
[----:B------:R-:W-:-:S05]  /*18530*/  F2FP.F16.E4M3.UNPACK_B R96, R96 ;  /* 0x00000060ff60723e */ /* 0x000fca00020006ff */
[----:B------:R-:W-:-:S05]  /*18540*/  HADD2.F32 R96, -RZ, R96.H0_H0 ;  /* 0x20000060ff607230 */ /* 0x000fca0000004100 */
[----:B------:R-:W-:-:S04]  /*18550*/  FMUL R96, R96, UR46 ;  /* 0x0000002e60607c20 */ /* 0x000fc80008400000 */
[----:B------:R-:W-:Y:S01]  /*18560*/  FFMA R96, R169, UR47, R96 ;  /* 0x0000002fa9607c23 */ /* 0x000fe20008000060 */
[----:B------:R-:W-:Y:S01]  /*18570*/  LOP3.LUT P5, RZ, R12, 0x8, RZ, 0xc0, !PT ;  /* 0x000000080cff7812 */ /* 0x000fe200078ac0ff */
[----:B------:R-:W2:Y:S03]  /*18580*/  LDL.LU R169, [R1+0x234] ;  /* 0x0002340001a97983 */ /* 0x000ea60000300800 */
[----:B------:R-:W-:Y:S02]  /*18590*/  F2FP.SATFINITE.E4M3.F32.PACK_AB_MERGE_C R97, RZ, R96, RZ ;  /* 0x00000060ff61723e */ /* 0x000fe400048070ff */
[----:B------:R-:W-:-:S03]  /*185a0*/  PRMT R96, RZ, 0x7610, R96 ;  /* 0x00007610ff607816 */ /* 0x000fc60000000060 */
[----:B------:R1:W-:Y:S04]  /*185b0*/  @!P2 STG.E.U8 desc[UR52][R94.64+0x41], R97 ;  /* 0x000041615e00a986 */ /* 0x0003e8000c101134 */
[----:B------:R-:W4:Y:S01]  /*185c0*/  @!P0 LDG.E.U8 R96, desc[UR52][R14.64+0x40] ;  /* 0x000040340e608981 */ /* 0x000f22000c1e1100 */
[----:B0-----:R-:W-:-:S05]  /*185d0*/  @!P0 IADD3 R20, P2, R108, R20, RZ ;  /* 0x000000146c148210 */ /* 0x001fca0007f5e0ff */
[----:B------:R-:W-:Y:S01]  /*185e0*/  @!P0 IMAD.X R21, R127, 0x1, R21, P2 ;  /* 0x000000017f158824 */ /* 0x000fe200010e0615 */
[----:B-1----:R-:W-:Y:S02]  /*185f0*/  PRMT R94, RZ, 0x7610, R94 ;  /* 0x00007610ff5e7816 */ /* 0x002fe4000000005e */
        /* <DEDUP_REMOVED lines=8> */
[----:B------:R0:W-:Y:S04]  /*18680*/  @!P0 STG.E.U8 desc[UR52][R20.64+0x40], R95 ;  /* 0x0000405f14008986 */ /* 0x0001e8000c101134 */
[----:B------:R-:W3:Y:S01]  /*18690*/  @!P5 LDG.E.U8 R94, desc[UR52][R14.64+0x41] ;  /* 0x000041340e5ed981 */ /* 0x000ee2000c1e1100 */
[----:B0-----:R-:W0:Y:S02]  /*186a0*/  @!P5 LDC.64 R20, c[0x0][0x5c0] ;  /* 0x00017000ff14db82 */ /* 0x001e240000000a00 */
        /* <DEDUP_REMOVED lines=24> */
[----:B0-----:R-:W0:Y:S01]  /*18830*/  @!P0 LDC.64 R20, c[0x0][0x5c0] ;  /* 0x00017000ff148b82 */ /* 0x001e220000000a00 */
[----:B-1----:R-:W-:Y:S02]  /*18840*/  PRMT R88, RZ, 0x7610, R88 ;  /* 0x00007610ff587816 */ /* 0x002fe40000000058 */
[----:B----4-:R-:W-:-:S04]  /*18850*/  LOP3.LUT R94, R94, 0xff, RZ, 0xc0, !PT ;  /* 0x000000ff5e5e7812 */ /* 0x010fc800078ec0ff */
[----:B------:R-:W-:-:S05]  /*18860*/  F2FP.F16.E4M3.UNPACK_B R94, R94 ;  /* 0x0000005eff5e723e */ /* 0x000fca00020006ff */
[----:B------:R-:W-:-:S05]  /*18870*/  HADD2.F32 R94, -RZ, R94.H0_H0 ;  /* 0x2000005eff5e7230 */ /* 0x000fca0000004100 */
[----:B------:R-:W-:-:S04]  /*18880*/  FMUL R94, R94, UR46 ;  /* 0x0000002e5e5e7c20 */ /* 0x000fc80008400000 */
[----:B------:R-:W-:-:S05]  /*18890*/  FFMA R94, R170, UR47, R94 ;  /* 0x0000002faa5e7c23 */ /* 0x000fca000800005e */
[----:B------:R-:W-:-:S05]  /*188a0*/  F2FP.SATFINITE.E4M3.F32.PACK_AB_MERGE_C R95, RZ, R94, RZ ;  /* 0x0000005eff5f723e */ /* 0x000fca00048070ff */
[----:B------:R1:W-:Y:S04]  /*188b0*/  @!P2 STG.E.U8 desc[UR52][R78.64+0x49], R95 ;  /* 0x0000495f4e00a986 */ /* 0x0003e8000c101134 */
[----:B------:R-:W4:Y:S01]  /*188c0*/  @!P0 LDG.E.U8 R88, desc[UR52][R14.64+0x48] ;  /* 0x000048340e588981 */ /* 0x000f22000c1e1100 */
[----:B------:R-:W-:Y:S02]  /*188d0*/  LOP3.LUT P1, RZ, R0, 0x8000, RZ, 0xc0, !PT ;  /* 0x0000800000ff7812 */ /* 0x000fe4000782c0ff */
[----:B0-----:R-:W-:-:S05]  /*188e0*/  @!P0 IADD3 R20, P2, R93, R20, RZ ;  /* 0x000000145d148210 */ /* 0x001fca0007f5e0ff */
[----:B------:R-:W-:Y:S01]  /*188f0*/  @!P0 IMAD.X R21, R111, 0x1, R21, P2 ;  /* 0x000000016f158824 */ /* 0x000fe200010e0615 */
[----:B-1----:R-:W-:Y:S02]  /*18900*/  PRMT R78, RZ, 0x7610, R78 ;  /* 0x00007610ff4e7816 */ /* 0x002fe4000000004e */
[----:B----4-:R-:W-:-:S04]  /*18910*/  LOP3.LUT R88, R88, 0xff, RZ, 0xc0, !PT ;  /* 0x000000ff58587812 */ /* 0x010fc800078ec0ff */
[----:B------:R-:W-:-:S05]  /*18920*/  F2FP.F16.E4M3.UNPACK_B R88, R88 ;  /* 0x00000058ff58723e */ /* 0x000fca00020006ff */
[----:B------:R-:W-:-:S05]  /*18930*/  HADD2.F32 R88, -RZ, R88.H0_H0 ;  /* 0x20000058ff587230 */ /* 0x000fca0000004100 */
[----:B------:R-:W-:-:S04]  /*18940*/  FMUL R88, R88, UR46 ;  /* 0x0000002e58587c20 */ /* 0x000fc80008400000 */
[----:B---3--:R-:W-:Y:S01]  /*18950*/  FFMA R88, R168, UR47, R88 ;  /* 0x0000002fa8587c23 */ /* 0x008fe20008000058 */
[----:B------:R-:W-:Y:S01]  /*18960*/  ISETP.GE.AND P5, PT, R29, 0x181, PT ;  /* 0x000001811d00780c */ /* 0x000fe20003fa6270 */
[----:B------:R-:W3:Y:S03]  /*18970*/  LDL.LU R168, [R1+0x244] ;  /* 0x0002440001a87983 */ /* 0x000ee60000300800 */
[----:B------:R-:W-:Y:S01]  /*18980*/  F2FP.SATFINITE.E4M3.F32.PACK_AB_MERGE_C R79, RZ, R88, RZ ;  /* 0x00000058ff4f723e */ /* 0x000fe200048070ff */
[----:B------:R-:W4:Y:S04]  /*18990*/  LDL.LU R170, [R1+0x248] ;  /* 0x0002480001aa7983 */ /* 0x000f280000300800 */
[----:B------:R0:W-:Y:S04]  /*189a0*/  @!P0 STG.E.U8 desc[UR52][R20.64+0x48], R79 ;  /* 0x0000484f14008986 */ /* 0x0001e8000c101134 */
[----:B------:R-:W2:Y:S01]  /*189b0*/  @!P1 LDG.E.U8 R78, desc[UR52][R14.64+0x49] ;  /* 0x000049340e4e9981 */ /* 0x000ea2000c1e1100 */
[----:B0-----:R-:W0:Y:S02]  /*189c0*/  @!P1 LDC.64 R20, c[0x0][0x5c0] ;  /* 0x00017000ff149b82 */ /* 0x001e240000000a00 */
[----:B0-----:R-:W-:-:S05]  /*189d0*/  @!P1 IADD3 R20, P0, R113, R20, RZ ;  /* 0x0000001471149210 */ /* 0x001fca0007f1e0ff */
[----:B------:R-:W-:Y:S01]  /*189e0*/  @!P1 IMAD.X R21, R130, 0x1, R21, P0 ;  /* 0x0000000182159824 */ /* 0x000fe200000e0615 */
[----:B------:R-:W-:-:S13]  /*189f0*/  ISETP.LT.OR P0, PT, R28, 0x41, !P5 ;  /* 0x000000411c00780c */ /* 0x000fda0006f01670 */
[----:B------:R-:W-:Y:S01]  /*18a00*/  @!P0 IMAD.MOV.U32 R79, RZ, RZ, R30 ;  /* 0x000000ffff4f8224 */ /* 0x000fe200078e001e */
[----:B--2---:R-:W-:-:S04]  /*18a10*/  LOP3.LUT R78, R78, 0xff, RZ, 0xc0, !PT ;  /* 0x000000ff4e4e7812 */ /* 0x004fc800078ec0ff */
[----:B------:R-:W-:-:S05]  /*18a20*/  F2FP.F16.E4M3.UNPACK_B R78, R78 ;  /* 0x0000004eff4e723e */ /* 0x000fca00020006ff */
[----:B------:R-:W-:-:S05]  /*18a30*/  HADD2.F32 R78, -RZ, R78.H0_H0 ;  /* 0x2000004eff4e7230 */ /* 0x000fca0000004100 */
[----:B------:R-:W-:-:S04]  /*18a40*/  FMUL R78, R78, UR46 ;  /* 0x0000002e4e4e7c20 */ /* 0x000fc80008400000 */
[----:B------:R-:W-:Y:S01]  /*18a50*/  FFMA R78, R169, UR47, R78 ;  /* 0x0000002fa94e7c23 */ /* 0x000fe2000800004e */
[----:B------:R-:W-:Y:S01]  /*18a60*/  @!P0 IMAD R88, R11, 0x180, RZ ;  /* 0x000001800b588824 */ /* 0x000fe200078e02ff */
[----:B------:R-:W-:Y:S01]  /*18a70*/  LOP3.LUT P4, RZ, R0, 0x8, RZ, 0xc0, !PT ;  /* 0x0000000800ff7812 */ /* 0x000fe2000788c0ff */
[----:B------:R-:W2:Y:S02]  /*18a80*/  LDL.LU R169, [R1+0x24c] ;  /* 0x00024c0001a97983 */ /* 0x000ea40000300800 */
[----:B------:R-:W-:-:S05]  /*18a90*/  F2FP.SATFINITE.E4M3.F32.PACK_AB_MERGE_C R89, RZ, R78, RZ ;  /* 0x0000004eff59723e */ /* 0x000fca00048070ff */
[----:B------:R0:W-:Y:S02]  /*18aa0*/  @!P1 STG.E.U8 desc[UR52][R20.64+0x49], R89 ;  /* 0x0000495914009986 */ /* 0x0001e4000c101134 */
[----:B0-----:R-:W0:Y:S01]  /*18ab0*/  @!P0 LDC.64 R20, c[0x0][0x5c0] ;  /* 0x00017000ff148b82 */ /* 0x001e220000000a00 */
[----:B------:R-:W-:-:S04]  /*18ac0*/  @!P0 IMAD.MOV.U32 R78, RZ, RZ, R24 ;  /* 0x000000ffff4e8224 */ /* 0x000fc800078e0018 */
[----:B------:R-:W-:-:S03]  /*18ad0*/  @!P0 IMAD.WIDE.U32 R78, R10, 0x180, R78 ;  /* 0x000001800a4e8825 */ /* 0x000fc600078e004e */
[----:B0-----:R-:W-:Y:S02]  /*18ae0*/  @!P0 IADD3 R20, P1, R78, R20, RZ ;  /* 0x000000144e148210 */ /* 0x001fe40007f3e0ff */
[----:B------:R-:W-:-:S06]  /*18af0*/  PRMT R78, RZ, 0x7610, R78 ;  /* 0x00007610ff4e7816 */ /* 0x000fcc000000004e */
[----:B------:R-:W3:Y:S01]  /*18b00*/  @!P0 LDG.E.U8 R78, desc[UR52][R16.64+0x40] ;  /* 0x00004034104e8981 */ /* 0x000ee2000c1e1100 */
[----:B------:R-:W-:Y:S02]  /*18b10*/  @!P0 IADD3.X R21, R21, R79, R88, P1, !PT ;  /* 0x0000004f15158210 */ /* 0x000fe40000ffe458 */
        /* <DEDUP_REMOVED lines=17> */
[----:B------:R-:W-:-:S05]  /*18c30*/  @!P0 IMAD R88, R11, 0x180, RZ ;  /* 0x000001800b588824 */ /* 0x000fca00078e02ff */
[----:B------:R-:W-:Y:S02]  /*18c40*/  @!P0 IADD3.X R21, R21, R79, R88, P1, !PT ;  /* 0x0000004f15158210 */ /* 0x000fe40000ffe458 */
[----:B----4-:R-:W-:-:S04]  /*18c50*/  LOP3.LUT R78, R78, 0xff, RZ, 0xc0, !PT ;  /* 0x000000ff4e4e7812 */ /* 0x010fc800078ec0ff */
[----:B------:R-:W-:-:S05]  /*18c60*/  F2FP.F16.E4M3.UNPACK_B R78, R78 ;  /* 0x0000004eff4e723e */ /* 0x000fca00020006ff */
[----:B------:R-:W-:-:S05]  /*18c70*/  HADD2.F32 R78, -RZ, R78.H0_H0 ;  /* 0x2000004eff4e7230 */ /* 0x000fca0000004100 */
[----:B------:R-:W-:-:S04]  /*18c80*/  FMUL R78, R78, UR46 ;  /* 0x0000002e4e4e7c20 */ /* 0x000fc80008400000 */
[----:B------:R-:W-:Y:S02]  /*18c90*/  FFMA R78, R170, UR47, R78 ;  /* 0x0000002faa4e7c23 */ /* 0x000fe4000800004e */
[----:B------:R-:W4:Y:S03]  /*18ca0*/  LDL.LU R170, [R1+0x254] ;  /* 0x0002540001aa7983 */ /* 0x000f260000300800 */
        /* <DEDUP_REMOVED lines=9> */
[----:B------:R-:W-:Y:S01]  /*18d40*/  ISETP.LT.OR P0, PT, R28, 0x49, !P5 ;  /* 0x000000491c00780c */ /* 0x000fe20006f01670 */
[----:B------:R-:W2:Y:S03]  /*18d50*/  LDL.LU R169, [R1+0x258] ;  /* 0x0002580001a97983 */ /* 0x000ea60000300800 */
[----:B------:R-:W-:Y:S02]  /*18d60*/  F2FP.SATFINITE.E4M3.F32.PACK_AB_MERGE_C R89, RZ, R78, RZ ;  /* 0x0000004eff59723e */ /* 0x000fe400048070ff */
[----:B------:R-:W-:-:S03]  /*18d70*/  PRMT R78, RZ, 0x7610, R78 ;  /* 0x00007610ff4e7816 */ /* 0x000fc6000000004e */
[----:B------:R1:W-:Y:S04]  /*18d80*/  @!P4 STG.E.U8 desc[UR52][R166.64+0x40], R89 ;  /* 0x00004059a600c986 */ /* 0x0003e8000c101134 */
[----:B------:R-:W3:Y:S01]  /*18d90*/  @!P2 LDG.E.U8 R78, desc[UR52][R18.64+0x41] ;  /* 0x00004134124ea981 */ /* 0x000ee2000c1e1100 */
[----:B0-----:R-:W0:Y:S01]  /*18da0*/  @!P0 LDC.64 R20, c[0x0][0x5c0] ;  /* 0x00017000ff148b82 */ /* 0x001e220000000a00 */
[----:B------:R-:W-:Y:S01]  /*18db0*/  @!P0 IMAD.MOV.U32 R79, RZ, RZ, R30 ;  /* 0x000000ffff4f8224 */ /* 0x000fe200078e001e */
[----:B---3--:R-:W-:-:S04]  /*18dc0*/  LOP3.LUT R78, R78, 0xff, RZ, 0xc0, !PT ;  /* 0x000000ff4e4e7812 */ /* 0x008fc800078ec0ff */
[----:B------:R-:W-:-:S05]  /*18dd0*/  F2FP.F16.E4M3.UNPACK_B R78, R78 ;  /* 0x0000004eff4e723e */ /* 0x000fca00020006ff */
[----:B------:R-:W-:-:S05]  /*18de0*/  HADD2.F32 R78, -RZ, R78.H0_H0 ;  /* 0x2000004eff4e7230 */ /* 0x000fca0000004100 */
[----:B------:R-:W-:-:S04]  /*18df0*/  FMUL R78, R78, UR46 ;  /* 0x0000002e4e4e7c20 */ /* 0x000fc80008400000 */
[----:B------:R-:W-:Y:S01]  /*18e00*/  FFMA R78, R168, UR47, R78 ;  /* 0x0000002fa84e7c23 */ /* 0x000fe2000800004e */
[----:B------:R-:W-:Y:S01]  /*18e10*/  @!P0 IMAD R88, R11, 0x180, RZ ;  /* 0x000001800b588824 */ /* 0x000fe200078e02ff */
[----:B------:R-:W-:Y:S01]  /*18e20*/  LOP3.LUT P4, RZ, R0, 0x2, RZ, 0xc0, !PT ;  /* 0x0000000200ff7812 */ /* 0x000fe2000788c0ff */
[----:B------:R-:W3:Y:S02]  /*18e30*/  LDL.LU R168, [R1+0x25c] ;  /* 0x00025c0001a87983 */ /* 0x000ee40000300800 */
[----:B------:R-:W-:Y:S01]  /*18e40*/  F2FP.SATFINITE.E4M3.F32.PACK_AB_MERGE_C R93, RZ, R78, RZ ;  /* 0x0000004eff5d723e */ /* 0x000fe200048070ff */
[----:B------:R-:W-:-:S04]  /*18e50*/  @!P0 IMAD.MOV.U32 R78, RZ, RZ, R24 ;  /* 0x000000ffff4e8224 */ /* 0x000fc800078e0018 */
[----:B------:R-:W-:-:S03]  /*18e60*/  @!P0 IMAD.WIDE.U32 R78, R10, 0x180, R78 ;  /* 0x000001800a4e8825 */ /* 0x000fc600078e004e */
[----:B0-----:R-:W-:Y:S02]  /*18e70*/  @!P0 IADD3 R20, P1, R78, R20, RZ ;  /* 0x000000144e148210 */ /* 0x001fe40007f3e0ff */
[----:B------:R-:W-:Y:S01]  /*18e80*/  PRMT R78, RZ, 0x7610, R78 ;  /* 0x00007610ff4e7816 */ /* 0x000fe2000000004e */
[----:B------:R-:W-:Y:S05]  /*18e90*/  @!P2 STG.E.U8 desc[UR52][R164.64+0x41], R93 ;  /* 0x0000415da400a986 */ /* 0x000fea000c101134 */
[----:B------:R-:W4:Y:S01]  /*18ea0*/  @!P0 LDG.E.U8 R78, desc[UR52][R16.64+0x48] ;  /* 0x00004834104e8981 */ /* 0x000f22000c1e1100 */
[----:B------:R-:W-:Y:S02]  /*18eb0*/  @!P0 IADD3.X R21, R21, R79, R88, P1, !PT ;  /* 0x0000004f15158210 */ /* 0x000fe40000ffe458 */
[----:B----4-:R-:W-:-:S04]  /*18ec0*/  LOP3.LUT R78, R78, 0xff, RZ, 0xc0, !PT ;  /* 0x000000ff4e4e7812 */ /* 0x010fc800078ec0ff */
[----:B------:R-:W-:-:S05]  /*18ed0*/  F2FP.F16.E4M3.UNPACK_B R78, R78 ;  /* 0x0000004eff4e723e */ /* 0x000fca00020006ff */
[----:B------:R-:W-:-:S05]  /*18ee0*/  HADD2.F32 R78, -RZ, R78.H0_H0 ;  /* 0x2000004eff4e7230 */ /* 0x000fca0000004100 */
[----:B------:R-:W-:-:S04]  /*18ef0*/  FMUL R78, R78, UR46 ;  /* 0x0000002e4e4e7c20 */ /* 0x000fc80008400000 */
[----:B------:R-:W-:Y:S01]  /*18f00*/  FFMA R78, R170, UR47, R78 ;  /* 0x0000002faa4e7c23 */ /* 0x000fe2000800004e */
[----:B------:R-:W-:Y:S01]  /*18f10*/  LOP3.LUT P2, RZ, R13, 0x80000000, RZ, 0xc0, !PT ;  /* 0x800000000dff7812 */ /* 0x000fe2000784c0ff */
[----:B------:R-:W4:Y:S03]  /*18f20*/  LDL.LU R170, [R1+0x260] ;  /* 0x0002600001aa7983 */ /* 0x000f260000300800 */
[----:B-1----:R-:W-:-:S05]  /*18f30*/  F2FP.SATFINITE.E4M3.F32.PACK_AB_MERGE_C R89, RZ, R78, RZ ;  /* 0x0000004eff59723e */ /* 0x002fca00048070ff */
        /* <DEDUP_REMOVED lines=8> */
[----:B------:R-:W2:Y:S01]  /*18fc0*/  @!P0 LDG.E.U8 R78, desc[UR52][R16.64+0x49] ;  /* 0x00004934104e8981 */ /* 0x000ea2000c1e1100 */
[----:B------:R-:W-:-:S05]  /*18fd0*/  @!P0 IMAD R88, R11, 0x180, RZ ;  /* 0x000001800b588824 */ /* 0x000fca00078e02ff */
[----:B------:R-:W-:Y:S02]  /*18fe0*/  @!P0 IADD3.X R21, R21, R79, R88, P1, !PT ;  /* 0x0000004f15158210 */ /* 0x000fe40000ffe458 */
[----:B--2---:R-:W-:-:S04]  /*18ff0*/  LOP3.LUT R78, R78, 0xff, RZ, 0xc0, !PT ;  /* 0x000000ff4e4e7812 */ /* 0x004fc800078ec0ff */
[----:B------:R-:W-:-:S05]  /*19000*/  F2FP.F16.E4M3.UNPACK_B R78, R78 ;  /* 0x0000004eff4e723e */ /* 0x000fca00020006ff */
[----:B------:R-:W-:-:S05]  /*19010*/  HADD2.F32 R78, -RZ, R78.H0_H0 ;  /* 0x2000004eff4e7230 */ /* 0x000fca0000004100 */
[----:B------:R-:W-:-:S04]  /*19020*/  FMUL R78, R78, UR46 ;  /* 0x0000002e4e4e7c20 */ /* 0x000fc80008400000 */
[----:B------:R-:W-:Y:S02]  /*19030*/  FFMA R78, R169, UR47, R78 ;  /* 0x0000002fa94e7c23 */ /* 0x000fe4000800004e */
[----:B------:R-:W2:Y:S03]  /*19040*/  LDL.LU R169, [R1+0x264] ;  /* 0x0002640001a97983 */ /* 0x000ea60000300800 */
        /* <DEDUP_REMOVED lines=9> */
[----:B------:R-:W-:Y:S01]  /*190e0*/  ISETP.LT.OR P0, PT, R28, 0x51, !P3 ;  /* 0x000000511c00780c */ /* 0x000fe20005f01670 */
[----:B------:R-:W3:Y:S03]  /*190f0*/  LDL.LU R168, [R1+0x268] ;  /* 0x0002680001a87983 */ /* 0x000ee60000300800 */
[----:B------:R-:W-:Y:S02]  /*19100*/  F2FP.SATFINITE.E4M3.F32.PACK_AB_MERGE_C R89, RZ, R78, RZ ;  /* 0x0000004eff59723e */ /* 0x000fe400048070ff */
[----:B------:R-:W-:-:S03]  /*19110*/  PRMT R78, RZ, 0x7610, R78 ;  /* 0x00007610ff4e7816 */ /* 0x000fc6000000004e */
[----:B------:R-:W-:Y:S04]  /*19120*/  @!P4 STG.E.U8 desc[UR52][R162.64+0x48], R89 ;  /* 0x00004859a200c986 */ /* 0x000fe8000c101134 */
[----:B------:R-:W4:Y:S01]  /*19130*/  @!P2 LDG.E.U8 R78, desc[UR52][R18.64+0x49] ;  /* 0x00004934124ea981 */ /* 0x000f22000c1e1100 */
[----:B0-----:R-:W0:Y:S01]  /*19140*/  @!P0 LDC.64 R20, c[0x0][0x5c0] ;  /* 0x00017000ff148b82 */ /* 0x001e220000000a00 */
[----:B----4-:R-:W-:-:S04]  /*19150*/  LOP3.LUT R78, R78, 0xff, RZ, 0xc0, !PT ;  /* 0x000000ff4e4e7812 */ /* 0x010fc800078ec0ff */
[----:B------:R-:W-:-:S05]  /*19160*/  F2FP.F16.E4M3.UNPACK_B R78, R78 ;  /* 0x0000004eff4e723e */ /* 0x000fca00020006ff */
[----:B------:R-:W-:-:S05]  /*19170*/  HADD2.F32 R78, -RZ, R78.H0_H0 ;  /* 0x2000004eff4e7230 */ /* 0x000fca0000004100 */
[----:B------:R-:W-:-:S04]  /*19180*/  FMUL R78, R78, UR46 ;  /* 0x0000002e4e4e7c20 */ /* 0x000fc80008400000 */
[----:B------:R-:W-:Y:S01]  /*19190*/  FFMA R78, R170, UR47, R78 ;  /* 0x0000002faa4e7c23 */ /* 0x000fe2000800004e */
[----:B0-----:R-:W-:Y:S01]  /*191a0*/  @!P0 IADD3 R20, P1, R24, R20, RZ ;  /* 0x0000001418148210 */ /* 0x001fe20007f3e0ff */
[----:B------:R-:W4:Y:S03]  /*191b0*/  LDL.LU R170, [R1+0x26c] ;  /* 0x00026c0001aa7983 */ /* 0x000f260000300800 */
[----:B------:R-:W-:Y:S02]  /*191c0*/  F2FP.SATFINITE.E4M3.F32.PACK_AB_MERGE_C R79, RZ, R78, RZ ;  /* 0x0000004eff4f723e */ /* 0x000fe400048070ff */
[----:B------:R-:W-:-:S03]  /*191d0*/  PRMT R78, RZ, 0x7610, R78 ;  /* 0x00007610ff4e7816 */ /* 0x000fc6000000004e */
[----:B------:R0:W-:Y:S04]  /*191e0*/  @!P2 STG.E.U8 desc[UR52][R160.64+0x49], R79 ;  /* 0x0000494fa000a986 */ /* 0x0001e8000c101134 */
[----:B------:R-:W2:Y:S01]  /*191f0*/  @!P0 LDG.E.U8 R78, desc[UR52][R26.64+0x50] ;  /* 0x000050341a4e8981 */ /* 0x000ea2000c1e1100 */
        /* <DEDUP_REMOVED lines=8> */
[----:B0-----:R-:W-:-:S05]  /*19280*/  F2FP.SATFINITE.E4M3.F32.PACK_AB_MERGE_C R79, RZ, R78, RZ ;  /* 0x0000004eff4f723e */ /* 0x001fca00048070ff */
[----:B------:R0:W-:Y:S01]  /*19290*/  @!P0 STG.E.U8 desc[UR52][R20.64+0x50], R79 ;  /* 0x0000504f14008986 */ /* 0x0001e2000c101134 */
[----:B------:R-:W-:Y:S02]  /*192a0*/  ISETP.LT.OR P0, PT, R28, 0x52, !P3 ;  /* 0x000000521c00780c */ /* 0x000fe40005f01670 */
[----:B------:R-:W-:-:S11]  /*192b0*/  PRMT R78, RZ, 0x7610, R78 ;  /* 0x00007610ff4e7816 */ /* 0x000fd6000000004e */
        /* <DEDUP_REMOVED lines=14> */
[----:B------:R-:W4:Y:S02]  /*193a0*/  @!P4 LDG.E.U8 R78, desc[UR52][R8.64+0x50] ;  /* 0x00005034084ec981 */ /* 0x000f24000c1e1100 */
[----:B----4-:R-:W-:-:S04]  /*193b0*/  LOP3.LUT R78, R78, 0xff, RZ, 0xc0, !PT ;  /* 0x000000ff4e4e7812 */ /* 0x010fc800078ec0ff */
[----:B------:R-:W-:-:S05]  /*193c0*/  F2FP.F16.E4M3.UNPACK_B R78, R78 ;  /* 0x0000004eff4e723e */ /* 0x000fca00020006ff */
[----:B------:R-:W-:-:S05]  /*193d0*/  HADD2.F32 R78, -RZ, R78.H0_H0 ;  /* 0x2000004eff4e7230 */ /* 0x000fca0000004100 */
[----:B------:R-:W-:-:S04]  /*193e0*/  FMUL R78, R78, UR46 ;  /* 0x0000002e4e4e7c20 */ /* 0x000fc80008400000 */
[----:B------:R-:W-:-:S05]  /*193f0*/  FFMA R78, R170, UR47, R78 ;  /* 0x0000002faa4e7c23 */ /* 0x000fca000800004e */
[----:B------:R-:W-:Y:S02]  /*19400*/  F2FP.SATFINITE.E4M3.F32.PACK_AB_MERGE_C R89, RZ, R78, RZ ;  /* 0x0000004eff59723e */ /* 0x000fe400048070ff */
[----:B------:R-:W-:-:S03]  /*19410*/  PRMT R78, RZ, 0x7610, R78 ;  /* 0x00007610ff4e7816 */ /* 0x000fc6000000004e */
[----:B------:R0:W-:Y:S04]  /*19420*/  @!P4 STG.E.U8 desc[UR52][R76.64+0x50], R89 ;  /* 0x000050594c00c986 */ /* 0x0001e8000c101134 */
[----:B------:R-:W4:Y:S01]  /*19430*/  @!P2 LDG.E.U8 R78, desc[UR52][R8.64+0x51] ;  /* 0x00005134084ea981 */ /* 0x000f22000c1e1100 */
[----:B------:R-:W-:Y:S02]  /*19440*/  ISETP.LT.OR P0, PT, R28, 0x59, !P3 ;  /* 0x000000591c00780c */ /* 0x000fe40005f01670 */
[----:B0-----:R-:W-:-:S11]  /*19450*/  PRMT R76, RZ, 0x7610, R76 ;  /* 0x00007610ff4c7816 */ /* 0x001fd6000000004c */
[----:B------:R-:W0:Y:S01]  /*19460*/  @!P0 LDC.64 R20, c[0x0][0x5c0] ;  /* 0x00017000ff148b82 */ /* 0x000e220000000a00 */
[----:B----4-:R-:W-:-:S04]  /*19470*/  LOP3.LUT R78, R78, 0xff, RZ, 0xc0, !PT ;  /* 0x000000ff4e4e7812 */ /* 0x010fc800078ec0ff */
[----:B------:R-:W-:-:S05]  /*19480*/  F2FP.F16.E4M3.UNPACK_B R78, R78 ;  /* 0x0000004eff4e723e */ /* 0x000fca00020006ff */
[----:B------:R-:W-:-:S05]  /*19490*/  HADD2.F32 R78, -RZ, R78.H0_H0 ;  /* 0x2000004eff4e7230 */ /* 0x000fca0000004100 */
[----:B------:R-:W-:-:S04]  /*194a0*/  FMUL R78, R78, UR46 ;  /* 0x0000002e4e4e7c20 */ /* 0x000fc80008400000 */
[----:B--2---:R-:W-:Y:S01]  /*194b0*/  FFMA R78, R169, UR47, R78 ;  /* 0x0000002fa94e7c23 */ /* 0x004fe2000800004e */
[----:B0-----:R-:W-:Y:S01]  /*194c0*/  @!P0 IADD3 R20, P1, R24, R20, RZ ;  /* 0x0000001418148210 */ /* 0x001fe20007f3e0ff */
[----:B------:R-:W2:Y:S03]  /*194d0*/  LDL.LU R169, [R1+0x278] ;  /* 0x0002780001a97983 */ /* 0x000ea60000300800 */
[----:B------:R-:W-:Y:S01]  /*194e0*/  F2FP.SATFINITE.E4M3.F32.PACK_AB_MERGE_C R79, RZ, R78, RZ ;  /* 0x0000004eff4f723e */ /* 0x000fe200048070ff */
[----:B------:R-:W-:Y:S01]  /*194f0*/  @!P0 IMAD.X R21, R30, 0x1, R21, P1 ;  /* 0x000000011e158824 */ /* 0x000fe200008e0615 */
[----:B------:R-:W-:Y:S01]  /*19500*/  LOP3.LUT P5, RZ, R13, 0x8000, RZ, 0xc0, !PT ;  /* 0x000080000dff7812 */ /* 0x000fe200078ac0ff */
[----:B------:R-:W4:Y:S04]  /*19510*/  LDL.LU R170, [R1+0x27c] ;  /* 0x00027c0001aa7983 */ /* 0x000f280000300800 */
[----:B------:R0:W-:Y:S04]  /*19520*/  @!P2 STG.E.U8 desc[UR52][R74.64+0x51], R79 ;  /* 0x0000514f4a00a986 */ /* 0x0001e8000c101134 */
[----:B------:R-:W3:Y:S01]  /*19530*/  @!P0 LDG.E.U8 R76, desc[UR52][R26.64+0x58] ;  /* 0x000058341a4c8981 */ /* 0x000ee2000c1e1100 */
[----:B0-----:R-:W-:-:S02]  /*19540*/  PRMT R74, RZ, 0x7610, R74 ;  /* 0x00007610ff4a7816 */ /* 0x001fc4000000004a */
        /* <DEDUP_REMOVED lines=10> */
[----:B------:R-:W2:Y:S01]  /*195f0*/  @!P0 LDG.E.U8 R74, desc[UR52][R26.64+0x59] ;  /* 0x000059341a4a8981 */ /* 0x000ea2000c1e1100 */
[----:B0-----:R-:W0:Y:S02]  /*19600*/  @!P0 LDC.64 R20, c[0x0][0x5c0] ;  /* 0x00017000ff148b82 */ /* 0x001e240000000a00 */
[----:B0-----:R-:W-:-:S05]  /*19610*/  @!P0 IADD3 R20, P1, R24, R20, RZ ;  /* 0x0000001418148210 */ /* 0x001fca0007f3e0ff */
[----:B------:R-:W-:Y:S01]  /*19620*/  @!P0 IMAD.X R21, R30, 0x1, R21, P1 ;  /* 0x000000011e158824 */ /* 0x000fe200008e0615 */
        /* <DEDUP_REMOVED lines=20> */
[----:B------:R-:W3:Y:S01]  /*19770*/  @!P2 LDG.E.U8 R74, desc[UR52][R8.64+0x59] ;  /* 0x00005934084aa981 */ /* 0x000ee2000c1e1100 */
[----:B0-----:R-:W-:Y:S02]  /*19780*/  PRMT R20, RZ, 0x7610, R20 ;  /* 0x00007610ff147816 */ /* 0x001fe40000000014 */
        /* <DEDUP_REMOVED lines=8> */
[----:B------:R-:W-:Y:S04]  /*19810*/  @!P2 STG.E.U8 desc[UR52][R70.64+0x59], R21 ;  /* 0x000059154600a986 */ /* 0x000fe8000c101134 */
        /* <DEDUP_REMOVED lines=8> */
[----:B-1----:R-:W-:Y:S02]  /*198a0*/  F2FP.SATFINITE.E4M3.F32.PACK_AB_MERGE_C R73, RZ, R20, RZ ;  /* 0x00000014ff49723e */ /* 0x002fe400048070ff */
[----:B------:R-:W-:-:S03]  /*198b0*/  PRMT R20, RZ, 0x7610, R20 ;  /* 0x00007610ff147816 */ /* 0x000fc60000000014 */
[----:B------:R0:W-:Y:S04]  /*198c0*/  @!P0 STG.E.U8 desc[UR52][R68.64+0x50], R73 ;  /* 0x0000504944008986 */ /* 0x0001e8000c101134 */
[----:B------:R-:W4:Y:S01]  /*198d0*/  @!P1 LDG.E.U8 R20, desc[UR52][R2.64+0x51] ;  /* 0x0000513402149981 */ /* 0x000f22000c1e1100 */
[----:B0-----:R-:W-:Y:S02]  /*198e0*/  PRMT R68, RZ, 0x7610, R68 ;  /* 0x00007610ff447816 */ /* 0x001fe40000000044 */
        /* <DEDUP_REMOVED lines=8> */
[----:B------:R-:W0:Y:S03]  /*19970*/  @!P4 LDC.64 R20, c[0x0][0x5c0] ;  /* 0x00017000ff14cb82 */ /* 0x000e260000000a00 */
[----:B------:R1:W-:Y:S04]  /*19980*/  @!P1 STG.E.U8 desc[UR52][R66.64+0x51], R71 ;  /* 0x0000514742009986 */ /* 0x0003e8000c101134 */
[----:B------:R-:W3:Y:S01]  /*19990*/  @!P4 LDG.E.U8 R68, desc[UR52][R4.64+0x50] ;  /* 0x000050340444c981 */ /* 0x000ee2000c1e1100 */
[----:B-1----:R-:W-:-:S02]  /*199a0*/  PRMT R66, RZ, 0x7610, R66 ;  /* 0x00007610ff427816 */ /* 0x002fc40000000042 */
        /* <DEDUP_REMOVED lines=12> */
[----:B0-----:R-:W0:Y:S02]  /*19a70*/  @!P2 LDC.64 R20, c[0x0][0x5c0] ;  /* 0x00017000ff14ab82 */ /* 0x001e240000000a00 */
[----:B0-----:R-:W-:-:S05]  /*19a80*/  @!P2 IADD3 R20, P0, R143, R20, RZ ;  /* 0x000000148f14a210 */ /* 0x001fca0007f1e0ff */
[----:B------:R-:W-:Y:S01]  /*19a90*/  @!P2 IMAD.X R21, R146, 0x1, R21, P0 ;  /* 0x000000019215a824 */ /* 0x000fe200000e0615 */
[----:B------:R-:W-:Y:S02]  /*19aa0*/  LOP3.LUT P0, RZ, R13, 0x200, RZ, 0xc0, !PT ;  /* 0x000002000dff7812 */ /* 0x000fe4000780c0ff */
        /* <DEDUP_REMOVED lines=23> */
[----:B-1----:R-:W-:Y:S02]  /*19c20*/  PRMT R64, RZ, 0x7610, R64 ;  /* 0x00007610ff407816 */ /* 0x002fe40000000040 */
[----:B---3--:R-:W-:-:S04]  /*19c30*/  LOP3.LUT R66, R66, 0xff, RZ, 0xc0, !PT ;  /* 0x000000ff42427812 */ /* 0x008fc800078ec0ff */
[----:B------:R-:W-:-:S05]  /*19c40*/  F2FP.F16.E4M3.UNPACK_B R66, R66 ;  /* 0x00000042ff42723e */ /* 0x000fca00020006ff */
[----:B------:R-:W-:-:S05]  /*19c50*/  HADD2.F32 R66, -RZ, R66.H0_H0 ;  /* 0x20000042ff427230 */ /* 0x000fca0000004100 */
[----:B------:R-:W-:-:S04]  /*19c60*/  FMUL R66, R66, UR46 ;  /* 0x0000002e42427c20 */ /* 0x000fc80008400000 */
[----:B------:R-:W-:Y:S01]  /*19c70*/  FFMA R66, R168, UR47, R66 ;  /* 0x0000002fa8427c23 */ /* 0x000fe20008000042 */
[----:B0-----:R-:W-:Y:S01]  /*19c80*/  @!P4 IADD3 R20, P0, R142, R20, RZ ;  /* 0x000000148e14c210 */ /* 0x001fe20007f1e0ff */
[----:B------:R-:W3:Y:S03]  /*19c90*/  LDL.LU R168, [R1+0x2a4] ;  /* 0x0002a40001a87983 */ /* 0x000ee60000300800 */
[----:B------:R-:W-:-:S05]  /*19ca0*/  F2FP.SATFINITE.E4M3.F32.PACK_AB_MERGE_C R67, RZ, R66, RZ ;  /* 0x00000042ff43723e */ /* 0x000fca00048070ff */
[----:B------:R0:W-:Y:S04]  /*19cb0*/  @!P1 STG.E.U8 desc[UR52][R62.64+0x59], R67 ;  /* 0x000059433e009986 */ /* 0x0001e8000c101134 */
[----:B------:R-:W2:Y:S01]  /*19cc0*/  @!P4 LDG.E.U8 R64, desc[UR52][R4.64+0x58] ;  /* 0x000058340440c981 */ /* 0x000ea2000c1e1100 */
[----:B------:R-:W-:Y:S01]  /*19cd0*/  @!P4 IMAD.X R21, R137, 0x1, R21, P0 ;  /* 0x000000018915c824 */ /* 0x000fe200000e0615 */
[----:B0-----:R-:W-:Y:S02]  /*19ce0*/  PRMT R62, RZ, 0x7610, R62 ;  /* 0x00007610ff3e7816 */ /* 0x001fe4000000003e */
        /* <DEDUP_REMOVED lines=8> */
[----:B------:R-:W0:Y:S03]  /*19d70*/  @!P2 LDC.64 R64, c[0x0][0x5c0] ;  /* 0x00017000ff40ab82 */ /* 0x000e260000000a00 */
[----:B------:R1:W-:Y:S04]  /*19d80*/  @!P4 STG.E.U8 desc[UR52][R20.64+0x58], R63 ;  /* 0x0000583f1400c986 */ /* 0x0003e8000c101134 */
[----:B------:R-:W4:Y:S01]  /*19d90*/  @!P2 LDG.E.U8 R62, desc[UR52][R4.64+0x59] ;  /* 0x00005934043ea981 */ /* 0x000f22000c1e1100 */
[----:B0-----:R-:W-:-:S05]  /*19da0*/  @!P2 IADD3 R136, P0, R136, R64, RZ ;  /* 0x000000408888a210 */ /* 0x001fca0007f1e0ff */
[----:B------:R-:W-:Y:S01]  /*19db0*/  @!P2 IMAD.X R137, R135, 0x1, R65, P0 ;  /* 0x000000018789a824 */ /* 0x000fe200000e0641 */
[----:B------:R-:W-:Y:S02]  /*19dc0*/  LOP3.LUT P0, RZ, R13, 0x20, RZ, 0xc0, !PT ;  /* 0x000000200dff7812 */ /* 0x000fe4000780c0ff */
        /* <DEDUP_REMOVED lines=11> */
[----:B------:R-:W1:Y:S01]  /*19e80*/  @!P4 LDC.64 R64, c[0x0][0x5c0] ;  /* 0x00017000ff40cb82 */ /* 0x000e620000000a00 */
        /* <DEDUP_REMOVED lines=10> */
[----:B------:R-:W2:Y:S02]  /*19f30*/  @!P1 LDG.E.U8 R20, desc[UR52][R6.64+0x51] ;  /* 0x0000513406149981 */ /* 0x000ea4000c1e1100 */
[----:B--2---:R-:W-:-:S04]  /*19f40*/  LOP3.LUT R20, R20, 0xff, RZ, 0xc0, !PT ;  /* 0x000000ff14147812 */ /* 0x004fc800078ec0ff */
[----:B------:R-:W-:-:S05]  /*19f50*/  F2FP.F16.E4M3.UNPACK_B R20, R20 ;  /* 0x00000014ff14723e */ /* 0x000fca00020006ff */
[----:B------:R-:W-:-:S05]  /*19f60*/  HADD2.F32 R20, -RZ, R20.H0_H0 ;  /* 0x20000014ff147230 */ /* 0x000fca0000004100 */
[----:B------:R-:W-:-:S04]  /*19f70*/  FMUL R20, R20, UR46 ;  /* 0x0000002e14147c20 */ /* 0x000fc80008400000 */
[----:B------:R-:W-:Y:S01]  /*19f80*/  FFMA R20, R169, UR47, R20 ;  /* 0x0000002fa9147c23 */ /* 0x000fe20008000014 */
[----:B-1----:R-:W-:Y:S01]  /*19f90*/  @!P4 IADD3 R134, P0, R134, R64, RZ ;  /* 0x000000408686c210 */ /* 0x002fe20007f1e0ff */
[----:B------:R-:W2:Y:S03]  /*19fa0*/  LDL.LU R169, [R1+0x2b4] ;  /* 0x0002b40001a97983 */ /* 0x000ea60000300800 */
[----:B0-----:R-:W-:Y:S02]  /*19fb0*/  F2FP.SATFINITE.E4M3.F32.PACK_AB_MERGE_C R21, RZ, R20, RZ ;  /* 0x00000014ff15723e */ /* 0x001fe400048070ff */
[----:B------:R-:W-:-:S03]  /*19fc0*/  PRMT R20, RZ, 0x7610, R20 ;  /* 0x00007610ff147816 */ /* 0x000fc60000000014 */
[----:B------:R0:W-:Y:S04]  /*19fd0*/  @!P1 STG.E.U8 desc[UR52][R58.64+0x51], R21 ;  /* 0x000051153a009986 */ /* 0x0001e8000c101134 */
[----:B------:R-:W4:Y:S01]  /*19fe0*/  @!P4 LDG.E.U8 R20, desc[UR52][R14.64+0x50] ;  /* 0x000050340e14c981 */ /* 0x000f22000c1e1100 */
[----:B------:R-:W-:Y:S01]  /*19ff0*/  @!P4 IMAD.X R135, R133, 0x1, R65, P0 ;  /* 0x000000018587c824 */ /* 0x000fe200000e0641 */
        /* <DEDUP_REMOVED lines=11> */
[----:B------:R-:W3:Y:S01]  /*1a0b0*/  @!P2 LDG.E.U8 R20, desc[UR52][R14.64+0x51] ;  /* 0x000051340e14a981 */ /* 0x000ee2000c1e1100 */
[----:B------:R-:W-:Y:S01]  /*1a0c0*/  @!P2 IMAD.X R133, R131, 0x1, R59, P0 ;  /* 0x000000018385a824 */ /* 0x000fe200000e063b */
[----:B------:R-:W-:Y:S02]  /*1a0d0*/  LOP3.LUT P0, RZ, R13, 0x4, RZ, 0xc0, !PT ;  /* 0x000000040dff7812 */ /* 0x000fe4000780c0ff */
[----:B---3--:R-:W-:-:S04]  /*1a0e0*/  LOP3.LUT R20, R20, 0xff, RZ, 0xc0, !PT ;  /* 0x000000ff14147812 */ /* 0x008fc800078ec0ff */
[----:B------:R-:W-:-:S05]  /*1a0f0*/  F2FP.F16.E4M3.UNPACK_B R20, R20 ;  /* 0x00000014ff14723e */ /* 0x000fca00020006ff */
[----:B------:R-:W-:-:S05]  /*1a100*/  HADD2.F32 R20, -RZ, R20.H0_H0 ;  /* 0x20000014ff147230 */ /* 0x000fca0000004100 */
[----:B------:R-:W-:-:S04]  /*1a110*/  FMUL R20, R20, UR46 ;  /* 0x0000002e14147c20 */ /* 0x000fc80008400000 */
[----:B------:R-:W-:Y:S01]  /*1a120*/  FFMA R20, R168, UR47, R20 ;  /* 0x0000002fa8147c23 */ /* 0x000fe20008000014 */
[----:B------:R-:W-:Y:S01]  /*1a130*/  LOP3.LUT P1, RZ, R13, 0x1, RZ, 0xc0, !PT ;  /* 0x000000010dff7812 */ /* 0x000fe2000782c0ff */
[----:B------:R-:W3:Y:S03]  /*1a140*/  LDL.LU R168, [R1+0x2bc] ;  /* 0x0002bc0001a87983 */ /* 0x000ee60000300800 */
[----:B0-----:R-:W-:Y:S02]  /*1a150*/  F2FP.SATFINITE.E4M3.F32.PACK_AB_MERGE_C R21, RZ, R20, RZ ;  /* 0x00000014ff15723e */ /* 0x001fe400048070ff */
        /* <DEDUP_REMOVED lines=19> */
[----:B------:R-:W-:-:S05]  /*1a290*/  FFMA R20, R170, UR47, R20 ;  /* 0x0000002faa147c23 */ /* 0x000fca0008000014 */
[----:B------:R-:W-:Y:S02]  /*1a2a0*/  F2FP.SATFINITE.E4M3.F32.PACK_AB_MERGE_C R61, RZ, R20, RZ ;  /* 0x00000014ff3d723e */ /* 0x000fe400048070ff */
[----:B------:R-:W0:Y:S03]  /*1a2b0*/  @!P4 LDC.64 R20, c[0x0][0x5c0] ;  /* 0x00017000ff14cb82 */ /* 0x000e260000000a00 */
[----:B------:R1:W-:Y:S04]  /*1a2c0*/  @!P1 STG.E.U8 desc[UR52][R54.64+0x59], R61 ;  /* 0x0000593d36009986 */ /* 0x0003e8000c101134 */
[----:B------:R-:W4:Y:S01]  /*1a2d0*/  @!P4 LDG.E.U8 R56, desc[UR52][R14.64+0x58] ;  /* 0x000058340e38c981 */ /* 0x000f22000c1e1100 */
[----:B------:R-:W-:-:S02]  /*1a2e0*/  LOP3.LUT P2, RZ, R12, 0x10, RZ, 0xc0, !PT ;  /* 0x000000100cff7812 */ /* 0x000fc4000784c0ff */
[----:B-1----:R-:W-:Y:S02]  /*1a2f0*/  PRMT R54, RZ, 0x7610, R54 ;  /* 0x00007610ff367816 */ /* 0x002fe40000000036 */
[----:B0-----:R-:W-:-:S05]  /*1a300*/  @!P4 IADD3 R20, P0, R99, R20, RZ ;  /* 0x000000146314c210 */ /* 0x001fca0007f1e0ff */
[----:B------:R-:W-:Y:S01]  /*1a310*/  @!P4 IMAD.X R21, R98, 0x1, R21, P0 ;  /* 0x000000016215c824 */ /* 0x000fe200000e0615 */
        /* <DEDUP_REMOVED lines=8> */
[----:B------:R-:W4:Y:S01]  /*1a3a0*/  LDL.LU R170, [R1+0x2c8] ;  /* 0x0002c80001aa7983 */ /* 0x000f220000300800 */
[----:B------:R-:W0:Y:S03]  /*1a3b0*/  @!P2 LDC.64 R56, c[0x0][0x5c0] ;  /* 0x00017000ff38ab82 */ /* 0x000e260000000a00 */
[----:B------:R1:W-:Y:S04]  /*1a3c0*/  @!P4 STG.E.U8 desc[UR52][R20.64+0x58], R55 ;  /* 0x000058371400c986 */ /* 0x0003e8000c101134 */
[----:B------:R-:W2:Y:S01]  /*1a3d0*/  @!P2 LDG.E.U8 R54, desc[UR52][R14.64+0x59] ;  /* 0x000059340e36a981 */ /* 0x000ea2000c1e1100 */
[----:B0-----:R-:W-:-:S05]  /*1a3e0*/  @!P2 IADD3 R92, P0, R92, R56, RZ ;  /* 0x000000385c5ca210 */ /* 0x001fca0007f1e0ff */
[----:B------:R-:W-:Y:S01]  /*1a3f0*/  @!P2 IMAD.X R93, R91, 0x1, R57, P0 ;  /* 0x000000015b5da824 */ /* 0x000fe200000e0639 */
[----:B------:R-:W-:-:S13]  /*1a400*/  ISETP.LT.OR P0, PT, R28, 0x51, !P1 ;  /* 0x000000511c00780c */ /* 0x000fda0004f01670 */
[----:B------:R-:W0:Y:S01]  /*1a410*/  @!P0 LDC.64 R56, c[0x0][0x5c0] ;  /* 0x00017000ff388b82 */ /* 0x000e220000000a00 */
[----:B-1----:R-:W-:Y:S02]  /*1a420*/  @!P0 IMAD.MOV.U32 R20, RZ, RZ, R24 ;  /* 0x000000ffff148224 */ /* 0x002fe400078e0018 */
[----:B------:R-:W-:Y:S02]  /*1a430*/  @!P0 IMAD.MOV.U32 R21, RZ, RZ, R30 ;  /* 0x000000ffff158224 */ /* 0x000fe400078e001e */
[----:B------:R-:W-:-:S03]  /*1a440*/  @!P0 IMAD.WIDE.U32 R20, R10, 0x180, R20 ;  /* 0x000001800a148825 */ /* 0x000fc600078e0014 */
[----:B0-----:R-:W-:Y:S02]  /*1a450*/  @!P0 IADD3 R20, P1, R20, R56, RZ ;  /* 0x0000003814148210 */ /* 0x001fe40007f3e0ff */
[----:B--2---:R-:W-:-:S04]  /*1a460*/  LOP3.LUT R54, R54, 0xff, RZ, 0xc0, !PT ;  /* 0x000000ff36367812 */ /* 0x004fc800078ec0ff */
[----:B------:R-:W-:-:S05]  /*1a470*/  F2FP.F16.E4M3.UNPACK_B R54, R54 ;  /* 0x00000036ff36723e */ /* 0x000fca00020006ff */
[----:B------:R-:W-:-:S05]  /*1a480*/  HADD2.F32 R54, -RZ, R54.H0_H0 ;  /* 0x20000036ff367230 */ /* 0x000fca0000004100 */
[----:B------:R-:W-:-:S04]  /*1a490*/  FMUL R54, R54, UR46 ;  /* 0x0000002e36367c20 */ /* 0x000fc80008400000 */
[----:B------:R-:W-:Y:S01]  /*1a4a0*/  FFMA R54, R169, UR47, R54 ;  /* 0x0000002fa9367c23 */ /* 0x000fe20008000036 */
[----:B------:R-:W-:Y:S01]  /*1a4b0*/  LOP3.LUT P4, RZ, R0, 0x40, RZ, 0xc0, !PT ;  /* 0x0000004000ff7812 */ /* 0x000fe2000788c0ff */
[----:B------:R-:W2:Y:S03]  /*1a4c0*/  LDL.LU R169, [R1+0x2cc] ;  /* 0x0002cc0001a97983 */ /* 0x000ea60000300800 */
[----:B------:R-:W-:Y:S01]  /*1a4d0*/  F2FP.SATFINITE.E4M3.F32.PACK_AB_MERGE_C R55, RZ, R54, RZ ;  /* 0x00000036ff37723e */ /* 0x000fe200048070ff */
[----:B------:R-:W-:-:S05]  /*1a4e0*/  @!P0 IMAD R54, R11, 0x180, RZ ;  /* 0x000001800b368824 */ /* 0x000fca00078e02ff */
[--C-:B------:R-:W-:Y:S02]  /*1a4f0*/  @!P0 IADD3.X R21, R57, R21, R54.reuse, P1, !PT ;  /* 0x0000001539158210 */ /* 0x100fe40000ffe436 */
[----:B------:R-:W-:Y:S01]  /*1a500*/  PRMT R54, RZ, 0x7610, R54 ;  /* 0x00007610ff367816 */ /* 0x000fe20000000036 */
[----:B------:R-:W-:Y:S05]  /*1a510*/  @!P2 STG.E.U8 desc[UR52][R92.64+0x59], R55 ;  /* 0x000059375c00a986 */ /* 0x000fea000c101134 */
[----:B------:R-:W3:Y:S01]  /*1a520*/  @!P0 LDG.E.U8 R54, desc[UR52][R16.64+0x50] ;  /* 0x0000503410368981 */ /* 0x000ee2000c1e1100 */
[----:B------:R-:W-:Y:S02]  /*1a530*/  ISETP.GE.AND P1, PT, R29, 0x181, PT ;  /* 0x000001811d00780c */ /* 0x000fe40003f26270 */
        /* <DEDUP_REMOVED lines=10> */
[----:B------:R-:W1:Y:S01]  /*1a5e0*/  @!P0 LDC.64 R58, c[0x0][0x5c0] ;  /* 0x00017000ff3a8b82 */ /* 0x000e620000000a00 */
[----:B0-----:R-:W-:Y:S02]  /*1a5f0*/  @!P0 IMAD.MOV.U32 R20, RZ, RZ, R24 ;  /* 0x000000ffff148224 */ /* 0x001fe400078e0018 */
[----:B------:R-:W-:Y:S02]  /*1a600*/  @!P0 IMAD.MOV.U32 R21, RZ, RZ, R30 ;  /* 0x000000ffff158224 */ /* 0x000fe400078e001e */
[----:B------:R-:W-:-:S04]  /*1a610*/  @!P0 IMAD.WIDE.U32 R54, R10, 0x180, R20 ;  /* 0x000001800a368825 */ /* 0x000fc800078e0014 */
[----:B------:R-:W-:Y:S01]  /*1a620*/  @!P0 IMAD R56, R11, 0x180, RZ ;  /* 0x000001800b388824 */ /* 0x000fe200078e02ff */
[----:B-1----:R-:W-:-:S04]  /*1a630*/  @!P0 IADD3 R54, P1, R54, R58, RZ ;  /* 0x0000003a36368210 */ /* 0x002fc80007f3e0ff */
[--C-:B------:R-:W-:Y:S02]  /*1a640*/  @!P0 IADD3.X R55, R59, R55, R56.reuse, P1, !PT ;  /* 0x000000373b378210 */ /* 0x100fe40000ffe438 */
[----:B------:R-:W-:-:S06]  /*1a650*/  PRMT R56, RZ, 0x7610, R56 ;  /* 0x00007610ff387816 */ /* 0x000fcc0000000038 */
[----:B------:R-:W4:Y:S01]  /*1a660*/  @!P0 LDG.E.U8 R56, desc[UR52][R16.64+0x51] ;  /* 0x0000513410388981 */ /* 0x000f22000c1e1100 */
[----:B------:R-:W-:Y:S02]  /*1a670*/  PRMT R20, RZ, 0x7610, R20 ;  /* 0x00007610ff147816 */ /* 0x000fe40000000014 */
[----:B----4-:R-:W-:-:S04]  /*1a680*/  LOP3.LUT R56, R56, 0xff, RZ, 0xc0, !PT ;  /* 0x000000ff38387812 */ /* 0x010fc800078ec0ff */
[----:B------:R-:W-:-:S05]  /*1a690*/  F2FP.F16.E4M3.UNPACK_B R56, R56 ;  /* 0x00000038ff38723e */ /* 0x000fca00020006ff */
[----:B------:R-:W-:-:S05]  /*1a6a0*/  HADD2.F32 R56, -RZ, R56.H0_H0 ;  /* 0x20000038ff387230 */ /* 0x000fca0000004100 */
[----:B------:R-:W-:-:S04]  /*1a6b0*/  FMUL R56, R56, UR46 ;  /* 0x0000002e38387c20 */ /* 0x000fc80008400000 */
[----:B------:R-:W-:-:S05]  /*1a6c0*/  FFMA R56, R170, UR47, R56 ;  /* 0x0000002faa387c23 */ /* 0x000fca0008000038 */
[----:B------:R-:W-:-:S05]  /*1a6d0*/  F2FP.SATFINITE.E4M3.F32.PACK_AB_MERGE_C R21, RZ, R56, RZ ;  /* 0x00000038ff15723e */ /* 0x000fca00048070ff */
[----:B------:R-:W-:Y:S04]  /*1a6e0*/  @!P0 STG.E.U8 desc[UR52][R54.64+0x51], R21 ;  /* 0x0000511536008986 */ /* 0x000fe8000c101134 */
[----:B------:R-:W4:Y:S02]  /*1a6f0*/  @!P4 LDG.E.U8 R20, desc[UR52][R18.64+0x50] ;  /* 0x000050341214c981 */ /* 0x000f24000c1e1100 */
[----:B----4-:R-:W-:-:S04]  /*1a700*/  LOP3.LUT R20, R20, 0xff, RZ, 0xc0, !PT ;  /* 0x000000ff14147812 */ /* 0x010fc800078ec0ff */
[----:B------:R-:W-:-:S05]  /*1a710*/  F2FP.F16.E4M3.UNPACK_B R20, R20 ;  /* 0x00000014ff14723e */ /* 0x000fca00020006ff */
[----:B------:R-:W-:-:S05]  /*1a720*/  HADD2.F32 R20, -RZ, R20.H0_H0 ;  /* 0x20000014ff147230 */ /* 0x000fca0000004100 */
[----:B------:R-:W-:-:S04]  /*1a730*/  FMUL R20, R20, UR46 ;  /* 0x0000002e14147c20 */ /* 0x000fc80008400000 */
[----:B--2---:R-:W-:Y:S01]  /*1a740*/  FFMA R20, R169, UR47, R20 ;  /* 0x0000002fa9147c23 */ /* 0x004fe20008000014 */
[----:B------:R-:W-:Y:S01]  /*1a750*/  ISETP.GE.AND P1, PT, R29, 0x181, PT ;  /* 0x000001811d00780c */ /* 0x000fe20003f26270 */
[----:B------:R-:W2:Y:S03]  /*1a760*/  LDL.LU R169, [R1+0x2d4] ;  /* 0x0002d40001a97983 */ /* 0x000ea60000300800 */
[----:B------:R-:W-:Y:S02]  /*1a770*/  F2FP.SATFINITE.E4M3.F32.PACK_AB_MERGE_C R57, RZ, R20, RZ ;  /* 0x00000014ff39723e */ /* 0x000fe400048070ff */
[----:B------:R-:W-:-:S03]  /*1a780*/  PRMT R20, RZ, 0x7610, R20 ;  /* 0x00007610ff147816 */ /* 0x000fc60000000014 */
[----:B------:R0:W-:Y:S04]  /*1a790*/  @!P4 STG.E.U8 desc[UR52][R158.64+0x50], R57 ;  /* 0x000050399e00c986 */ /* 0x0001e8000c101134 */
        /* <DEDUP_REMOVED lines=11> */
[----:B------:R-:W-:Y:S01]  /*1a850*/  F2FP.SATFINITE.E4M3.F32.PACK_AB_MERGE_C R55, RZ, R20, RZ ;  /* 0x00000014ff37723e */ /* 0x000fe200048070ff */
[----:B------:R-:W-:Y:S01]  /*1a860*/  @!P0 IMAD.MOV.U32 R20, RZ, RZ, R24 ;  /* 0x000000ffff148224 */ /* 0x000fe200078e0018 */
[----:B------:R-:W-:Y:S01]  /*1a870*/  LOP3.LUT P4, RZ, R0, 0x4, RZ, 0xc0, !PT ;  /* 0x0000000400ff7812 */ /* 0x000fe2000788c0ff */
[----:B------:R-:W4:Y:S02]  /*1a880*/  LDL.LU R170, [R1+0x2dc] ;  /* 0x0002dc0001aa7983 */ /* 0x000f240000300800 */
[----:B------:R-:W-:-:S03]  /*1a890*/  @!P0 IMAD.WIDE.U32 R20, R10, 0x180, R20 ;  /* 0x000001800a148825 */ /* 0x000fc600078e0014 */
[----:B0-----:R-:W-:-:S04]  /*1a8a0*/  @!P0 IADD3 R20, P1, R20, R56, RZ ;  /* 0x0000003814148210 */ /* 0x001fc80007f3e0ff */
[--C-:B------:R-:W-:Y:S02]  /*1a8b0*/  @!P0 IADD3.X R21, R57, R21, R54.reuse, P1, !PT ;  /* 0x0000001539158210 */ /* 0x100fe40000ffe436 */
[----:B------:R-:W-:Y:S01]  /*1a8c0*/  PRMT R54, RZ, 0x7610, R54 ;  /* 0x00007610ff367816 */ /* 0x000fe20000000036 */
[----:B------:R-:W-:Y:S05]  /*1a8d0*/  @!P2 STG.E.U8 desc[UR52][R156.64+0x51], R55 ;  /* 0x000051379c00a986 */ /* 0x000fea000c101134 */
[----:B------:R-:W2:Y:S01]  /*1a8e0*/  @!P0 LDG.E.U8 R54, desc[UR52][R16.64+0x58] ;  /* 0x0000583410368981 */ /* 0x000ea2000c1e1100 */
[----:B------:R-:W-:Y:S02]  /*1a8f0*/  ISETP.GE.AND P1, PT, R29, 0x181, PT ;  /* 0x000001811d00780c */ /* 0x000fe40003f26270 */
        /* <DEDUP_REMOVED lines=18> */
[----:B------:R-:W3:Y:S01]  /*1aa20*/  @!P0 LDG.E.U8 R56, desc[UR52][R16.64+0x59] ;  /* 0x0000593410388981 */ /* 0x000ee2000c1e1100 */
[----:B------:R-:W-:Y:S02]  /*1aa30*/  PRMT R20, RZ, 0x7610, R20 ;  /* 0x00007610ff147816 */ /* 0x000fe40000000014 */
[----:B---3--:R-:W-:-:S04]  /*1aa40*/  LOP3.LUT R56, R56, 0xff, RZ, 0xc0, !PT ;  /* 0x000000ff38387812 */ /* 0x008fc800078ec0ff */
[----:B------:R-:W-:-:S05]  /*1aa50*/  F2FP.F16.E4M3.UNPACK_B R56, R56 ;  /* 0x00000038ff38723e */ /* 0x000fca00020006ff */
[----:B------:R-:W-:-:S05]  /*1aa60*/  HADD2.F32 R56, -RZ, R56.H0_H0 ;  /* 0x20000038ff387230 */ /* 0x000fca0000004100 */
[----:B------:R-:W-:-:S04]  /*1aa70*/  FMUL R56, R56, UR46 ;  /* 0x0000002e38387c20 */ /* 0x000fc80008400000 */
[----:B------:R-:W-:Y:S02]  /*1aa80*/  FFMA R56, R168, UR47, R56 ;  /* 0x0000002fa8387c23 */ /* 0x000fe40008000038 */
[----:B------:R-:W3:Y:S03]  /*1aa90*/  LDL.LU R168, [R1+0x2e4] ;  /* 0x0002e40001a87983 */ /* 0x000ee60000300800 */
        /* <DEDUP_REMOVED lines=8> */
[----:B------:R-:W-:Y:S01]  /*1ab20*/  ISETP.LT.OR P0, PT, R28, 0x61, !P3 ;  /* 0x000000611c00780c */ /* 0x000fe20005f01670 */
[----:B------:R-:W4:Y:S03]  /*1ab30*/  LDL.LU R170, [R1+0x2e8] ;  /* 0x0002e80001aa7983 */ /* 0x000f260000300800 */
[----:B------:R-:W-:Y:S02]  /*1ab40*/  F2FP.SATFINITE.E4M3.F32.PACK_AB_MERGE_C R57, RZ, R20, RZ ;  /* 0x00000014ff39723e */ /* 0x000fe400048070ff */
[----:B------:R-:W-:-:S03]  /*1ab50*/  PRMT R20, RZ, 0x7610, R20 ;  /* 0x00007610ff147816 */ /* 0x000fc60000000014 */
[----:B------:R1:W-:Y:S04]  /*1ab60*/  @!P4 STG.E.U8 desc[UR52][R140.64+0x58], R57 ;  /* 0x000058398c00c986 */ /* 0x0003e8000c101134 */
[----:B------:R-:W2:Y:S01]  /*1ab70*/  @!P2 LDG.E.U8 R20, desc[UR52][R18.64+0x59] ;  /* 0x000059341214a981 */ /* 0x000ea2000c1e1100 */
[----:B0-----:R-:W-:Y:S02]  /*1ab80*/  PRMT R54, RZ, 0x7610, R54 ;  /* 0x00007610ff367816 */ /* 0x001fe40000000036 */
[----:B--2---:R-:W-:-:S04]  /*1ab90*/  LOP3.LUT R20, R20, 0xff, RZ, 0xc0, !PT ;  /* 0x000000ff14147812 */ /* 0x004fc800078ec0ff */
[----:B------:R-:W-:-:S05]  /*1aba0*/  F2FP.F16.E4M3.UNPACK_B R20, R20 ;  /* 0x00000014ff14723e */ /* 0x000fca00020006ff */
[----:B------:R-:W-:-:S05]  /*1abb0*/  HADD2.F32 R20, -RZ, R20.H0_H0 ;  /* 0x20000014ff147230 */ /* 0x000fca0000004100 */
[----:B------:R-:W-:-:S04]  /*1abc0*/  FMUL R20, R20, UR46 ;  /* 0x0000002e14147c20 */ /* 0x000fc80008400000 */
[----:B------:R-:W-:Y:S01]  /*1abd0*/  FFMA R20, R169, UR47, R20 ;  /* 0x0000002fa9147c23 */ /* 0x000fe20008000014 */
[----:B------:R-:W-:Y:S01]  /*1abe0*/  PRMT R56, RZ, 0x7610, R56 ;  /* 0x00007610ff387816 */ /* 0x000fe20000000038 */
[----:B------:R-:W2:Y:S03]  /*1abf0*/  LDL.LU R169, [R1+0x2ec] ;  /* 0x0002ec0001a97983 */ /* 0x000ea60000300800 */
[----:B------:R-:W-:Y:S02]  /*1ac00*/  F2FP.SATFINITE.E4M3.F32.PACK_AB_MERGE_C R55, RZ, R20, RZ ;  /* 0x00000014ff37723e */ /* 0x000fe400048070ff */
[----:B------:R-:W0:Y:S03]  /*1ac10*/  @!P0 LDC.64 R20, c[0x0][0x5c0] ;  /* 0x00017000ff148b82 */ /* 0x000e260000000a00 */
[----:B------:R4:W-:Y:S04]  /*1ac20*/  @!P2 STG.E.U8 desc[UR52][R138.64+0x59], R55 ;  /* 0x000059378a00a986 */ /* 0x0009e8000c101134 */
        /* <DEDUP_REMOVED lines=10> */
[----:B-1----:R-:W-:-:S05]  /*1acd0*/  F2FP.SATFINITE.E4M3.F32.PACK_AB_MERGE_C R57, RZ, R54, RZ ;  /* 0x00000036ff39723e */ /* 0x002fca00048070ff */
[----:B------:R0:W-:Y:S01]  /*1ace0*/  @!P0 STG.E.U8 desc[UR52][R20.64+0x60], R57 ;  /* 0x0000603914008986 */ /* 0x0001e2000c101134 */
[----:B------:R-:W-:-:S13]  /*1acf0*/  ISETP.LT.OR P0, PT, R28, 0x62, !P3 ;  /* 0x000000621c00780c */ /* 0x000fda0005f01670 */
[----:B------:R-:W2:Y:S01]  /*1ad00*/  @!P0 LDG.E.U8 R56, desc[UR52][R26.64+0x61] ;  /* 0x000061341a388981 */ /* 0x000ea2000c1e1100 */
[----:B----4-:R-:W1:Y:S01]  /*1ad10*/  @!P0 LDC.64 R54, c[0x0][0x5c0] ;  /* 0x00017000ff368b82 */ /* 0x010e620000000a00 */
[----:B0-----:R-:W-:Y:S02]  /*1ad20*/  PRMT R20, RZ, 0x7610, R20 ;  /* 0x00007610ff147816 */ /* 0x001fe40000000014 */
[----:B-1----:R-:W-:-:S05]  /*1ad30*/  @!P0 IADD3 R54, P1, R24, R54, RZ ;  /* 0x0000003618368210 */ /* 0x002fca0007f3e0ff */
        /* <DEDUP_REMOVED lines=21> */
[----:B0-----:R-:W-:Y:S02]  /*1ae90*/  PRMT R52, RZ, 0x7610, R52 ;  /* 0x00007610ff347816 */ /* 0x001fe40000000034 */
[----:B----4-:R-:W-:-:S04]  /*1aea0*/  LOP3.LUT R20, R20, 0xff, RZ, 0xc0, !PT ;  /* 0x000000ff14147812 */ /* 0x010fc800078ec0ff */
[----:B------:R-:W-:-:S05]  /*1aeb0*/  F2FP.F16.E4M3.UNPACK_B R20, R20 ;  /* 0x00000014ff14723e */ /* 0x000fca00020006ff */
[----:B------:R-:W-:-:S05]  /*1aec0*/  HADD2.F32 R20, -RZ, R20.H0_H0 ;  /* 0x20000014ff147230 */ /* 0x000fca0000004100 */
[----:B------:R-:W-:-:S04]  /*1aed0*/  FMUL R20, R20, UR46 ;  /* 0x0000002e14147c20 */ /* 0x000fc80008400000 */
[----:B---3--:R-:W-:Y:S02]  /*1aee0*/  FFMA R20, R168, UR47, R20 ;  /* 0x0000002fa8147c23 */ /* 0x008fe40008000014 */
        /* <DEDUP_REMOVED lines=17> */
[----:B------:R-:W-:Y:S02]  /*1b000*/  ISETP.LT.OR P0, PT, R28, 0x6a, !P3 ;  /* 0x0000006a1c00780c */ /* 0x000fe40005f01670 */
[----:B------:R-:W-:-:S11]  /*1b010*/  PRMT R52, RZ, 0x7610, R52 ;  /* 0x00007610ff347816 */ /* 0x000fd60000000034 */
[----:B------:R-:W3:Y:S01]  /*1b020*/  @!P0 LDG.E.U8 R52, desc[UR52][R26.64+0x69] ;  /* 0x000069341a348981 */ /* 0x000ee2000c1e1100 */
[----:B-1----:R-:W1:Y:S01]  /*1b030*/  @!P0 LDC.64 R50, c[0x0][0x5c0] ;  /* 0x00017000ff328b82 */ /* 0x002e620000000a00 */
[----:B0-----:R-:W-:Y:S02]  /*1b040*/  PRMT R20, RZ, 0x7610, R20 ;  /* 0x00007610ff147816 */ /* 0x001fe40000000014 */
[----:B-1----:R-:W-:-:S05]  /*1b050*/  @!P0 IADD3 R50, P1, R24, R50, RZ ;  /* 0x0000003218328210 */ /* 0x002fca0007f3e0ff */
        /* <DEDUP_REMOVED lines=29> */
[----:B0-----:R-:W-:Y:S02]  /*1b230*/  F2FP.SATFINITE.E4M3.F32.PACK_AB_MERGE_C R21, RZ, R20, RZ ;  /* 0x00000014ff15723e */ /* 0x001fe400048070ff */
[----:B------:R-:W-:-:S03]  /*1b240*/  PRMT R20, RZ, 0x7610, R20 ;  /* 0x00007610ff147816 */ /* 0x000fc60000000014 */
[----:B------:R0:W-:Y:S04]  /*1b250*/  @!P2 STG.E.U8 desc[UR52][R46.64+0x69], R21 ;  /* 0x000069152e00a986 */ /* 0x0001e8000c101134 */
[----:B------:R-:W3:Y:S01]  /*1b260*/  @!P0 LDG.E.U8 R20, desc[UR52][R2.64+0x60] ;  /* 0x0000603402148981 */ /* 0x000ee2000c1e1100 */
        /* <DEDUP_REMOVED lines=10> */
[----:B------:R-:W4:Y:S01]  /*1b310*/  @!P1 LDG.E.U8 R8, desc[UR52][R2.64+0x61] ;  /* 0x0000613402089981 */ /* 0x000f22000c1e1100 */
[----:B-1----:R-:W1:Y:S01]  /*1b320*/  @!P3 LDC.64 R26, c[0x0][0x5c0] ;  /* 0x00017000ff1abb82 */ /* 0x002e620000000a00 */
[----:B----4-:R-:W-:-:S04]  /*1b330*/  LOP3.LUT R8, R8, 0xff, RZ, 0xc0, !PT ;  /* 0x000000ff08087812 */ /* 0x010fc800078ec0ff */
[----:B------:R-:W-:-:S05]  /*1b340*/  F2FP.F16.E4M3.UNPACK_B R8, R8 ;  /* 0x00000008ff08723e */ /* 0x000fca00020006ff */
[----:B------:R-:W-:-:S05]  /*1b350*/  HADD2.F32 R8, -RZ, R8.H0_H0 ;  /* 0x20000008ff087230 */ /* 0x000fca0000004100 */
[----:B------:R-:W-:-:S04]  /*1b360*/  FMUL R8, R8, UR46 ;  /* 0x0000002e08087c20 */ /* 0x000fc80008400000 */
[----:B------:R-:W-:Y:S01]  /*1b370*/  FFMA R8, R169, UR47, R8 ;  /* 0x0000002fa9087c23 */ /* 0x000fe20008000008 */
[----:B------:R-:W-:Y:S01]  /*1b380*/  LOP3.LUT P2, RZ, R0, 0x800, RZ, 0xc0, !PT ;  /* 0x0000080000ff7812 */ /* 0x000fe2000784c0ff */
[----:B------:R-:W4:Y:S03]  /*1b390*/  LDL.LU R169, [R1+0x314] ;  /* 0x0003140001a97983 */ /* 0x000f260000300800 */
[----:B0-----:R-:W-:Y:S02]  /*1b3a0*/  F2FP.SATFINITE.E4M3.F32.PACK_AB_MERGE_C R21, RZ, R8, RZ ;  /* 0x00000008ff15723e */ /* 0x001fe400048070ff */
[----:B------:R-:W-:-:S03]  /*1b3b0*/  PRMT R8, RZ, 0x7610, R8 ;  /* 0x00007610ff087816 */ /* 0x000fc60000000008 */
[----:B------:R0:W-:Y:S04]  /*1b3c0*/  @!P1 STG.E.U8 desc[UR52][R42.64+0x61], R21 ;  /* 0x000061152a009986 */ /* 0x0001e8000c101134 */
[----:B------:R-:W2:Y:S01]  /*1b3d0*/  @!P3 LDG.E.U8 R8, desc[UR52][R4.64+0x60] ;  /* 0x000060340408b981 */ /* 0x000ea2000c1e1100 */
[----:B-1----:R-:W-:-:S05]  /*1b3e0*/  @!P3 IADD3 R90, P0, R90, R26, RZ ;  /* 0x0000001a5a5ab210 */ /* 0x002fca0007f1e0ff */
[----:B------:R-:W-:Y:S01]  /*1b3f0*/  @!P3 IMAD.X R91, R87, 0x1, R27, P0 ;  /* 0x00000001575bb824 */ /* 0x000fe200000e061b */
[----:B0-----:R-:W0:Y:S01]  /*1b400*/  @!P2 LDC.64 R20, c[0x0][0x5c0] ;  /* 0x00017000ff14ab82 */ /* 0x001e220000000a00 */
[----:B--2---:R-:W-:-:S04]  /*1b410*/  LOP3.LUT R8, R8, 0xff, RZ, 0xc0, !PT ;  /* 0x000000ff08087812 */ /* 0x004fc800078ec0ff */
[----:B------:R-:W-:-:S05]  /*1b420*/  F2FP.F16.E4M3.UNPACK_B R8, R8 ;  /* 0x00000008ff08723e */ /* 0x000fca00020006ff */
[----:B------:R-:W-:-:S05]  /*1b430*/  HADD2.F32 R8, -RZ, R8.H0_H0 ;  /* 0x20000008ff087230 */ /* 0x000fca0000004100 */
[----:B------:R-:W-:-:S04]  /*1b440*/  FMUL R8, R8, UR46 ;  /* 0x0000002e08087c20 */ /* 0x000fc80008400000 */
[----:B------:R-:W-:Y:S01]  /*1b450*/  FFMA R8, R170, UR47, R8 ;  /* 0x0000002faa087c23 */ /* 0x000fe20008000008 */
[----:B0-----:R-:W-:Y:S01]  /*1b460*/  @!P2 IADD3 R86, P0, R86, R20, RZ ;  /* 0x000000145656a210 */ /* 0x001fe20007f1e0ff */
[----:B------:R-:W2:Y:S03]  /*1b470*/  LDL.LU R170, [R1+0x318] ;  /* 0x0003180001aa7983 */ /* 0x000ea60000300800 */
        /* <DEDUP_REMOVED lines=27> */
[----:B------:R1:W2:Y:S01]  /*1b630*/  @!P1 LDG.E.U8 R8, desc[UR52][R2.64+0x69] ;  /* 0x0000693402089981 */ /* 0x0002a2000c1e1100 */
[----:B------:R-:W3:Y:S01]  /*1b640*/  @!P3 LDC.64 R26, c[0x0][0x5c0] ;  /* 0x00017000ff1abb82 */ /* 0x000ee20000000a00 */
        /* <DEDUP_REMOVED lines=9> */
[----:B------:R0:W-:Y:S04]  /*1b6e0*/  @!P1 STG.E.U8 desc[UR52][R38.64+0x69], R9 ;  /* 0x0000690926009986 */ /* 0x0001e8000c101134 */
[----:B------:R-:W4:Y:S01]  /*1b6f0*/  @!P3 LDG.E.U8 R2, desc[UR52][R4.64+0x68] ;  /* 0x000068340402b981 */ /* 0x000f22000c1e1100 */
[----:B---3--:R-:W-:-:S05]  /*1b700*/  @!P3 IADD3 R84, P0, R84, R26, RZ ;  /* 0x0000001a5454b210 */ /* 0x008fca0007f1e0ff */
[----:B------:R-:W-:Y:S01]  /*1b710*/  @!P3 IMAD.X R85, R83, 0x1, R27, P0 ;  /* 0x000000015355b824 */ /* 0x000fe200000e061b */
[----:B0-----:R-:W0:Y:S01]  /*1b720*/  @!P4 LDC.64 R8, c[0x0][0x5c0] ;  /* 0x00017000ff08cb82 */ /* 0x001e220000000a00 */
[----:B----4-:R-:W-:-:S04]  /*1b730*/  LOP3.LUT R2, R2, 0xff, RZ, 0xc0, !PT ;  /* 0x000000ff02027812 */ /* 0x010fc800078ec0ff */
        /* <DEDUP_REMOVED lines=9> */
[----:B------:R-:W4:Y:S01]  /*1b7d0*/  @!P4 LDG.E.U8 R2, desc[UR52][R4.64+0x69] ;  /* 0x000069340402c981 */ /* 0x000f22000c1e1100 */
        /* <DEDUP_REMOVED lines=9> */
[----:B-1----:R-:W-:Y:S02]  /*1b870*/  F2FP.SATFINITE.E4M3.F32.PACK_AB_MERGE_C R3, RZ, R2, RZ ;  /* 0x00000002ff03723e */ /* 0x002fe400048070ff */
        /* <DEDUP_REMOVED lines=23> */
[----:B0-----:R-:W0:Y:S03]  /*1b9f0*/  @!P5 LDC.64 R2, c[0x0][0x5c0] ;  /* 0x00017000ff02db82 */ /* 0x001e260000000a00 */
[----:B------:R2:W-:Y:S04]  /*1ba00*/  @!P1 STG.E.U8 desc[UR52][R34.64+0x61], R9 ;  /* 0x0000610922009986 */ /* 0x0005e8000c101134 */
[----:B------:R-:W4:Y:S01]  /*1ba10*/  @!P5 LDG.E.U8 R4, desc[UR52][R14.64+0x60] ;  /* 0x000060340e04d981 */ /* 0x000f22000c1e1100 */
[----:B0-----:R-:W-:-:S05]  /*1ba20*/  @!P5 IADD3 R80, P0, R80, R2, RZ ;  /* 0x000000025050d210 */ /* 0x001fca0007f1e0ff */
[----:B------:R-:W-:Y:S02]  /*1ba30*/  @!P5 IMAD.X R81, R22, 0x1, R3, P0 ;  /* 0x000000011651d824 */ /* 0x000fe400000e0603 */
[----:B------:R-:W0:Y:S01]  /*1ba40*/  @!P6 LDC.64 R2, c[0x0][0x5c0] ;  /* 0x00017000ff02eb82 */ /* 0x000e220000000a00 */
[----:B----4-:R-:W-:-:S04]  /*1ba50*/  LOP3.LUT R4, R4, 0xff, RZ, 0xc0, !PT ;  /* 0x000000ff04047812 */ /* 0x010fc800078ec0ff */
[----:B------:R-:W-:-:S05]  /*1ba60*/  F2FP.F16.E4M3.UNPACK_B R4, R4 ;  /* 0x00000004ff04723e */ /* 0x000fca00020006ff */
[----:B------:R-:W-:-:S05]  /*1ba70*/  HADD2.F32 R4, -RZ, R4.H0_H0 ;  /* 0x20000004ff047230 */ /* 0x000fca0000004100 */
[----:B------:R-:W-:-:S04]  /*1ba80*/  FMUL R4, R4, UR46 ;  /* 0x0000002e04047c20 */ /* 0x000fc80008400000 */
[----:B------:R-:W-:Y:S01]  /*1ba90*/  FFMA R4, R169, UR47, R4 ;  /* 0x0000002fa9047c23 */ /* 0x000fe20008000004 */
[----:B0-----:R-:W-:Y:S01]  /*1baa0*/  @!P6 IADD3 R2, P0, R23, R2, RZ ;  /* 0x000000021702e210 */ /* 0x001fe20007f1e0ff */
[----:B------:R-:W4:Y:S03]  /*1bab0*/  LDL.LU R169, [R1+0x338] ;  /* 0x0003380001a97983 */ /* 0x000f260000300800 */
[----:B-1----:R-:W-:Y:S02]  /*1bac0*/  F2FP.SATFINITE.E4M3.F32.PACK_AB_MERGE_C R5, RZ, R4, RZ ;  /* 0x00000004ff05723e */ /* 0x002fe400048070ff */
[----:B------:R-:W-:-:S03]  /*1bad0*/  PRMT R4, RZ, 0x7610, R4 ;  /* 0x00007610ff047816 */ /* 0x000fc60000000004 */
[----:B------:R-:W-:Y:S04]  /*1bae0*/  @!P5 STG.E.U8 desc[UR52][R80.64+0x60], R5 ;  /* 0x000060055000d986 */ /* 0x000fe8000c101134 */
[----:B------:R-:W2:Y:S01]  /*1baf0*/  @!P6 LDG.E.U8 R4, desc[UR52][R14.64+0x61] ;  /* 0x000061340e04e981 */ /* 0x000ea2000c1e1100 */
[----:B------:R-:W-:Y:S01]  /*1bb00*/  @!P6 IMAD.X R3, R31, 0x1, R3, P0 ;  /* 0x000000011f03e824 */ /* 0x000fe200000e0603 */
[----:B--2---:R-:W-:-:S04]  /*1bb10*/  LOP3.LUT R4, R4, 0xff, RZ, 0xc0, !PT ;  /* 0x000000ff04047812 */ /* 0x004fc800078ec0ff */
[----:B------:R-:W-:-:S05]  /*1bb20*/  F2FP.F16.E4M3.UNPACK_B R4, R4 ;  /* 0x00000004ff04723e */ /* 0x000fca00020006ff */
[----:B------:R-:W-:-:S05]  /*1bb30*/  HADD2.F32 R4, -RZ, R4.H0_H0 ;  /* 0x20000004ff047230 */ /* 0x000fca0000004100 */
[----:B------:R-:W-:-:S04]  /*1bb40*/  FMUL R4, R4, UR46 ;  /* 0x0000002e04047c20 */ /* 0x000fc80008400000 */
[----:B------:R-:W-:-:S05]  /*1bb50*/  FFMA R4, R170, UR47, R4 ;  /* 0x0000002faa047c23 */ /* 0x000fca0008000004 */
[----:B------:R-:W-:Y:S02]  /*1bb60*/  F2FP.SATFINITE.E4M3.F32.PACK_AB_MERGE_C R9, RZ, R4, RZ ;  /* 0x00000004ff09723e */ /* 0x000fe400048070ff */
[----:B------:R-:W-:-:S03]  /*1bb70*/  PRMT R4, RZ, 0x7610, R4 ;  /* 0x00007610ff047816 */ /* 0x000fc60000000004 */
[----:B------:R0:W-:Y:S04]  /*1bb80*/  @!P6 STG.E.U8 desc[UR52][R2.64+0x61], R9 ;  /* 0x000061090200e986 */ /* 0x0001e8000c101134 */
[----:B------:R-:W2:Y:S01]  /*1bb90*/  @!P2 LDG.E.U8 R4, desc[UR52][R6.64+0x68] ;  /* 0x000068340604a981 */ /* 0x000ea2000c1e1100 */
[----:B------:R-:W-:-:S04]  /*1bba0*/  ISETP.GE.AND P1, PT, R29, 0x101, PT ;  /* 0x000001011d00780c */ /* 0x000fc80003f26270 */
[----:B------:R-:W-:-:S13]  /*1bbb0*/  ISETP.LT.OR P1, PT, R28, 0x6a, !P1 ;  /* 0x0000006a1c00780c */ /* 0x000fda0004f21670 */
[----:B0-----:R-:W0:Y:S01]  /*1bbc0*/  @!P1 LDC.64 R2, c[0x0][0x5c0] ;  /* 0x00017000ff029b82 */ /* 0x001e220000000a00 */
[----:B--2---:R-:W-:-:S04]  /*1bbd0*/  LOP3.LUT R4, R4, 0xff, RZ, 0xc0, !PT ;  /* 0x000000ff04047812 */ /* 0x004fc800078ec0ff */
[----:B------:R-:W-:-:S05]  /*1bbe0*/  F2FP.F16.E4M3.UNPACK_B R4, R4 ;  /* 0x00000004ff04723e */ /* 0x000fca00020006ff */
[----:B------:R-:W-:-:S05]  /*1bbf0*/  HADD2.F32 R4, -RZ, R4.H0_H0 ;  /* 0x20000004ff047230 */ /* 0x000fca0000004100 */
[----:B------:R-:W-:-:S04]  /*1bc00*/  FMUL R4, R4, UR46 ;  /* 0x0000002e04047c20 */ /* 0x000fc80008400000 */
[----:B---3--:R-:W-:Y:S01]  /*1bc10*/  FFMA R4, R168, UR47, R4 ;  /* 0x0000002fa8047c23 */ /* 0x008fe20008000004 */
[----:B------:R-:W-:Y:S01]  /*1bc20*/  ISETP.GE.AND P3, PT, R29, 0x109, PT ;  /* 0x000001091d00780c */ /* 0x000fe20003f66270 */
[----:B------:R-:W2:Y:S03]  /*1bc30*/  LDL.LU R168, [R1+0x33c] ;  /* 0x00033c0001a87983 */ /* 0x000ea60000300800 */
[----:B------:R-:W-:Y:S02]  /*1bc40*/  F2FP.SATFINITE.E4M3.F32.PACK_AB_MERGE_C R5, RZ, R4, RZ ;  /* 0x00000004ff05723e */ /* 0x000fe400048070ff */
[----:B------:R-:W-:-:S03]  /*1bc50*/  PRMT R4, RZ, 0x7610, R4 ;  /* 0x00007610ff047816 */ /* 0x000fc60000000004 */
[----:B------:R1:W-:Y:S04]  /*1bc60*/  @!P2 STG.E.U8 desc[UR52][R32.64+0x68], R5 ;  /* 0x000068052000a986 */ /* 0x0003e8000c101134 */
[----:B------:R-:W3:Y:S01]  /*1bc70*/  @!P1 LDG.E.U8 R4, desc[UR52][R6.64+0x69] ;  /* 0x0000693406049981 */ /* 0x000ee2000c1e1100 */
[----:B0-----:R-:W-:-:S04]  /*1bc80*/  @!P1 IADD3 R2, P0, P2, R24, UR11, R2 ;  /* 0x0000000b18029c10 */ /* 0x001fc8000fa1e002 */
[----:B------:R-:W-:Y:S02]  /*1bc90*/  @!P1 IADD3.X R3, R30, UR9, R3, P0, P2 ;  /* 0x000000091e039c10 */ /* 0x000fe400087e4403 */
[----:B------:R-:W-:-:S13]  /*1bca0*/  ISETP.LT.OR P0, PT, R28, 0x69, !P3 ;  /* 0x000000691c00780c */ /* 0x000fda0005f01670 */
[----:B------:R-:W0:Y:S01]  /*1bcb0*/  @!P0 LDC.64 R8, c[0x0][0x5c0] ;  /* 0x00017000ff088b82 */ /* 0x000e220000000a00 */
[----:B---3--:R-:W-:-:S04]  /*1bcc0*/  LOP3.LUT R4, R4, 0xff, RZ, 0xc0, !PT ;  /* 0x000000ff04047812 */ /* 0x008fc800078ec0ff */
[----:B------:R-:W-:-:S05]  /*1bcd0*/  F2FP.F16.E4M3.UNPACK_B R4, R4 ;  /* 0x00000004ff04723e */ /* 0x000fca00020006ff */
[----:B------:R-:W-:-:S05]  /*1bce0*/  HADD2.F32 R4, -RZ, R4.H0_H0 ;  /* 0x20000004ff047230 */ /* 0x000fca0000004100 */
[----:B------:R-:W-:-:S04]  /*1bcf0*/  FMUL R4, R4, UR46 ;  /* 0x0000002e04047c20 */ /* 0x000fc80008400000 */
[----:B----4-:R-:W-:Y:S01]  /*1bd00*/  FFMA R4, R169, UR47, R4 ;  /* 0x0000002fa9047c23 */ /* 0x010fe20008000004 */
[----:B------:R-:W-:Y:S02]  /*1bd10*/  IMAD.U32 R7, RZ, RZ, UR8 ;  /* 0x00000008ff077e24 */ /* 0x000fe4000f8e00ff */
[----:B------:R-:W-:Y:S01]  /*1bd20*/  IMAD.U32 R21, RZ, RZ, UR7 ;  /* 0x00000007ff157e24 */ /* 0x000fe2000f8e00ff */
[----:B------:R-:W-:Y:S01]  /*1bd30*/  ISETP.LT.OR P3, PT, R28, 0x6a, !P3 ;  /* 0x0000006a1c00780c */ /* 0x000fe20005f61670 */
[----:B------:R-:W3:Y:S01]  /*1bd40*/  LDL.LU R169, [R1+0x340] ;  /* 0x0003400001a97983 */ /* 0x000ee20000300800 */
[----:B-1----:R-:W-:Y:S02]  /*1bd50*/  F2FP.SATFINITE.E4M3.F32.PACK_AB_MERGE_C R5, RZ, R4, RZ ;  /* 0x00000004ff05723e */ /* 0x002fe400048070ff */
[----:B------:R-:W-:-:S03]  /*1bd60*/  PRMT R4, RZ, 0x7610, R4 ;  /* 0x00007610ff047816 */ /* 0x000fc60000000004 */
[----:B------:R0:W-:Y:S04]  /*1bd70*/  @!P1 STG.E.U8 desc[UR52][R2.64+0x69], R5 ;  /* 0x0000690502009986 */ /* 0x0001e8000c101134 */
[----:B------:R-:W4:Y:S01]  /*1bd80*/  @!P0 LDG.E.U8 R4, desc[UR52][R14.64+0x68] ;  /* 0x000068340e048981 */ /* 0x000f22000c1e1100 */
[----:B------:R-:W-:-:S04]  /*1bd90*/  @!P0 IADD3 R7, P1, P2, R7, UR11, R24 ;  /* 0x0000000b07078c10 */ /* 0x000fc8000fa3e018 */
[----:B------:R-:W-:Y:S02]  /*1bda0*/  @!P0 IADD3.X R6, R21, UR9, R30, P1, P2 ;  /* 0x0000000915068c10 */ /* 0x000fe40008fe441e */
[----:B0-----:R-:W-:-:S05]  /*1bdb0*/  @!P0 IADD3 R2, P1, R7, R8, RZ ;  /* 0x0000000807028210 */ /* 0x001fca0007f3e0ff */
[----:B------:R-:W-:Y:S02]  /*1bdc0*/  @!P0 IMAD.X R3, R6, 0x1, R9, P1 ;  /* 0x0000000106038824 */ /* 0x000fe400008e0609 */
[----:B------:R-:W0:Y:S01]  /*1bdd0*/  @!P3 LDC.64 R8, c[0x0][0x5c0] ;  /* 0x00017000ff08bb82 */ /* 0x000e220000000a00 */
[----:B----4-:R-:W-:-:S04]  /*1bde0*/  LOP3.LUT R4, R4, 0xff, RZ, 0xc0, !PT ;  /* 0x000000ff04047812 */ /* 0x010fc800078ec0ff */
[----:B------:R-:W-:-:S05]  /*1bdf0*/  F2FP.F16.E4M3.UNPACK_B R4, R4 ;  /* 0x00000004ff04723e */ /* 0x000fca00020006ff */
[----:B------:R-:W-:-:S05]  /*1be00*/  HADD2.F32 R4, -RZ, R4.H0_H0 ;  /* 0x20000004ff047230 */ /* 0x000fca0000004100 */
[----:B------:R-:W-:-:S04]  /*1be10*/  FMUL R4, R4, UR46 ;  /* 0x0000002e04047c20 */ /* 0x000fc80008400000 */
[----:B--2---:R-:W-:Y:S01]  /*1be20*/  FFMA R4, R168, UR47, R4 ;  /* 0x0000002fa8047c23 */ /* 0x004fe20008000004 */
[----:B------:R-:W-:Y:S01]  /*1be30*/  IMAD.U32 R7, RZ, RZ, UR8 ;  /* 0x00000008ff077e24 */ /* 0x000fe2000f8e00ff */
[----:B------:R-:W-:Y:S01]  /*1be40*/  ISETP.GE.AND P5, PT, R29, 0x181, PT ;  /* 0x000001811d00780c */ /* 0x000fe20003fa6270 */
[----:B------:R-:W2:Y:S02]  /*1be50*/  LDL.LU R168, [R1+0x344] ;  /* 0x0003440001a87983 */ /* 0x000ea40000300800 */
[----:B------:R-:W-:Y:S02]  /*1be60*/  F2FP.SATFINITE.E4M3.F32.PACK_AB_MERGE_C R5, RZ, R4, RZ ;  /* 0x00000004ff05723e */ /* 0x000fe400048070ff */
[----:B------:R-:W-:-:S03]  /*1be70*/  PRMT R4, RZ, 0x7610, R4 ;  /* 0x00007610ff047816 */ /* 0x000fc60000000004 */
[----:B------:R0:W-:Y:S04]  /*1be80*/  @!P0 STG.E.U8 desc[UR52][R2.64+0x68], R5 ;  /* 0x0000680502008986 */ /* 0x0001e8000c101134 */
[----:B------:R-:W4:Y:S01]  /*1be90*/  @!P3 LDG.E.U8 R4, desc[UR52][R14.64+0x69] ;  /* 0x000069340e04b981 */ /* 0x000f22000c1e1100 */
[----:B------:R-:W-:Y:S02]  /*1bea0*/  @!P3 IADD3 R7, P1, P2, R7, UR11, R24 ;  /* 0x0000000b0707bc10 */ /* 0x000fe4000fa3e018 */
[----:B------:R-:W-:Y:S02]  /*1beb0*/  ISETP.LT.OR P0, PT, R28, 0x61, !P5 ;  /* 0x000000611c00780c */ /* 0x000fe40006f01670 */
[----:B------:R-:W-:Y:S02]  /*1bec0*/  @!P3 IADD3.X R6, R21, UR9, R30, P1, P2 ;  /* 0x000000091506bc10 */ /* 0x000fe40008fe441e */
[----:B0-----:R-:W-:-:S05]  /*1bed0*/  @!P3 IADD3 R2, P1, R7, R8, RZ ;  /* 0x000000080702b210 */ /* 0x001fca0007f3e0ff */
[----:B------:R-:W-:-:S04]  /*1bee0*/  @!P3 IMAD.X R3, R6, 0x1, R9, P1 ;  /* 0x000000010603b824 */ /* 0x000fc800008e0609 */
[----:B------:R-:W0:Y:S01]  /*1bef0*/  @!P0 LDC.64 R8, c[0x0][0x5c0] ;  /* 0x00017000ff088b82 */ /* 0x000e220000000a00 */
[----:B----4-:R-:W-:-:S04]  /*1bf00*/  LOP3.LUT R4, R4, 0xff, RZ, 0xc0, !PT ;  /* 0x000000ff04047812 */ /* 0x010fc800078ec0ff */
[----:B------:R-:W-:-:S05]  /*1bf10*/  F2FP.F16.E4M3.UNPACK_B R4, R4 ;  /* 0x00000004ff04723e */ /* 0x000fca00020006ff */
[----:B------:R-:W-:-:S05]  /*1bf20*/  HADD2.F32 R4, -RZ, R4.H0_H0 ;  /* 0x20000004ff047230 */ /* 0x000fca0000004100 */
[----:B------:R-:W-:-:S04]  /*1bf30*/  FMUL R4, R4, UR46 ;  /* 0x0000002e04047c20 */ /* 0x000fc80008400000 */
[----:B---3--:R-:W-:Y:S01]  /*1bf40*/  FFMA R4, R169, UR47, R4 ;  /* 0x0000002fa9047c23 */ /* 0x008fe20008000004 */
[----:B------:R-:W-:Y:S01]  /*1bf50*/  ISETP.LT.OR P1, PT, R28, 0x62, !P5 ;  /* 0x000000621c00780c */ /* 0x000fe20006f21670 */
[----:B------:R-:W3:Y:S03]  /*1bf60*/  LDL.LU R169, [R1+0x348] ;  /* 0x0003480001a97983 */ /* 0x000ee60000300800 */
[----:B------:R-:W-:Y:S02]  /*1bf70*/  F2FP.SATFINITE.E4M3.F32.PACK_AB_MERGE_C R7, RZ, R4, RZ ;  /* 0x00000004ff07723e */ /* 0x000fe400048070ff */
[----:B------:R-:W-:-:S03]  /*1bf80*/  PRMT R4, RZ, 0x7610, R4 ;  /* 0x00007610ff047816 */ /* 0x000fc60000000004 */
[----:B------:R1:W-:Y:S04]  /*1bf90*/  @!P3 STG.E.U8 desc[UR52][R2.64+0x69], R7 ;  /* 0x000069070200b986 */ /* 0x0003e8000c101134 */
[----:B------:R-:W4:Y:S01]  /*1bfa0*/  @!P0 LDG.E.U8 R4, desc[UR52][R16.64+0x60] ;  /* 0x0000603410048981 */ /* 0x000f22000c1e1100 */
[----:B-1----:R-:W-:Y:S02]  /*1bfb0*/  @!P0 IMAD.MOV.U32 R2, RZ, RZ, R24 ;  /* 0x000000ffff028224 */ /* 0x002fe400078e0018 */
[----:B------:R-:W-:Y:S01]  /*1bfc0*/  @!P0 IMAD.MOV.U32 R3, RZ, RZ, R30 ;  /* 0x000000ffff038224 */ /* 0x000fe200078e001e */
[----:B----4-:R-:W-:-:S04]  /*1bfd0*/  LOP3.LUT R4, R4, 0xff, RZ, 0xc0, !PT ;  /* 0x000000ff04047812 */ /* 0x010fc800078ec0ff */
[----:B------:R-:W-:-:S05]  /*1bfe0*/  F2FP.F16.E4M3.UNPACK_B R4, R4 ;  /* 0x00000004ff04723e */ /* 0x000fca00020006ff */
[----:B------:R-:W-:-:S05]  /*1bff0*/  HADD2.F32 R4, -RZ, R4.H0_H0 ;  /* 0x20000004ff047230 */ /* 0x000fca0000004100 */
[----:B------:R-:W-:Y:S01]  /*1c000*/  FMUL R6, R4, UR46 ;  /* 0x0000002e04067c20 */ /* 0x000fe20008400000 */
[----:B------:R-:W-:-:S04]  /*1c010*/  @!P0 IMAD.WIDE.U32 R4, R10, 0x180, R2 ;  /* 0x000001800a048825 */ /* 0x000fc800078e0002 */
[----:B--2---:R-:W-:Y:S01]  /*1c020*/  FFMA R6, R168, UR47, R6 ;  /* 0x0000002fa8067c23 */ /* 0x004fe20008000006 */
[----:B------:R-:W-:Y:S01]  /*1c030*/  @!P0 IMAD R3, R11, 0x180, RZ ;  /* 0x000001800b038824 */ /* 0x000fe200078e02ff */
[----:B0-----:R-:W-:Y:S01]  /*1c040*/  @!P0 IADD3 R2, P2, R4, R8, RZ ;  /* 0x0000000804028210 */ /* 0x001fe20007f5e0ff */
[----:B------:R-:W2:Y:S01]  /*1c050*/  LDL.LU R168, [R1+0x34c] ;  /* 0x00034c0001a87983 */ /* 0x000ea20000300800 */
[----:B------:R-:W-:Y:S02]  /*1c060*/  PRMT R4, RZ, 0x7610, R4 ;  /* 0x00007610ff047816 */ /* 0x000fe40000000004 */
[----:B------:R-:W-:Y:S01]  /*1c070*/  @!P0 IADD3.X R3, R9, R5, R3, P2, !PT ;  /* 0x0000000509038210 */ /* 0x000fe200017fe403 */
[----:B------:R-:W4:Y:S01]  /*1c080*/  LDL.LU R170, [R1+0x350] ;  /* 0x0003500001aa7983 */ /* 0x000f220000300800 */
[----:B------:R-:W-:Y:S01]  /*1c090*/  F2FP.SATFINITE.E4M3.F32.PACK_AB_MERGE_C R7, RZ, R6, RZ ;  /* 0x00000006ff07723e */ /* 0x000fe200048070ff */
[----:B------:R-:W0:Y:S04]  /*1c0a0*/  @!P1 LDC.64 R8, c[0x0][0x5c0] ;  /* 0x00017000ff089b82 */ /* 0x000e280000000a00 */
[----:B------:R1:W-:Y:S04]  /*1c0b0*/  @!P0 STG.E.U8 desc[UR52][R2.64+0x60], R7 ;  /* 0x0000600702008986 */ /* 0x0003e8000c101134 */
[----:B------:R-:W3:Y:S01]  /*1c0c0*/  @!P1 LDG.E.U8 R4, desc[UR52][R16.64+0x61] ;  /* 0x0000613410049981 */ /* 0x000ee2000c1e1100 */
[----:B------:R-:W-:Y:S01]  /*1c0d0*/  ISETP.GE.AND P4, PT, R29, 0x189, PT ;  /* 0x000001891d00780c */ /* 0x000fe20003f86270 */
[----:B-1----:R-:W-:-:S02]  /*1c0e0*/  @!P1 IMAD.MOV.U32 R2, RZ, RZ, R24 ;  /* 0x000000ffff029224 */ /* 0x002fc400078e0018 */
[----:B------:R-:W-:Y:S01]  /*1c0f0*/  @!P1 IMAD.MOV.U32 R3, RZ, RZ, R30 ;  /* 0x000000ffff039224 */ /* 0x000fe200078e001e */
[----:B------:R-:W-:-:S13]  /*1c100*/  ISETP.LT.OR P0, PT, R28, 0x61, !P4 ;  /* 0x000000611c00780c */ /* 0x000fda0006701670 */
[----:B------:R-:W1:Y:S01]  /*1c110*/  @!P0 LDC.64 R14, c[0x0][0x5c0] ;  /* 0x00017000ff0e8b82 */ /* 0x000e620000000a00 */
[----:B---3--:R-:W-:-:S04]  /*1c120*/  LOP3.LUT R4, R4, 0xff, RZ, 0xc0, !PT ;  /* 0x000000ff04047812 */ /* 0x008fc800078ec0ff */
[----:B------:R-:W-:-:S05]  /*1c130*/  F2FP.F16.E4M3.UNPACK_B R4, R4 ;  /* 0x00000004ff04723e */ /* 0x000fca00020006ff */
[----:B------:R-:W-:-:S05]  /*1c140*/  HADD2.F32 R4, -RZ, R4.H0_H0 ;  /* 0x20000004ff047230 */ /* 0x000fca0000004100 */
[----:B------:R-:W-:Y:S01]  /*1c150*/  FMUL R6, R4, UR46 ;  /* 0x0000002e04067c20 */ /* 0x000fe20008400000 */
[----:B------:R-:W-:-:S04]  /*1c160*/  @!P1 IMAD.WIDE.U32 R4, R10, 0x180, R2 ;  /* 0x000001800a049825 */ /* 0x000fc800078e0002 */
[----:B------:R-:W-:Y:S01]  /*1c170*/  FFMA R6, R169, UR47, R6 ;  /* 0x0000002fa9067c23 */ /* 0x000fe20008000006 */
[----:B------:R-:W-:Y:S01]  /*1c180*/  @!P1 IMAD R3, R11, 0x180, RZ ;  /* 0x000001800b039824 */ /* 0x000fe200078e02ff */
[----:B0-----:R-:W-:Y:S02]  /*1c190*/  @!P1 IADD3 R2, P2, R4, R8, RZ ;  /* 0x0000000804029210 */ /* 0x001fe40007f5e0ff */
[----:B------:R-:W-:Y:S02]  /*1c1a0*/  PRMT R4, RZ, 0x7610, R4 ;  /* 0x00007610ff047816 */ /* 0x000fe40000000004 */
[----:B------:R-:W-:Y:S02]  /*1c1b0*/  @!P1 IADD3.X R3, R9, R5, R3, P2, !PT ;  /* 0x0000000509039210 */ /* 0x000fe400017fe403 */
[----:B------:R-:W-:-:S05]  /*1c1c0*/  F2FP.SATFINITE.E4M3.F32.PACK_AB_MERGE_C R7, RZ, R6, RZ ;  /* 0x00000006ff07723e */ /* 0x000fca00048070ff */
[----:B------:R0:W-:Y:S04]  /*1c1d0*/  @!P1 STG.E.U8 desc[UR52][R2.64+0x61], R7 ;  /* 0x0000610702009986 */ /* 0x0001e8000c101134 */
[----:B------:R-:W3:Y:S01]  /*1c1e0*/  @!P0 LDG.E.U8 R4, desc[UR52][R18.64+0x60] ;  /* 0x0000603412048981 */ /* 0x000ee2000c1e1100 */
[----:B------:R-:W-:Y:S02]  /*1c1f0*/  @!P0 IMAD R9, R11, 0x180, RZ ;  /* 0x000001800b098824 */ /* 0x000fe400078e02ff */
[----:B0-----:R-:W-:Y:S02]  /*1c200*/  @!P0 IMAD.MOV.U32 R2, RZ, RZ, R24 ;  /* 0x000000ffff028224 */ /* 0x001fe400078e0018 */
[----:B------:R-:W-:Y:S01]  /*1c210*/  @!P0 IMAD.MOV.U32 R3, RZ, RZ, R30 ;  /* 0x000000ffff038224 */ /* 0x000fe200078e001e */
[----:B------:R-:W-:-:S02]  /*1c220*/  ISETP.LT.OR P1, PT, R28, 0x62, !P4 ;  /* 0x000000621c00780c */ /* 0x000fc40006721670 */
[----:B---3--:R-:W-:-:S04]  /*1c230*/  LOP3.LUT R4, R4, 0xff, RZ, 0xc0, !PT ;  /* 0x000000ff04047812 */ /* 0x008fc800078ec0ff */
[----:B------:R-:W-:-:S05]  /*1c240*/  F2FP.F16.E4M3.UNPACK_B R4, R4 ;  /* 0x00000004ff04723e */ /* 0x000fca00020006ff */
[----:B------:R-:W-:Y:S02]  /*1c250*/  HADD2.F32 R6, -RZ, R4.H0_H0 ;  /* 0x20000004ff067230 */ /* 0x000fe40000004100 */
[----:B------:R-:W-:-:S04]  /*1c260*/  @!P0 IMAD.WIDE.U32 R4, R10, 0x180, R2 ;  /* 0x000001800a048825 */ /* 0x000fc800078e0002 */
[----:B------:R-:W-:Y:S01]  /*1c270*/  FMUL R6, R6, UR46 ;  /* 0x0000002e06067c20 */ /* 0x000fe20008400000 */
[----:B------:R-:W-:Y:S01]  /*1c280*/  @!P0 IMAD.IADD R2, R5, 0x1, R9 ;  /* 0x0000000105028824 */ /* 0x000fe200078e0209 */
[----:B-1----:R-:W-:Y:S02]  /*1c290*/  @!P0 IADD3 R4, P2, P3, R4, UR8, R14 ;  /* 0x0000000804048c10 */ /* 0x002fe4000fb5e00e */
[----:B--2---:R-:W-:Y:S02]  /*1c2a0*/  FFMA R6, R168, UR47, R6 ;  /* 0x0000002fa8067c23 */ /* 0x004fe40008000006 */
[----:B------:R-:W-:Y:S01]  /*1c2b0*/  @!P0 IADD3.X R5, R2, UR7, R15, P2, P3 ;  /* 0x0000000702058c10 */ /* 0x000fe200097e640f */
[----:B------:R-:W-:Y:S01]  /*1c2c0*/  @!P1 IMAD.MOV.U32 R3, RZ, RZ, R30 ;  /* 0x000000ffff039224 */ /* 0x000fe200078e001e */
[----:B------:R-:W-:Y:S01]  /*1c2d0*/  PRMT R2, RZ, 0x7610, R2 ;  /* 0x00007610ff027816 */ /* 0x000fe20000000002 */
[----:B------:R-:W0:Y:S01]  /*1c2e0*/  @!P1 LDC.64 R14, c[0x0][0x5c0] ;  /* 0x00017000ff0e9b82 */ /* 0x000e220000000a00 */
[----:B------:R-:W-:Y:S01]  /*1c2f0*/  F2FP.SATFINITE.E4M3.F32.PACK_AB_MERGE_C R7, RZ, R6, RZ ;  /* 0x00000006ff07723e */ /* 0x000fe200048070ff */
[----:B------:R-:W-:Y:S01]  /*1c300*/  @!P1 IMAD R9, R11, 0x180, RZ ;  /* 0x000001800b099824 */ /* 0x000fe200078e02ff */
[----:B------:R-:W2:Y:S04]  /*1c310*/  LDL.LU R168, [R1+0x354] ;  /* 0x0003540001a87983 */ /* 0x000ea80000300800 */
[----:B------:R1:W-:Y:S04]  /*1c320*/  @!P0 STG.E.U8 desc[UR52][R4.64+0x60], R7 ;  /* 0x0000600704008986 */ /* 0x0003e8000c101134 */
[----:B------:R-:W3:Y:S01]  /*1c330*/  @!P1 LDG.E.U8 R2, desc[UR52][R18.64+0x61] ;  /* 0x0000613412029981 */ /* 0x000ee2000c1e1100 */
[----:B------:R-:W-:-:S03]  /*1c340*/  ISETP.LT.OR P2, PT, R28, 0x69, !P5 ;  /* 0x000000691c00780c */ /* 0x000fc60006f41670 */
[----:B------:R-:W2:Y:S01]  /*1c350*/  LDL.LU R169, [R1+0x358] ;  /* 0x0003580001a97983 */ /* 0x000ea20000300800 */
[----:B---3--:R-:W-:-:S04]  /*1c360*/  LOP3.LUT R2, R2, 0xff, RZ, 0xc0, !PT ;  /* 0x000000ff02027812 */ /* 0x008fc800078ec0ff */
[----:B------:R-:W-:-:S05]  /*1c370*/  F2FP.F16.E4M3.UNPACK_B R2, R2 ;  /* 0x00000002ff02723e */ /* 0x000fca00020006ff */
[----:B------:R-:W-:Y:S02]  /*1c380*/  HADD2.F32 R6, -RZ, R2.H0_H0 ;  /* 0x20000002ff067230 */ /* 0x000fe40000004100 */
[----:B------:R-:W-:-:S03]  /*1c390*/  @!P1 IMAD.MOV.U32 R2, RZ, RZ, R24 ;  /* 0x000000ffff029224 */ /* 0x000fc600078e0018 */
[----:B------:R-:W-:Y:S01]  /*1c3a0*/  FMUL R6, R6, UR46 ;  /* 0x0000002e06067c20 */ /* 0x000fe20008400000 */
[----:B------:R-:W-:-:S04]  /*1c3b0*/  @!P1 IMAD.WIDE.U32 R2, R10, 0x180, R2 ;  /* 0x000001800a029825 */ /* 0x000fc800078e0002 */
[----:B----4-:R-:W-:Y:S01]  /*1c3c0*/  FFMA R6, R170, UR47, R6 ;  /* 0x0000002faa067c23 */ /* 0x010fe20008000006 */
[----:B-1----:R-:W-:Y:S01]  /*1c3d0*/  @!P1 IMAD.IADD R4, R3, 0x1, R9 ;  /* 0x0000000103049824 */ /* 0x002fe200078e0209 */
[----:B0-----:R-:W-:Y:S01]  /*1c3e0*/  @!P1 IADD3 R2, P0, P3, R2, UR8, R14 ;  /* 0x0000000802029c10 */ /* 0x001fe2000fb1e00e */
[----:B------:R-:W0:Y:S02]  /*1c3f0*/  @!P2 LDC.64 R8, c[0x0][0x5c0] ;  /* 0x00017000ff08ab82 */ /* 0x000e240000000a00 */
[----:B------:R-:W-:Y:S02]  /*1c400*/  F2FP.SATFINITE.E4M3.F32.PACK_AB_MERGE_C R7, RZ, R6, RZ ;  /* 0x00000006ff07723e */ /* 0x000fe400048070ff */
[----:B------:R-:W-:Y:S02]  /*1c410*/  @!P1 IADD3.X R3, R4, UR7, R15, P0, P3 ;  /* 0x0000000704039c10 */ /* 0x000fe400087e640f */
[----:B------:R-:W-:-:S03]  /*1c420*/  PRMT R4, RZ, 0x7610, R4 ;  /* 0x00007610ff047816 */ /* 0x000fc60000000004 */
[----:B------:R1:W-:Y:S04]  /*1c430*/  @!P1 STG.E.U8 desc[UR52][R2.64+0x61], R7 ;  /* 0x0000610702009986 */ /* 0x0003e8000c101134 */
[----:B------:R-:W3:Y:S01]  /*1c440*/  @!P2 LDG.E.U8 R4, desc[UR52][R16.64+0x68] ;  /* 0x000068341004a981 */ /* 0x000ee2000c1e1100 */
[----:B------:R-:W-:Y:S01]  /*1c450*/  ISETP.LT.OR P0, PT, R28, 0x6a, !P5 ;  /* 0x0000006a1c00780c */ /* 0x000fe20006f01670 */
[----:B-1----:R-:W-:Y:S02]  /*1c460*/  @!P2 IMAD.MOV.U32 R2, RZ, RZ, R24 ;  /* 0x000000ffff02a224 */ /* 0x002fe400078e0018 */
[----:B------:R-:W-:Y:S01]  /*1c470*/  @!P2 IMAD.MOV.U32 R3, RZ, RZ, R30 ;  /* 0x000000ffff03a224 */ /* 0x000fe200078e001e */
[----:B---3--:R-:W-:-:S04]  /*1c480*/  LOP3.LUT R4, R4, 0xff, RZ, 0xc0, !PT ;  /* 0x000000ff04047812 */ /* 0x008fc800078ec0ff */
        /* <DEDUP_REMOVED lines=9> */
[----:B------:R-:W-:Y:S02]  /*1c520*/  @!P2 IADD3.X R3, R9, R5, R3, P1, !PT ;  /* 0x000000050903a210 */ /* 0x000fe40000ffe403 */
[----:B------:R-:W-:Y:S01]  /*1c530*/  F2FP.SATFINITE.E4M3.F32.PACK_AB_MERGE_C R7, RZ, R6, RZ ;  /* 0x00000006ff07723e */ /* 0x000fe200048070ff */
[----:B------:R-:W0:Y:S04]  /*1c540*/  @!P0 LDC.64 R8, c[0x0][0x5c0] ;  /* 0x00017000ff088b82 */ /* 0x000e280000000a00 */
[----:B------:R1:W-:Y:S04]  /*1c550*/  @!P2 STG.E.U8 desc[UR52][R2.64+0x68], R7 ;  /* 0x000068070200a986 */ /* 0x0003e8000c101134 */
[----:B------:R-:W3:Y:S01]  /*1c560*/  @!P0 LDG.E.U8 R4, desc[UR52][R16.64+0x69] ;  /* 0x0000693410048981 */ /* 0x000ee2000c1e1100 */
[----:B------:R-:W-:Y:S01]  /*1c570*/  ISETP.LT.OR P1, PT, R28, 0x69, !P4 ;  /* 0x000000691c00780c */ /* 0x000fe20006721670 */
[----:B-1----:R-:W-:-:S02]  /*1c580*/  @!P0 IMAD.MOV.U32 R2, RZ, RZ, R24 ;  /* 0x000000ffff028224 */ /* 0x002fc400078e0018 */
[----:B------:R-:W-:-:S10]  /*1c590*/  @!P0 IMAD.MOV.U32 R3, RZ, RZ, R30 ;  /* 0x000000ffff038224 */ /* 0x000fd400078e001e */
        /* <DEDUP_REMOVED lines=17> */
[----:B------:R-:W-:Y:S01]  /*1c6b0*/  BSSY B1, `(.L_x_40) ;  /* 0x0000010000017945 */ /* 0x000fe20003800000 */
        /* <DEDUP_REMOVED lines=8> */
[----:B------:R-:W-:-:S03]  /*1c740*/  @!P1 IADD3.X R5, R8, UR7, R15, P0, P2 ;  /* 0x0000000708059c10 */ /* 0x000fc600087e440f */
[----:B------:R-:W-:-:S05]  /*1c750*/  F2FP.SATFINITE.E4M3.F32.PACK_AB_MERGE_C R3, RZ, R6, RZ ;  /* 0x00000006ff03723e */ /* 0x000fca00048070ff */
[----:B------:R0:W-:Y:S01]  /*1c760*/  @!P1 STG.E.U8 desc[UR52][R4.64+0x68], R3 ;  /* 0x0000680304009986 */ /* 0x0001e2000c101134 */
[----:B------:R-:W-:Y:S02]  /*1c770*/  ISETP.LT.OR P0, PT, R28, 0x6a, !P4 ;  /* 0x0000006a1c00780c */ /* 0x000fe40006701670 */
[----:B------:R-:W-:-:S11]  /*1c780*/  PRMT R2, RZ, 0x7610, R2 ;  /* 0x00007610ff027816 */ /* 0x000fd60000000002 */
[----:B0-----:R-:W-:Y:S05]  /*1c790*/  @P0 BRA `(.L_x_41) ;  /* 0x0000000000040947 */ /* 0x001fea0003800000 */
[----:B------:R0:W5:Y:S02]  /*1c7a0*/  LDG.E.U8 R2, desc[UR52][R18.64+0x69] ;  /* 0x0000693412027981 */ /* 0x000164000c1e1100 */
.L_x_41:
[----:B------:R-:W-:Y:S05]  /*1c7b0*/  BSYNC B1 ;  /* 0x0000000000017941 */ /* 0x000fea0003800000 */
.L_x_40:
[----:B------:R-:W-:Y:S05]  /*1c7c0*/  @P0 BRA `(.L_x_42) ;  /* 0x000000ac00f40947 */ /* 0x000fea0003800000 */
[----:B------:R-:W2:Y:S01]  /*1c7d0*/  LDL.LU R4, [R1+0x360] ;  /* 0x0003600001047983 */ /* 0x000ea20000300800 */
[----:B-----5:R-:W-:Y:S01]  /*1c7e0*/  LOP3.LUT R2, R2, 0xff, RZ, 0xc0, !PT ;  /* 0x000000ff02027812 */ /* 0x020fe200078ec0ff */
[----:B------:R-:W-:Y:S01]  /*1c7f0*/  IMAD.MOV.U32 R25, RZ, RZ, R30 ;  /* 0x000000ffff197224 */ /* 0x000fe200078e001e */
[----:B------:R-:W-:Y:S01]  /*1c800*/  ULDC.64 UR12, c[0x0][0x5c0] ;  /* 0x00017000000c7ab9 */ /* 0x000fe20000000a00 */
[----:B------:R-:W-:Y:S01]  /*1c810*/  IMAD R11, R11, 0x180, RZ ;  /* 0x000001800b0b7824 */ /* 0x000fe200078e02ff */
[----:B------:R-:W-:Y:S01]  /*1c820*/  F2FP.F16.E4M3.UNPACK_B R2, R2 ;  /* 0x00000002ff02723e */ /* 0x000fe200020006ff */
[----:B------:R-:W-:-:S04]  /*1c830*/  IMAD.WIDE.U32 R24, R10, 0x180, R24 ;  /* 0x000001800a187825 */ /* 0x000fc800078e0018 */
[----:B------:R-:W-:Y:S02]  /*1c840*/  HADD2.F32 R2, -RZ, R2.H0_H0 ;  /* 0x20000002ff027230 */ /* 0x000fe40000004100 */
[----:B------:R-:W-:Y:S02]  /*1c850*/  IMAD.U32 R3, RZ, RZ, UR12 ;  /* 0x0000000cff037e24 */ /* 0x000fe4000f8e00ff */
[----:B------:R-:W-:Y:S02]  /*1c860*/  IMAD.IADD R11, R25, 0x1, R11 ;  /* 0x00000001190b7824 */ /* 0x000fe400078e020b */
[----:B------:R-:W-:Y:S01]  /*1c870*/  FMUL R2, R2, UR46 ;  /* 0x0000002e02027c20 */ /* 0x000fe20008400000 */
[----:B------:R-:W-:-:S03]  /*1c880*/  IADD3 R24, P0, P1, R24, UR8, R3 ;  /* 0x0000000818187c10 */ /* 0x000fc6000f91e003 */
[----:B--2---:R-:W-:Y:S01]  /*1c890*/  FFMA R2, R4, UR47, R2 ;  /* 0x0000002f04027c23 */ /* 0x004fe20008000002 */
[----:B------:R-:W-:-:S04]  /*1c8a0*/  IMAD.U32 R4, RZ, RZ, UR13 ;  /* 0x0000000dff047e24 */ /* 0x000fc8000f8e00ff */
[----:B------:R-:W-:Y:S02]  /*1c8b0*/  F2FP.SATFINITE.E4M3.F32.PACK_AB_MERGE_C R3, RZ, R2, RZ ;  /* 0x00000002ff03723e */ /* 0x000fe400048070ff */
[----:B------:R-:W-:-:S05]  /*1c8c0*/  IADD3.X R25, R11, UR7, R4, P0, P1 ;  /* 0x000000070b197c10 */ /* 0x000fca00087e2404 */
[----:B------:R1:W-:Y:S01]  /*1c8d0*/  STG.E.U8 desc[UR52][R24.64+0x69], R3 ;  /* 0x0000690318007986 */ /* 0x0003e2000c101134 */
[----:B------:R-:W-:Y:S05]  /*1c8e0*/  BRA `(.L_x_42) ;  /* 0x000000ac00ac7947 */ /* 0x000fea0003800000 */
.L_x_39:
[----:B------:R-:W-:Y:S01]  /*1c8f0*/  ISETP.GE.AND P5, PT, R29, 0x1, PT ;  /* 0x000000011d00780c */ /* 0x000fe20003fa6270 */
[----:B------:R-:W2:Y:S03]  /*1c900*/  LDL.LU R38, [R1+0x40] ;  /* 0x0000400001267983 */ /* 0x000ea60000300800 */
[----:B------:R-:W-:Y:S01]  /*1c910*/  ISETP.LT.OR P0, PT, R28, 0x1, !P5 ;  /* 0x000000011c00780c */ /* 0x000fe20006f01670 */
[----:B------:R-:W-:Y:S01]  /*1c920*/  FMUL R31, R8, UR47 ;  /* 0x0000002f081f7c20 */ /* 0x000fe20008400000 */
[----:B------:R-:W-:Y:S01]  /*1c930*/  FMUL R7, R7, UR47 ;  /* 0x0000002f07077c20 */ /* 0x000fe20008400000 */
[----:B------:R-:W-:Y:S01]  /*1c940*/  FMUL R5, R5, UR47 ;  /* 0x0000002f05057c20 */ /* 0x000fe20008400000 */
[----:B------:R-:W-:Y:S01]  /*1c950*/  FMUL R3, R3, UR47 ;  /* 0x0000002f03037c20 */ /* 0x000fe20008400000 */
[----:B------:R-:W-:Y:S01]  /*1c960*/  FMUL R2, R2, UR47 ;  /* 0x0000002f02027c20 */ /* 0x000fe20008400000 */
[----:B-----5:R-:W-:Y:S01]  /*1c970*/  LOP3.LUT R12, R12, 0xfffeffff, RZ, 0xc0, !PT ;  /* 0xfffeffff0c0c7812 */ /* 0x020fe200078ec0ff */
[----:B------:R-:W-:Y:S01]  /*1c980*/  FMUL R14, R14, UR47 ;  /* 0x0000002f0e0e7c20 */ /* 0x000fe20008400000 */
[----:B------:R-:W-:Y:S01]  /*1c990*/  FMUL R15, R15, UR47 ;  /* 0x0000002f0f0f7c20 */ /* 0x000fe20008400000 */
[----:B------:R-:W-:Y:S01]  /*1c9a0*/  LOP3.LUT R0, R0, 0xfffffbff, RZ, 0xc0, !PT ;  /* 0xfffffbff00007812 */ /* 0x000fe200078ec0ff */
[----:B------:R-:W-:Y:S01]  /*1c9b0*/  FMUL R16, R16, UR47 ;  /* 0x0000002f10107c20 */ /* 0x000fe20008400000 */
[----:B------:R-:W-:Y:S01]  /*1c9c0*/  FMUL R17, R17, UR47 ;  /* 0x0000002f11117c20 */ /* 0x000fe20008400000 */
[----:B------:R-:W-:Y:S01]  /*1c9d0*/  FMUL R18, R18, UR47 ;  /* 0x0000002f12127c20 */ /* 0x000fe20008400000 */
[----:B------:R-:W0:Y:S01]  /*1c9e0*/  @!P0 LDC.64 R26, c[0x0][0x5c0] ;  /* 0x00017000ff1a8b82 */ /* 0x000e220000000a00 */
[----:B------:R-:W-:Y:S01]  /*1c9f0*/  F2FP.SATFINITE.E4M3.F32.PACK_AB_MERGE_C R31, RZ, R31, RZ ;  /* 0x0000001fff1f723e */ /* 0x000fe200048070ff */
[----:B------:R-:W-:Y:S01]  /*1ca00*/  FMUL R19, R19, UR47 ;  /* 0x0000002f13137c20 */ /* 0x000fe20008400000 */
[----:B------:R-:W3:Y:S01]  /*1ca10*/  LDL.LU R37, [R1+0x44] ;  /* 0x0000440001257983 */ /* 0x000ee20000300800 */
[----:B0-----:R-:W-:-:S03]  /*1ca20*/  @!P0 IADD3 R8, P1, R24, R26, RZ ;  /* 0x0000001a18088210 */ /* 0x001fc60007f3e0ff */
[----:B------:R-:W4:Y:S02]  /*1ca30*/  LDL.LU R36, [R1+0x48] ;  /* 0x0000480001247983 */ /* 0x000f240000300800 */
[----:B------:R-:W-:Y:S01]  /*1ca40*/  @!P0 IMAD.X R9, R30, 0x1, R27, P1 ;  /* 0x000000011e098824 */ /* 0x000fe200008e061b */
[----:B------:R-:W-:Y:S01]  /*1ca50*/  F2FP.SATFINITE.E4M3.F32.PACK_AB_MERGE_C R7, RZ, R7, RZ ;  /* 0x00000007ff07723e */ /* 0x000fe200048070ff */
[----:B------:R-:W-:Y:S01]  /*1ca60*/  FMUL R26, R6, UR47 ;  /* 0x0000002f061a7c20 */ /* 0x000fe20008400000 */
[----:B------:R-:W-:Y:S01]  /*1ca70*/  F2FP.SATFINITE.E4M3.F32.PACK_AB_MERGE_C R5, RZ, R5, RZ ;  /* 0x00000005ff05723e */ /* 0x000fe200048070ff */
[----:B------:R-:W-:Y:S01]  /*1ca80*/  FMUL R20, R20, UR47 ;  /* 0x0000002f14147c20 */ /* 0x000fe20008400000 */
[----:B------:R0:W-:Y:S01]  /*1ca90*/  @!P0 STG.E.U8 desc[UR52][R8.64], R31 ;  /* 0x0000001f08008986 */ /* 0x0001e2000c101134 */
[----:B------:R-:W-:Y:S02]  /*1caa0*/  ISETP.LT.OR P0, PT, R28, 0x2, !P5 ;  /* 0x000000021c00780c */ /* 0x000fe40006f01670 */
[----:B------:R-:W-:Y:S01]  /*1cab0*/  F2FP.SATFINITE.E4M3.F32.PACK_AB_MERGE_C R3, RZ, R3, RZ ;  /* 0x00000003ff03723e */ /* 0x000fe200048070ff */
[----:B------:R-:W-:Y:S01]  /*1cac0*/  FMUL R21, R21, UR47 ;  /* 0x0000002f15157c20 */ /* 0x000fe20008400000 */
[----:B------:R-:W-:Y:S01]  /*1cad0*/  F2FP.SATFINITE.E4M3.F32.PACK_AB_MERGE_C R2, RZ, R2, RZ ;  /* 0x00000002ff02723e */ /* 0x000fe200048070ff */
[----:B------:R-:W4:Y:S08]  /*1cae0*/  LDL.LU R35, [R1+0x4c] ;  /* 0x00004c0001237983 */ /* 0x000f300000300800 */
[----:B0-----:R-:W0:Y:S01]  /*1caf0*/  @!P0 LDC.64 R8, c[0x0][0x5c0] ;  /* 0x00017000ff088b82 */ /* 0x001e220000000a00 */
[----:B------:R-:W-:Y:S01]  /*1cb00*/  F2FP.SATFINITE.E4M3.F32.PACK_AB_MERGE_C R26, RZ, R26, RZ ;  /* 0x0000001aff1a723e */ /* 0x000fe200048070ff */
[----:B------:R-:W2:Y:S01]  /*1cb10*/  LDL.LU R34, [R1+0x50] ;  /* 0x0000500001227983 */ /* 0x000ea20000300800 */
[----:B------:R-:W-:Y:S01]  /*1cb20*/  @P5 LOP3.LUT R12, R12, 0x10000, RZ, 0xfc, !PT ;  /* 0x000100000c0c5812 */ /* 0x000fe200078efcff */
[----:B------:R-:W-:Y:S01]  /*1cb30*/  FMUL R22, R22, UR47 ;  /* 0x0000002f16167c20 */ /* 0x000fe20008400000 */
[----:B------:R-:W-:Y:S01]  /*1cb40*/  F2FP.SATFINITE.E4M3.F32.PACK_AB_MERGE_C R14, RZ, R14, RZ ;  /* 0x0000000eff0e723e */ /* 0x000fe200048070ff */
[----:B------:R-:W-:Y:S01]  /*1cb50*/  FMUL R23, R23, UR47 ;  /* 0x0000002f17177c20 */ /* 0x000fe20008400000 */
[----:B------:R-:W-:Y:S01]  /*1cb60*/  F2FP.SATFINITE.E4M3.F32.PACK_AB_MERGE_C R15, RZ, R15, RZ ;  /* 0x0000000fff0f723e */ /* 0x000fe200048070ff */
[----:B------:R-:W-:Y:S01]  /*1cb70*/  FMUL R232, R232, UR47 ;  /* 0x0000002fe8e87c20 */ /* 0x000fe20008400000 */
[----:B------:R-:W-:Y:S01]  /*1cb80*/  F2FP.SATFINITE.E4M3.F32.PACK_AB_MERGE_C R16, RZ, R16, RZ ;  /* 0x00000010ff10723e */ /* 0x000fe200048070ff */
[----:B------:R-:W-:Y:S01]  /*1cb90*/  FMUL R233, R233, UR47 ;  /* 0x0000002fe9e97c20 */ /* 0x000fe20008400000 */
[----:B------:R-:W-:Y:S01]  /*1cba0*/  F2FP.SATFINITE.E4M3.F32.PACK_AB_MERGE_C R17, RZ, R17, RZ ;  /* 0x00000011ff11723e */ /* 0x000fe200048070ff */
[----:B------:R-:W-:Y:S01]  /*1cbb0*/  FMUL R234, R234, UR47 ;  /* 0x0000002feaea7c20 */ /* 0x000fe20008400000 */
[----:B------:R-:W-:Y:S01]  /*1cbc0*/  LOP3.LUT R12, R12, 0xfffff7ff, RZ, 0xc0, !PT ;  /* 0xfffff7ff0c0c7812 */ /* 0x000fe200078ec0ff */
[----:B------:R-:W-:Y:S01]  /*1cbd0*/  FMUL R235, R235, UR47 ;  /* 0x0000002febeb7c20 */ /* 0x000fe20008400000 */
[----:B------:R-:W-:Y:S01]  /*1cbe0*/  F2FP.SATFINITE.E4M3.F32.PACK_AB_MERGE_C R18, RZ, R18, RZ ;  /* 0x00000012ff12723e */ /* 0x000fe200048070ff */
[----:B------:R-:W-:Y:S01]  /*1cbf0*/  FMUL R236, R236, UR47 ;  /* 0x0000002fecec7c20 */ /* 0x000fe20008400000 */
[----:B------:R-:W-:Y:S01]  /*1cc00*/  F2FP.SATFINITE.E4M3.F32.PACK_AB_MERGE_C R19, RZ, R19, RZ ;  /* 0x00000013ff13723e */ /* 0x000fe200048070ff */
[----:B------:R-:W-:Y:S01]  /*1cc10*/  FMUL R237, R237, UR47 ;  /* 0x0000002feded7c20 */ /* 0x000fe20008400000 */
[----:B------:R-:W-:Y:S01]  /*1cc20*/  F2FP.SATFINITE.E4M3.F32.PACK_AB_MERGE_C R20, RZ, R20, RZ ;  /* 0x00000014ff14723e */ /* 0x000fe200048070ff */
[----:B------:R-:W-:Y:S01]  /*1cc30*/  BSSY B1, `(.L_x_43) ;  /* 0x00000ea000017945 */ /* 0x000fe20003800000 */
[----:B------:R-:W-:-:S02]  /*1cc40*/  F2FP.SATFINITE.E4M3.F32.PACK_AB_MERGE_C R21, RZ, R21, RZ ;  /* 0x00000015ff15723e */ /* 0x000fc400048070ff */
[----:B------:R-:W-:Y:S02]  /*1cc50*/  F2FP.SATFINITE.E4M3.F32.PACK_AB_MERGE_C R22, RZ, R22, RZ ;  /* 0x00000016ff16723e */ /* 0x000fe400048070ff */
[----:B0-----:R-:W-:Y:S02]  /*1cc60*/  @!P0 IADD3 R8, P1, R24, R8, RZ ;  /* 0x0000000818088210 */ /* 0x001fe40007f3e0ff */
[----:B------:R-:W-:Y:S02]  /*1cc70*/  F2FP.SATFINITE.E4M3.F32.PACK_AB_MERGE_C R23, RZ, R23, RZ ;  /* 0x00000017ff17723e */ /* 0x000fe400048070ff */
[----:B------:R-:W-:Y:S01]  /*1cc80*/  F2FP.SATFINITE.E4M3.F32.PACK_AB_MERGE_C R232, RZ, R232, RZ ;  /* 0x000000e8ffe8723e */ /* 0x000fe200048070ff */
[----:B------:R-:W-:Y:S01]  /*1cc90*/  @!P0 IMAD.X R9, R30, 0x1, R9, P1 ;  /* 0x000000011e098824 */ /* 0x000fe200008e0609 */
[----:B------:R-:W-:Y:S02]  /*1cca0*/  F2FP.SATFINITE.E4M3.F32.PACK_AB_MERGE_C R233, RZ, R233, RZ ;  /* 0x000000e9ffe9723e */ /* 0x000fe400048070ff */
[----:B------:R-:W-:-:S02]  /*1ccb0*/  F2FP.SATFINITE.E4M3.F32.PACK_AB_MERGE_C R235, RZ, R235, RZ ;  /* 0x000000ebffeb723e */ /* 0x000fc400048070ff */
[----:B------:R0:W-:Y:S01]  /*1ccc0*/  @!P0 STG.E.U8 desc[UR52][R8.64+0x1], R7 ;  /* 0x0000010708008986 */ /* 0x0001e2000c101134 */
[----:B------:R-:W-:Y:S02]  /*1ccd0*/  ISETP.GE.AND P0, PT, R29, 0x9, PT ;  /* 0x000000091d00780c */ /* 0x000fe40003f06270 */
[----:B------:R-:W-:Y:S02]  /*1cce0*/  F2FP.SATFINITE.E4M3.F32.PACK_AB_MERGE_C R237, RZ, R237, RZ ;  /* 0x000000edffed723e */ /* 0x000fe400048070ff */
[----:B------:R-:W-:-:S09]  /*1ccf0*/  ISETP.LT.OR P1, PT, R28, 0x1, !P0 ;  /* 0x000000011c00780c */ /* 0x000fd20004721670 */
[----:B------:R-:W-:-:S04]  /*1cd00*/  @P0 LOP3.LUT R0, R0, 0x400, RZ, 0xfc, !PT ;  /* 0x0000040000000812 */ /* 0x000fc800078efcff */
[----:B0-----:R-:W0:Y:S01]  /*1cd10*/  @!P1 LDC.64 R8, c[0x0][0x5c0] ;  /* 0x00017000ff089b82 */ /* 0x001e220000000a00 */
[----:B------:R-:W-:Y:S02]  /*1cd20*/  LOP3.LUT R0, R0, 0xffff7fff, RZ, 0xc0, !PT ;  /* 0xffff7fff00007812 */ /* 0x000fe400078ec0ff */
[----:B0-----:R-:W-:Y:S01]  /*1cd30*/  @!P1 IADD3 R6, P2, P3, R24, UR8, R8 ;  /* 0x0000000818069c10 */ /* 0x001fe2000fb5e008 */
[----:B------:R-:W-:-:S03]  /*1cd40*/  FMUL R8, R4, UR47 ;  /* 0x0000002f04087c20 */ /* 0x000fc60008400000 */
[----:B------:R-:W-:Y:S02]  /*1cd50*/  @!P1 IADD3.X R7, R30, UR7, R9, P2, P3 ;  /* 0x000000071e079c10 */ /* 0x000fe400097e6409 */
[C---:B------:R-:W-:Y:S02]  /*1cd60*/  ISETP.LT.OR P2, PT, R28.reuse, 0x2, !P0 ;  /* 0x000000021c00780c */ /* 0x040fe40004741670 */
[----:B------:R-:W-:Y:S01]  /*1cd70*/  F2FP.SATFINITE.E4M3.F32.PACK_AB_MERGE_C R8, RZ, R8, RZ ;  /* 0x00000008ff08723e */ /* 0x000fe200048070ff */
[----:B------:R0:W-:Y:S01]  /*1cd80*/  @!P1 STG.E.U8 desc[UR52][R6.64], R26 ;  /* 0x0000001a06009986 */ /* 0x0001e2000c101134 */
[----:B------:R-:W-:-:S09]  /*1cd90*/  ISETP.LT.OR P1, PT, R28, 0x9, !P5 ;  /* 0x000000091c00780c */ /* 0x000fd20006f21670 */
[----:B0-----:R-:W0:Y:S02]  /*1cda0*/  @!P2 LDC.64 R6, c[0x0][0x5c0] ;  /* 0x00017000ff06ab82 */ /* 0x001e240000000a00 */
[----:B0-----:R-:W-:-:S04]  /*1cdb0*/  @!P2 IADD3 R6, P3, P4, R24, UR8, R6 ;  /* 0x000000081806ac10 */ /* 0x001fc8000fc7e006 */
[----:B------:R-:W-:Y:S02]  /*1cdc0*/  @!P2 IADD3.X R7, R30, UR7, R7, P3, P4 ;  /* 0x000000071e07ac10 */ /* 0x000fe40009fe8407 */
[----:B------:R-:W-:-:S03]  /*1cdd0*/  ISETP.LT.OR P4, PT, R28, 0x9, !P0 ;  /* 0x000000091c00780c */ /* 0x000fc60004781670 */
[----:B------:R0:W-:Y:S01]  /*1cde0*/  @!P2 STG.E.U8 desc[UR52][R6.64+0x1], R5 ;  /* 0x000001050600a986 */ /* 0x0001e2000c101134 */
[----:B------:R-:W-:Y:S01]  /*1cdf0*/  ISETP.LT.OR P2, PT, R28, 0xa, !P5 ;  /* 0x0000000a1c00780c */ /* 0x000fe20006f41670 */
[----:B0-----:R-:W0:Y:S02]  /*1ce00*/  @!P1 LDC.64 R6, c[0x0][0x5c0] ;  /* 0x00017000ff069b82 */ /* 0x001e240000000a00 */
[----:B0-----:R-:W-:-:S05]  /*1ce10*/  @!P1 IADD3 R4, P3, R24, R6, RZ ;  /* 0x0000000618049210 */ /* 0x001fca0007f7e0ff */
[----:B------:R-:W-:Y:S01]  /*1ce20*/  @!P1 IMAD.X R5, R30, 0x1, R7, P3 ;  /* 0x000000011e059824 */ /* 0x000fe200018e0607 */
[----:B------:R-:W-:Y:S01]  /*1ce30*/  ISETP.LT.OR P3, PT, R28, 0xa, !P0 ;  /* 0x0000000a1c00780c */ /* 0x000fe20004761670 */
[----:B------:R-:W0:Y:S03]  /*1ce40*/  @!P4 LDC.64 R6, c[0x0][0x5c0] ;  /* 0x00017000ff06cb82 */ /* 0x000e260000000a00 */
[----:B------:R1:W-:Y:S05]  /*1ce50*/  @!P1 STG.E.U8 desc[UR52][R4.64+0x8], R8 ;  /* 0x0000080804009986 */ /* 0x0003ea000c101134 */
[----:B-1----:R-:W1:Y:S02]  /*1ce60*/  @!P2 LDC.64 R4, c[0x0][0x5c0] ;  /* 0x00017000ff04ab82 */ /* 0x002e640000000a00 */
[----:B-1----:R-:W-:-:S05]  /*1ce70*/  @!P2 IADD3 R4, P1, R24, R4, RZ ;  /* 0x000000041804a210 */ /* 0x002fca0007f3e0ff */
[----:B------:R-:W-:-:S05]  /*1ce80*/  @!P2 IMAD.X R5, R30, 0x1, R5, P1 ;  /* 0x000000011e05a824 */ /* 0x000fca00008e0605 */
[----:B------:R1:W-:Y:S01]  /*1ce90*/  @!P2 STG.E.U8 desc[UR52][R4.64+0x9], R3 ;  /* 0x000009030400a986 */ /* 0x0003e2000c101134 */
[----:B0-----:R-:W-:-:S04]  /*1cea0*/  @!P4 IADD3 R6, P1, P2, R24, UR8, R6 ;  /* 0x000000081806cc10 */ /* 0x001fc8000fa3e006 */
[----:B------:R-:W-:-:S05]  /*1ceb0*/  @!P4 IADD3.X R7, R30, UR7, R7, P1, P2 ;  /* 0x000000071e07cc10 */ /* 0x000fca0008fe4407 */
[----:B------:R0:W-:Y:S01]  /*1cec0*/  @!P4 STG.E.U8 desc[UR52][R6.64+0x8], R2 ;  /* 0x000008020600c986 */ /* 0x0001e2000c101134 */
[----:B-1----:R-:W1:Y:S02]  /*1ced0*/  @!P3 LDC.64 R4, c[0x0][0x5c0] ;  /* 0x00017000ff04bb82 */ /* 0x002e640000000a00 */
[----:B-1----:R-:W-:-:S04]  /*1cee0*/  @!P3 IADD3 R8, P1, P2, R24, UR8, R4 ;  /* 0x000000081808bc10 */ /* 0x002fc8000fa3e004 */
[----:B------:R-:W-:Y:S02]  /*1cef0*/  @!P3 IADD3.X R9, R30, UR7, R5, P1, P2 ;  /* 0x000000071e09bc10 */ /* 0x000fe40008fe4405 */
[----:B------:R-:W-:-:S03]  /*1cf00*/  ISETP.GE.AND P1, PT, R29, 0x81, PT ;  /* 0x000000811d00780c */ /* 0x000fc60003f26270 */
[----:B------:R-:W-:Y:S01]  /*1cf10*/  @!P3 STG.E.U8 desc[UR52][R8.64+0x9], R14 ;  /* 0x0000090e0800b986 */ /* 0x000fe2000c101134 */
[C---:B------:R-:W-:Y:S02]  /*1cf20*/  ISETP.LT.OR P2, PT, R28.reuse, 0x1, !P1 ;  /* 0x000000011c00780c */ /* 0x040fe40004f41670 */
[----:B------:R-:W-:-:S11]  /*1cf30*/  ISETP.LT.OR P6, PT, R28, 0x2, !P1 ;  /* 0x000000021c00780c */ /* 0x000fd60004fc1670 */
[----:B0-----:R-:W0:Y:S02]  /*1cf40*/  @!P2 LDC.64 R2, c[0x0][0x5c0] ;  /* 0x00017000ff02ab82 */ /* 0x001e240000000a00 */
[----:B0-----:R-:W-:-:S04]  /*1cf50*/  @!P2 IADD3 R6, P4, P5, R24, UR6, R2 ;  /* 0x000000061806ac10 */ /* 0x001fc8000fd9e002 */
[----:B------:R-:W-:Y:S02]  /*1cf60*/  @!P2 IADD3.X R7, R30, UR5, R3, P4, P5 ;  /* 0x000000051e07ac10 */ /* 0x000fe4000a7ea403 */
[----:B------:R-:W0:Y:S03]  /*1cf70*/  @!P6 LDC.64 R2, c[0x0][0x5c0] ;  /* 0x00017000ff02eb82 */ /* 0x000e260000000a00 */
[----:B------:R1:W-:Y:S02]  /*1cf80*/  @!P2 STG.E.U8 desc[UR52][R6.64], R15 ;  /* 0x0000000f0600a986 */ /* 0x0003e4000c101134 */
[----:B-1----:R-:W-:Y:S01]  /*1cf90*/  IMAD.U32 R6, RZ, RZ, UR7 ;  /* 0x00000007ff067e24 */ /* 0x002fe2000f8e00ff */
[----:B0-----:R-:W-:-:S04]  /*1cfa0*/  @!P6 IADD3 R4, P4, P5, R24, UR6, R2 ;  /* 0x000000061804ec10 */ /* 0x001fc8000fd9e002 */
[----:B------:R-:W-:Y:S02]  /*1cfb0*/  @!P6 IADD3.X R5, R30, UR5, R3, P4, P5 ;  /* 0x000000051e05ec10 */ /* 0x000fe4000a7ea403 */
[----:B------:R-:W-:-:S03]  /*1cfc0*/  ISETP.LT.OR P4, PT, R28, 0x9, !P1 ;  /* 0x000000091c00780c */ /* 0x000fc60004f81670 */
[----:B------:R0:W-:Y:S10]  /*1cfd0*/  @!P6 STG.E.U8 desc[UR52][R4.64+0x1], R16 ;  /* 0x000001100400e986 */ /* 0x0001f4000c101134 */
[----:B------:R-:W1:Y:S01]  /*1cfe0*/  @!P4 LDC.64 R2, c[0x0][0x5c0] ;  /* 0x00017000ff02cb82 */ /* 0x000e620000000a00 */
[----:B------:R-:W-:Y:S01]  /*1cff0*/  @P4 LOP3.LUT R0, R0, 0x8000, RZ, 0xfc, !PT ;  /* 0x0000800000004812 */ /* 0x000fe200078efcff */
[----:B0-----:R-:W-:-:S03]  /*1d000*/  IMAD.U32 R16, RZ, RZ, UR7 ;  /* 0x00000007ff107e24 */ /* 0x001fc6000f8e00ff */
[----:B------:R-:W-:-:S04]  /*1d010*/  LOP3.LUT R0, R0, 0xfffff7ff, RZ, 0xc0, !PT ;  /* 0xfffff7ff00007812 */ /* 0x000fc800078ec0ff */
[----:B------:R-:W-:-:S04]  /*1d020*/  @P1 LOP3.LUT R0, R0, 0x800, RZ, 0xfc, !PT ;  /* 0x0000080000001812 */ /* 0x000fc800078efcff */
[----:B------:R-:W-:Y:S02]  /*1d030*/  LOP3.LUT R0, R0, 0xfffeffff, RZ, 0xc0, !PT ;  /* 0xfffeffff00007812 */ /* 0x000fe400078ec0ff */
[----:B-1----:R-:W-:-:S04]  /*1d040*/  @!P4 IADD3 R32, P3, P5, R24, UR6, R2 ;  /* 0x000000061820cc10 */ /* 0x002fc8000fd7e002 */
[----:B------:R-:W-:Y:S02]  /*1d050*/  @!P4 IADD3.X R33, R30, UR5, R3, P3, P5 ;  /* 0x000000051e21cc10 */ /* 0x000fe40009fea403 */
[----:B------:R-:W-:Y:S02]  /*1d060*/  ISETP.LT.OR P3, PT, R28, 0xa, !P1 ;  /* 0x0000000a1c00780c */ /* 0x000fe40004f61670 */
[----:B------:R-:W-:-:S11]  /*1d070*/  ISETP.GE.AND P1, PT, R29, 0x101, PT ;  /* 0x000001011d00780c */ /* 0x000fd60003f26270 */
[----:B------:R-:W0:Y:S01]  /*1d080*/  @!P3 LDC.64 R2, c[0x0][0x5c0] ;  /* 0x00017000ff02bb82 */ /* 0x000e220000000a00 */
[----:B------:R-:W-:Y:S02]  /*1d090*/  @P3 LOP3.LUT R0, R0, 0x10000, RZ, 0xfc, !PT ;  /* 0x0001000000003812 */ /* 0x000fe400078efcff */
[----:B------:R-:W-:-:S04]  /*1d0a0*/  @P1 LOP3.LUT R12, R12, 0x800, RZ, 0xfc, !PT ;  /* 0x000008000c0c1812 */ /* 0x000fc800078efcff */
[----:B------:R-:W-:Y:S02]  /*1d0b0*/  LOP3.LUT R12, R12, 0xffffffdf, RZ, 0xc0, !PT ;  /* 0xffffffdf0c0c7812 */ /* 0x000fe400078ec0ff */
[----:B0-----:R-:W-:Y:S01]  /*1d0c0*/  @!P3 IADD3 R14, P2, P5, R24, UR6, R2 ;  /* 0x00000006180ebc10 */ /* 0x001fe2000fd5e002 */
[----:B------:R-:W-:-:S03]  /*1d0d0*/  IMAD.U32 R2, RZ, RZ, UR8 ;  /* 0x00000008ff027e24 */ /* 0x000fc6000f8e00ff */
[----:B------:R-:W-:Y:S02]  /*1d0e0*/  @!P3 IADD3.X R15, R30, UR5, R3, P2, P5 ;  /* 0x000000051e0fbc10 */ /* 0x000fe400097ea403 */
[----:B------:R-:W-:-:S04]  /*1d0f0*/  ISETP.GE.AND P2, PT, R29, 0x89, PT ;  /* 0x000000891d00780c */ /* 0x000fc80003f46270 */
[----:B------:R-:W-:-:S13]  /*1d100*/  ISETP.LT.OR P5, PT, R28, 0x1, !P2 ;  /* 0x000000011c00780c */ /* 0x000fda00057a1670 */
[----:B------:R-:W0:Y:S01]  /*1d110*/  @!P5 LDC.64 R4, c[0x0][0x5c0] ;  /* 0x00017000ff04db82 */ /* 0x000e220000000a00 */
[----:B------:R-:W-:-:S04]  /*1d120*/  @!P5 IADD3 R2, P0, P4, R2, UR6, R24 ;  /* 0x000000060202dc10 */ /* 0x000fc8000fc1e018 */
[----:B------:R-:W-:Y:S02]  /*1d130*/  @!P5 IADD3.X R6, R6, UR5, R30, P0, P4 ;  /* 0x000000050606dc10 */ /* 0x000fe400087e841e */
[----:B------:R-:W-:Y:S02]  /*1d140*/  ISETP.LT.OR P0, PT, R28, 0x1, !P1 ;  /* 0x000000011c00780c */ /* 0x000fe40004f01670 */
[----:B0-----:R-:W-:-:S11]  /*1d150*/  @!P5 IADD3 R4, P3, R2, R4, RZ ;  /* 0x000000040204d210 */ /* 0x001fd60007f7e0ff */
[----:B------:R-:W0:Y:S01]  /*1d160*/  @!P0 LDC.64 R2, c[0x0][0x5c0] ;  /* 0x00017000ff028b82 */ /* 0x000e220000000a00 */
[----:B------:R-:W-:-:S05]  /*1d170*/  @!P5 IMAD.X R5, R6, 0x1, R5, P3 ;  /* 0x000000010605d824 */ /* 0x000fca00018e0605 */
[----:B------:R1:W-:Y:S01]  /*1d180*/  @!P5 STG.E.U8 desc[UR52][R4.64], R17 ;  /* 0x000000110400d986 */ /* 0x0003e2000c101134 */
[----:B------:R-:W-:Y:S01]  /*1d190*/  ISETP.LT.OR P5, PT, R28, 0x2, !P2 ;  /* 0x000000021c00780c */ /* 0x000fe200057a1670 */
[----:B-1----:R-:W-:Y:S02]  /*1d1a0*/  IMAD.U32 R4, RZ, RZ, UR8 ;  /* 0x00000008ff047e24 */ /* 0x002fe4000f8e00ff */
[----:B------:R-:W-:Y:S01]  /*1d1b0*/  IMAD.U32 R5, RZ, RZ, UR7 ;  /* 0x00000007ff057e24 */ /* 0x000fe2000f8e00ff */
[----:B0-----:R-:W-:Y:S01]  /*1d1c0*/  @!P0 IADD3 R26, P4, P6, R24, UR11, R2 ;  /* 0x0000000b181a8c10 */ /* 0x001fe2000fe9e002 */
[----:B------:R-:W-:-:S03]  /*1d1d0*/  IMAD.U32 R17, RZ, RZ, UR8 ;  /* 0x00000008ff117e24 */ /* 0x000fc6000f8e00ff */
[----:B------:R-:W-:-:S05]  /*1d1e0*/  @!P0 IADD3.X R27, R30, UR9, R3, P4, P6 ;  /* 0x000000091e1b8c10 */ /* 0x000fca000a7ec403 */
[----:B------:R-:W0:Y:S01]  /*1d1f0*/  @!P5 LDC.64 R2, c[0x0][0x5c0] ;  /* 0x00017000ff02db82 */ /* 0x000e220000000a00 */
[----:B------:R-:W-:-:S04]  /*1d200*/  @!P5 IADD3 R4, P3, P6, R4, UR6, R24 ;  /* 0x000000060404dc10 */ /* 0x000fc8000fe7e018 */
[----:B------:R-:W-:Y:S02]  /*1d210*/  @!P5 IADD3.X R5, R5, UR5, R30, P3, P6 ;  /* 0x000000050505dc10 */ /* 0x000fe40009fec41e */
[----:B------:R-:W-:-:S13]  /*1d220*/  ISETP.LT.OR P3, PT, R28, 0x2, !P1 ;  /* 0x000000021c00780c */ /* 0x000fda0004f61670 */
[----:B------:R-:W-:Y:S02]  /*1d230*/  @P3 LOP3.LUT R12, R12, 0x20, RZ, 0xfc, !PT ;  /* 0x000000200c0c3812 */ /* 0x000fe400078efcff */
[----:B0-----:R-:W-:Y:S02]  /*1d240*/  @!P5 IADD3 R4, P6, R4, R2, RZ ;  /* 0x000000020404d210 */ /* 0x001fe40007fde0ff */
[----:B------:R-:W-:-:S03]  /*1d250*/  LOP3.LUT R12, R12, 0xffffffef, RZ, 0xc0, !PT ;  /* 0xffffffef0c0c7812 */ /* 0x000fc600078ec0ff */
[----:B------:R-:W-:Y:S02]  /*1d260*/  @!P5 IMAD.X R5, R5, 0x1, R3, P6 ;  /* 0x000000010505d824 */ /* 0x000fe400030e0603 */
[----:B------:R-:W0:Y:S03]  /*1d270*/  @!P3 LDC.64 R2, c[0x0][0x5c0] ;  /* 0x00017000ff02bb82 */ /* 0x000e260000000a00 */
[----:B------:R1:W-:Y:S02]  /*1d280*/  @!P5 STG.E.U8 desc[UR52][R4.64+0x1], R18 ;  /* 0x000001120400d986 */ /* 0x0003e4000c101134 */
[----:B-1----:R-:W-:Y:S01]  /*1d290*/  IMAD.U32 R18, RZ, RZ, UR7 ;  /* 0x00000007ff127e24 */ /* 0x002fe2000f8e00ff */
[----:B0-----:R-:W-:-:S04]  /*1d2a0*/  @!P3 IADD3 R6, P4, P6, R24, UR11, R2 ;  /* 0x0000000b1806bc10 */ /* 0x001fc8000fe9e002 */
[----:B------:R-:W-:Y:S02]  /*1d2b0*/  @!P3 IADD3.X R7, R30, UR9, R3, P4, P6 ;  /* 0x000000091e07bc10 */ /* 0x000fe4000a7ec403 */
[C---:B------:R-:W-:Y:S02]  /*1d2c0*/  ISETP.LT.OR P4, PT, R28.reuse, 0x9, !P1 ;  /* 0x000000091c00780c */ /* 0x040fe40004f81670 */
[----:B------:R-:W-:Y:S02]  /*1d2d0*/  ISETP.LT.OR P1, PT, R28, 0xa, !P1 ;  /* 0x0000000a1c00780c */ /* 0x000fe40004f21670 */
[----:B------:R-:W-:-:S09]  /*1d2e0*/  LOP3.LUT P3, RZ, R0, 0x10000, RZ, 0xc0, !PT ;  /* 0x0001000000ff7812 */ /* 0x000fd2000786c0ff */
[----:B------:R-:W0:Y:S01]  /*1d2f0*/  @!P4 LDC.64 R2, c[0x0][0x5c0] ;  /* 0x00017000ff02cb82 */ /* 0x000e220000000a00 */
[----:B------:R-:W-:Y:S02]  /*1d300*/  @P4 LOP3.LUT R12, R12, 0x10, RZ, 0xfc, !PT ;  /* 0x000000100c0c4812 */ /* 0x000fe400078efcff */
[----:B0-----:R-:W-:-:S04]  /*1d310*/  @!P4 IADD3 R8, P5, P6, R24, UR11, R2 ;  /* 0x0000000b1808cc10 */ /* 0x001fc8000febe002 */
[----:B------:R-:W-:Y:S02]  /*1d320*/  @!P4 IADD3.X R9, R30, UR9, R3, P5, P6 ;  /* 0x000000091e09cc10 */ /* 0x000fe4000afec403 */
[----:B------:R-:W0:Y:S01]  /*1d330*/  @!P1 LDC.64 R2, c[0x0][0x5c0] ;  /* 0x00017000ff029b82 */ /* 0x000e220000000a00 */
[C---:B------:R-:W-:Y:S02]  /*1d340*/  LOP3.LUT P4, RZ, R0.reuse, 0x8000, RZ, 0xc0, !PT ;  /* 0x0000800000ff7812 */ /* 0x040fe4000788c0ff */
[----:B------:R-:W-:-:S04]  /*1d350*/  LOP3.LUT R0, R0, 0xffffefff, RZ, 0xc0, !PT ;  /* 0xffffefff00007812 */ /* 0x000fc800078ec0ff */
[----:B------:R-:W-:-:S04]  /*1d360*/  @P1 LOP3.LUT R0, R0, 0x1000, RZ, 0xfc, !PT ;  /* 0x0000100000001812 */ /* 0x000fc800078efcff */
[----:B------:R-:W-:-:S03]  /*1d370*/  LOP3.LUT R0, R0, 0xffffdfff, RZ, 0xc0, !PT ;  /* 0xffffdfff00007812 */ /* 0x000fc600078ec0ff */
[----:B------:R1:W-:Y:S01]  /*1d380*/  @!P4 STG.E.U8 desc[UR52][R32.64+0x8], R19 ;  /* 0x000008132000c986 */ /* 0x0003e2000c101134 */
[----:B------:R-:W-:-:S03]  /*1d390*/  @P2 LOP3.LUT R0, R0, 0x2000, RZ, 0xfc, !PT ;  /* 0x0000200000002812 */ /* 0x000fc600078efcff */
[----:B------:R3:W-:Y:S01]  /*1d3a0*/  @!P3 STG.E.U8 desc[UR52][R14.64+0x9], R20 ;  /* 0x000009140e00b986 */ /* 0x0007e2000c101134 */
[----:B------:R-:W-:Y:S02]  /*1d3b0*/  LOP3.LUT R0, R0, 0xffffbfff, RZ, 0xc0, !PT ;  /* 0xffffbfff00007812 */ /* 0x000fe400078ec0ff */
[----:B0-----:R-:W-:Y:S01]  /*1d3c0*/  @!P1 IADD3 R4, P4, P5, R24, UR11, R2 ;  /* 0x0000000b18049c10 */ /* 0x001fe2000fd9e002 */
[----:B-1----:R-:W-:-:S03]  /*1d3d0*/  IMAD.U32 R19, RZ, RZ, UR7 ;  /* 0x00000007ff137e24 */ /* 0x002fc6000f8e00ff */
[----:B------:R-:W-:Y:S02]  /*1d3e0*/  @!P1 IADD3.X R5, R30, UR9, R3, P4, P5 ;  /* 0x000000091e059c10 */ /* 0x000fe4000a7ea403 */
[----:B------:R-:W-:Y:S01]  /*1d3f0*/  ISETP.LT.OR P4, PT, R28, 0x9, !P2 ;  /* 0x000000091c00780c */ /* 0x000fe20005781670 */
[----:B---3--:R-:W-:Y:S02]  /*1d400*/  IMAD.U32 R14, RZ, RZ, UR8 ;  /* 0x00000008ff0e7e24 */ /* 0x008fe4000f8e00ff */
[----:B------:R-:W-:Y:S02]  /*1d410*/  IMAD.U32 R15, RZ, RZ, UR8 ;  /* 0x00000008ff0f7e24 */ /* 0x000fe4000f8e00ff */
[----:B------:R-:W-:-:S08]  /*1d420*/  IMAD.U32 R20, RZ, RZ, UR8 ;  /* 0x00000008ff147e24 */ /* 0x000fd0000f8e00ff */
[----:B------:R-:W0:Y:S01]  /*1d430*/  @!P4 LDC.64 R2, c[0x0][0x5c0] ;  /* 0x00017000ff02cb82 */ /* 0x000e220000000a00 */
[----:B------:R-:W-:-:S04]  /*1d440*/  @!P4 IADD3 R17, P5, P6, R17, UR6, R24 ;  /* 0x000000061111cc10 */ /* 0x000fc8000febe018 */
[----:B------:R-:W-:Y:S02]  /*1d450*/  @!P4 IADD3.X R16, R16, UR5, R30, P5, P6 ;  /* 0x000000051010cc10 */ /* 0x000fe4000afec41e */
[----:B------:R-:W-:-:S13]  /*1d460*/  ISETP.LT.OR P5, PT, R28, 0xa, !P2 ;  /* 0x0000000a1c00780c */ /* 0x000fda00057a1670 */
[----:B------:R-:W-:Y:S02]  /*1d470*/  @!P5 IADD3 R14, P3, P6, R14, UR6, R24 ;  /* 0x000000060e0edc10 */ /* 0x000fe4000fe7e018 */
[----:B0-----:R-:W-:Y:S01]  /*1d480*/  @!P4 IADD3 R2, P1, R17, R2, RZ ;  /* 0x000000021102c210 */ /* 0x001fe20007f3e0ff */
[----:B------:R-:W-:-:S04]  /*1d490*/  IMAD.U32 R17, RZ, RZ, UR7 ;  /* 0x00000007ff117e24 */ /* 0x000fc8000f8e00ff */
[----:B------:R-:W-:Y:S01]  /*1d4a0*/  @!P4 IMAD.X R3, R16, 0x1, R3, P1 ;  /* 0x000000011003c824 */ /* 0x000fe200008e0603 */
[----:B------:R-:W-:Y:S01]  /*1d4b0*/  @!P5 IADD3.X R17, R17, UR5, R30, P3, P6 ;  /* 0x000000051111dc10 */ /* 0x000fe20009fec41e */
[----:B------:R-:W-:Y:S01]  /*1d4c0*/  IMAD.U32 R16, RZ, RZ, UR7 ;  /* 0x00000007ff107e24 */ /* 0x000fe2000f8e00ff */
[----:B------:R-:W-:Y:S02]  /*1d4d0*/  ISETP.GE.AND P3, PT, R29, 0x109, PT ;  /* 0x000001091d00780c */ /* 0x000fe40003f66270 */
[----:B------:R0:W-:Y:S01]  /*1d4e0*/  @!P4 STG.E.U8 desc[UR52][R2.64+0x8], R21 ;  /* 0x000008150200c986 */ /* 0x0001e2000c101134 */
[----:B------:R-:W-:Y:S02]  /*1d4f0*/  LOP3.LUT P1, RZ, R12, 0x20, RZ, 0xc0, !PT ;  /* 0x000000200cff7812 */ /* 0x000fe4000782c0ff */
[----:B------:R-:W-:Y:S01]  /*1d500*/  ISETP.LT.OR P6, PT, R28, 0x1, !P3 ;  /* 0x000000011c00780c */ /* 0x000fe20005fc1670 */
[----:B0-----:R-:W0:Y:S01]  /*1d510*/  @!P5 LDC.64 R2, c[0x0][0x5c0] ;  /* 0x00017000ff02db82 */ /* 0x001e220000000a00 */
[----:B------:R-:W-:-:S09]  /*1d520*/  IMAD.U32 R21, RZ, RZ, UR7 ;  /* 0x00000007ff157e24 */ /* 0x000fd2000f8e00ff */
[----:B------:R-:W-:Y:S02]  /*1d530*/  @P1 LOP3.LUT R0, R0, 0x4000, RZ, 0xfc, !PT ;  /* 0x0000400000001812 */ /* 0x000fe400078efcff */
[----:B------:R-:W-:-:S04]  /*1d540*/  @!P6 IADD3 R15, P2, P4, R15, UR11, R24 ;  /* 0x0000000b0f0fec10 */ /* 0x000fc8000fc5e018 */
[----:B------:R-:W-:Y:S02]  /*1d550*/  @!P6 IADD3.X R18, R18, UR9, R30, P2, P4 ;  /* 0x000000091212ec10 */ /* 0x000fe400097e841e */
[----:B0-----:R-:W-:Y:S01]  /*1d560*/  @!P5 IADD3 R2, P4, R14, R2, RZ ;  /* 0x000000020e02d210 */ /* 0x001fe20007f9e0ff */
[----:B------:R-:W-:-:S04]  /*1d570*/  IMAD.U32 R14, RZ, RZ, UR8 ;  /* 0x00000008ff0e7e24 */ /* 0x000fc8000f8e00ff */
[----:B------:R-:W-:Y:S01]  /*1d580*/  @!P5 IMAD.X R3, R17, 0x1, R3, P4 ;  /* 0x000000011103d824 */ /* 0x000fe200020e0603 */
[----:B------:R-:W-:Y:S01]  /*1d590*/  ISETP.LT.OR P4, PT, R28, 0x2, !P3 ;  /* 0x000000021c00780c */ /* 0x000fe20005f81670 */
[----:B------:R-:W-:-:S03]  /*1d5a0*/  IMAD.U32 R17, RZ, RZ, UR8 ;  /* 0x00000008ff117e24 */ /* 0x000fc6000f8e00ff */
[----:B------:R0:W-:Y:S01]  /*1d5b0*/  @!P5 STG.E.U8 desc[UR52][R2.64+0x9], R22 ;  /* 0x000009160200d986 */ /* 0x0001e2000c101134 */
[----:B------:R-:W-:-:S03]  /*1d5c0*/  ISETP.LT.OR P5, PT, R28, 0x9, !P3 ;  /* 0x000000091c00780c */ /* 0x000fc60005fa1670 */
[----:B------:R-:W-:Y:S01]  /*1d5d0*/  @!P0 STG.E.U8 desc[UR52][R26.64], R23 ;  /* 0x000000171a008986 */ /* 0x000fe2000c101134 */
[----:B------:R-:W-:-:S04]  /*1d5e0*/  ISETP.LT.OR P0, PT, R28, 0xa, !P3 ;  /* 0x0000000a1c00780c */ /* 0x000fc80005f01670 */
[----:B------:R-:W-:Y:S01]  /*1d5f0*/  @!P4 IADD3 R14, P1, P2, R14, UR11, R24 ;  /* 0x0000000b0e0ecc10 */ /* 0x000fe2000fa3e018 */
[----:B0-----:R-:W0:Y:S03]  /*1d600*/  @!P6 LDC.64 R2, c[0x0][0x5c0] ;  /* 0x00017000ff02eb82 */ /* 0x001e260000000a00 */
[----:B------:R-:W-:Y:S02]  /*1d610*/  @!P4 IADD3.X R16, R16, UR9, R30, P1, P2 ;  /* 0x000000091010cc10 */ /* 0x000fe40008fe441e */
[----:B------:R-:W-:-:S04]  /*1d620*/  @!P5 IADD3 R17, P1, P2, R17, UR11, R24 ;  /* 0x0000000b1111dc10 */ /* 0x000fc8000fa3e018 */
[----:B------:R-:W-:Y:S02]  /*1d630*/  @!P5 IADD3.X R19, R19, UR9, R30, P1, P2 ;  /* 0x000000091313dc10 */ /* 0x000fe40008fe441e */
[----:B------:R-:W-:-:S04]  /*1d640*/  @!P0 IADD3 R20, P2, P1, R20, UR11, R24 ;  /* 0x0000000b14148c10 */ /* 0x000fc8000f95e018 */
[----:B------:R-:W-:Y:S02]  /*1d650*/  @!P0 IADD3.X R21, R21, UR9, R30, P2, P1 ;  /* 0x0000000915158c10 */ /* 0x000fe400097e241e */
[C---:B------:R-:W-:Y:S02]  /*1d660*/  LOP3.LUT P1, RZ, R0.reuse, 0x4000, RZ, 0xc0, !PT ;  /* 0x0000400000ff7812 */ /* 0x040fe4000782c0ff */
[----:B------:R-:W-:-:S11]  /*1d670*/  LOP3.LUT P2, RZ, R0, 0x2000, RZ, 0xc0, !PT ;  /* 0x0000200000ff7812 */ /* 0x000fd6000784c0ff */
[----:B------:R1:W-:Y:S01]  /*1d680*/  @!P1 STG.E.U8 desc[UR52][R6.64+0x1], R232 ;  /* 0x000001e806009986 */ /* 0x0003e2000c101134 */
[----:B0-----:R-:W-:Y:S02]  /*1d690*/  @!P6 IADD3 R2, P1, R15, R2, RZ ;  /* 0x000000020f02e210 */ /* 0x001fe40007f3e0ff */
[----:B------:R-:W-:-:S03]  /*1d6a0*/  F2FP.SATFINITE.E4M3.F32.PACK_AB_MERGE_C R15, RZ, R236, RZ ;  /* 0x000000ecff0f723e */ /* 0x000fc600048070ff */
[----:B------:R-:W-:Y:S01]  /*1d6b0*/  @!P6 IMAD.X R3, R18, 0x1, R3, P1 ;  /* 0x000000011203e824 */ /* 0x000fe200008e0603 */
[----:B------:R-:W-:-:S04]  /*1d6c0*/  LOP3.LUT P1, RZ, R0, 0x1000, RZ, 0xc0, !PT ;  /* 0x0000100000ff7812 */ /* 0x000fc8000782c0ff */
[----:B------:R0:W-:Y:S01]  /*1d6d0*/  @!P6 STG.E.U8 desc[UR52][R2.64], R233 ;  /* 0x000000e90200e986 */ /* 0x0001e2000c101134 */
[----:B-1----:R-:W-:Y:S01]  /*1d6e0*/  F2FP.SATFINITE.E4M3.F32.PACK_AB_MERGE_C R7, RZ, R234, RZ ;  /* 0x000000eaff07723e */ /* 0x002fe200048070ff */
[----:B0-----:R-:W0:Y:S02]  /*1d6f0*/  @!P4 LDC.64 R2, c[0x0][0x5c0] ;  /* 0x00017000ff02cb82 */ /* 0x001e240000000a00 */
[----:B0-----:R-:W-:-:S05]  /*1d700*/  @!P4 IADD3 R2, P6, R14, R2, RZ ;  /* 0x000000020e02c210 */ /* 0x001fca0007fde0ff */
[----:B------:R-:W-:Y:S01]  /*1d710*/  @!P4 IMAD.X R3, R16, 0x1, R3, P6 ;  /* 0x000000011003c824 */ /* 0x000fe200030e0603 */
[C---:B------:R-:W-:Y:S02]  /*1d720*/  LOP3.LUT P6, RZ, R12.reuse, 0x10, RZ, 0xc0, !PT ;  /* 0x000000100cff7812 */ /* 0x040fe400078cc0ff */
[----:B------:R-:W-:Y:S02]  /*1d730*/  LOP3.LUT R12, R12, 0xffbfffff, RZ, 0xc0, !PT ;  /* 0xffbfffff0c0c7812 */ /* 0x000fe400078ec0ff */
[----:B------:R-:W-:Y:S01]  /*1d740*/  @!P4 STG.E.U8 desc[UR52][R2.64+0x1], R7 ;  /* 0x000001070200c986 */ /* 0x000fe2000c101134 */
[----:B------:R-:W-:-:S08]  /*1d750*/  ISETP.GE.AND P4, PT, R29, 0x181, PT ;  /* 0x000001811d00780c */ /* 0x000fd00003f86270 */
[----:B------:R2:W-:Y:S01]  /*1d760*/  @!P6 STG.E.U8 desc[UR52][R8.64+0x8], R235 ;  /* 0x000008eb0800e986 */ /* 0x0005e2000c101134 */
[----:B------:R-:W-:-:S03]  /*1d770*/  ISETP.LT.OR P6, PT, R28, 0x1, !P4 ;  /* 0x000000011c00780c */ /* 0x000fc600067c1670 */
[----:B------:R0:W-:Y:S01]  /*1d780*/  @!P1 STG.E.U8 desc[UR52][R4.64+0x9], R15 ;  /* 0x0000090f04009986 */ /* 0x0001e2000c101134 */
[----:B--2---:R-:W-:-:S09]  /*1d790*/  FMUL R9, R34, UR47 ;  /* 0x0000002f22097c20 */ /* 0x004fd20008400000 */
[----:B------:R-:W1:Y:S01]  /*1d7a0*/  @!P6 LDC.64 R2, c[0x0][0x5c0] ;  /* 0x00017000ff02eb82 */ /* 0x000e620000000a00 */
[----:B------:R-:W-:Y:S02]  /*1d7b0*/  @!P6 IMAD R7, R11, 0x180, RZ ;  /* 0x000001800b07e824 */ /* 0x000fe400078e02ff */
[----:B0-----:R-:W-:Y:S01]  /*1d7c0*/  @!P6 IMAD.MOV.U32 R4, RZ, RZ, R24 ;  /* 0x000000ffff04e224 */ /* 0x001fe200078e0018 */
[----:B------:R-:W-:Y:S01]  /*1d7d0*/  F2FP.SATFINITE.E4M3.F32.PACK_AB_MERGE_C R9, RZ, R9, RZ ;  /* 0x00000009ff09723e */ /* 0x000fe200048070ff */
[----:B------:R-:W-:Y:S02]  /*1d7e0*/  @!P6 IMAD.MOV.U32 R5, RZ, RZ, R30 ;  /* 0x000000ffff05e224 */ /* 0x000fe400078e001e */
[----:B------:R-:W-:-:S03]  /*1d7f0*/  @!P6 IMAD.WIDE.U32 R4, R10, 0x180, R4 ;  /* 0x000001800a04e825 */ /* 0x000fc600078e0004 */
[----:B-1----:R-:W-:-:S04]  /*1d800*/  @!P6 IADD3 R6, P1, R4, R2, RZ ;  /* 0x000000020406e210 */ /* 0x002fc80007f3e0ff */
[----:B------:R-:W-:Y:S02]  /*1d810*/  @!P6 IADD3.X R7, R3, R5, R7, P1, !PT ;  /* 0x000000050307e210 */ /* 0x000fe40000ffe407 */
[----:B------:R-:W0:Y:S02]  /*1d820*/  @!P5 LDC.64 R2, c[0x0][0x5c0] ;  /* 0x00017000ff02db82 */ /* 0x000e240000000a00 */
[----:B0-----:R-:W-:-:S05]  /*1d830*/  @!P5 IADD3 R2, P1, R17, R2, RZ ;  /* 0x000000021102d210 */ /* 0x001fca0007f3e0ff */
[----:B------:R-:W-:-:S05]  /*1d840*/  @!P5 IMAD.X R3, R19, 0x1, R3, P1 ;  /* 0x000000011303d824 */ /* 0x000fca00008e0603 */
[----:B------:R0:W-:Y:S01]  /*1d850*/  @!P5 STG.E.U8 desc[UR52][R2.64+0x8], R237 ;  /* 0x000008ed0200d986 */ /* 0x0001e2000c101134 */
[----:B------:R-:W-:-:S13]  /*1d860*/  ISETP.LT.OR P5, PT, R28, 0x2, !P4 ;  /* 0x000000021c00780c */ /* 0x000fda00067a1670 */
[----:B0-----:R-:W0:Y:S01]  /*1d870*/  @!P5 LDC.64 R2, c[0x0][0x5c0] ;  /* 0x00017000ff02db82 */ /* 0x001e220000000a00 */
[----:B------:R-:W-:Y:S02]  /*1d880*/  @!P5 IMAD.MOV.U32 R4, RZ, RZ, R24 ;  /* 0x000000ffff04d224 */ /* 0x000fe400078e0018 */
[----:B------:R-:W-:Y:S02]  /*1d890*/  @!P5 IMAD.MOV.U32 R5, RZ, RZ, R30 ;  /* 0x000000ffff05d224 */ /* 0x000fe400078e001e */
[----:B------:R-:W-:Y:S02]  /*1d8a0*/  @!P5 IMAD R8, R11, 0x180, RZ ;  /* 0x000001800b08d824 */ /* 0x000fe400078e02ff */
[----:B------:R-:W-:-:S03]  /*1d8b0*/  @!P5 IMAD.WIDE.U32 R4, R10, 0x180, R4 ;  /* 0x000001800a04d825 */ /* 0x000fc600078e0004 */
[----:B0-----:R-:W-:-:S04]  /*1d8c0*/  @!P5 IADD3 R4, P1, R4, R2, RZ ;  /* 0x000000020404d210 */ /* 0x001fc80007f3e0ff */
[----:B------:R-:W-:Y:S01]  /*1d8d0*/  @!P5 IADD3.X R5, R3, R5, R8, P1, !PT ;  /* 0x000000050305d210 */ /* 0x000fe20000ffe408 */
[----:B------:R-:W-:Y:S01]  /*1d8e0*/  FMUL R8, R38, UR47 ;  /* 0x0000002f26087c20 */ /* 0x000fe20008400000 */
[----:B------:R-:W0:Y:S04]  /*1d8f0*/  @!P0 LDC.64 R2, c[0x0][0x5c0] ;  /* 0x00017000ff028b82 */ /* 0x000e280000000a00 */
[----:B------:R-:W-:Y:S01]  /*1d900*/  F2FP.SATFINITE.E4M3.F32.PACK_AB_MERGE_C R15, RZ, R8, RZ ;  /* 0x00000008ff0f723e */ /* 0x000fe200048070ff */
[----:B------:R-:W-:-:S05]  /*1d910*/  FMUL R8, R37, UR47 ;  /* 0x0000002f25087c20 */ /* 0x000fca0008400000 */
[----:B------:R-:W-:Y:S01]  /*1d920*/  F2FP.SATFINITE.E4M3.F32.PACK_AB_MERGE_C R17, RZ, R8, RZ ;  /* 0x00000008ff11723e */ /* 0x000fe200048070ff */
[----:B----4-:R-:W-:-:S05]  /*1d930*/  FMUL R8, R36, UR47 ;  /* 0x0000002f24087c20 */ /* 0x010fca0008400000 */
[----:B------:R-:W-:Y:S01]  /*1d940*/  F2FP.SATFINITE.E4M3.F32.PACK_AB_MERGE_C R19, RZ, R8, RZ ;  /* 0x00000008ff13723e */ /* 0x000fe200048070ff */
[----:B------:R-:W-:Y:S01]  /*1d950*/  FMUL R8, R35, UR47 ;  /* 0x0000002f23087c20 */ /* 0x000fe20008400000 */
[----:B0-----:R-:W-:-:S05]  /*1d960*/  @!P0 IADD3 R2, P1, R20, R2, RZ ;  /* 0x0000000214028210 */ /* 0x001fca0007f3e0ff */
[----:B------:R-:W-:Y:S01]  /*1d970*/  @!P0 IMAD.X R3, R21, 0x1, R3, P1 ;  /* 0x0000000115038824 */ /* 0x000fe200008e0603 */
[C---:B------:R-:W-:Y:S02]  /*1d980*/  LOP3.LUT P1, RZ, R0.reuse, 0x800, RZ, 0xc0, !PT ;  /* 0x0000080000ff7812 */ /* 0x040fe4000782c0ff */
[----:B------:R-:W-:Y:S02]  /*1d990*/  F2FP.SATFINITE.E4M3.F32.PACK_AB_MERGE_C R21, RZ, R8, RZ ;  /* 0x00000008ff15723e */ /* 0x000fe400048070ff */
[----:B------:R0:W-:Y:S01]  /*1d9a0*/  @!P0 STG.E.U8 desc[UR52][R2.64+0x9], R15 ;  /* 0x0000090f02008986 */ /* 0x0001e2000c101134 */
[----:B------:R-:W-:-:S03]  /*1d9b0*/  LOP3.LUT P0, RZ, R0, 0x400, RZ, 0xc0, !PT ;  /* 0x0000040000ff7812 */ /* 0x000fc6000780c0ff */
[----:B------:R0:W-:Y:S01]  /*1d9c0*/  @!P6 STG.E.U8 desc[UR52][R6.64], R17 ;  /* 0x000000110600e986 */ /* 0x0001e2000c101134 */
[----:B------:R-:W-:-:S03]  /*1d9d0*/  ISETP.GE.AND P6, PT, R29, 0x189, PT ;  /* 0x000001891d00780c */ /* 0x000fc60003fc6270 */
[----:B------:R0:W-:Y:S01]  /*1d9e0*/  @!P5 STG.E.U8 desc[UR52][R4.64+0x1], R19 ;  /* 0x000001130400d986 */ /* 0x0001e2000c101134 */
[----:B------:R-:W-:-:S09]  /*1d9f0*/  ISETP.LT.OR P5, PT, R28, 0x1, !P6 ;  /* 0x000000011c00780c */ /* 0x000fd200077a1670 */
[----:B------:R-:W-:-:S04]  /*1da00*/  @P6 LOP3.LUT R12, R12, 0x400000, RZ, 0xfc, !PT ;  /* 0x004000000c0c6812 */ /* 0x000fc800078efcff */
[----:B0-----:R-:W-:Y:S05]  /*1da10*/  @P5 BRA `(.L_x_44) ;  /* 0x00000000002c5947 */ /* 0x001fea0003800000 */
[----:B------:R-:W-:Y:S01]  /*1da20*/  IMAD.MOV.U32 R2, RZ, RZ, R24 ;  /* 0x000000ffff027224 */ /* 0x000fe200078e0018 */
[----:B------:R-:W-:Y:S01]  /*1da30*/  ULDC.64 UR12, c[0x0][0x5c0] ;  /* 0x00017000000c7ab9 */ /* 0x000fe20000000a00 */
[----:B------:R-:W-:Y:S02]  /*1da40*/  IMAD.MOV.U32 R3, RZ, RZ, R30 ;  /* 0x000000ffff037224 */ /* 0x000fe400078e001e */
[----:B------:R-:W-:Y:S02]  /*1da50*/  IMAD R5, R11, 0x180, RZ ;  /* 0x000001800b057824 */ /* 0x000fe400078e02ff */
[----:B------:R-:W-:-:S04]  /*1da60*/  IMAD.WIDE.U32 R2, R10, 0x180, R2 ;  /* 0x000001800a027825 */ /* 0x000fc800078e0002 */
[----:B------:R-:W-:Y:S02]  /*1da70*/  IMAD.U32 R7, RZ, RZ, UR12 ;  /* 0x0000000cff077e24 */ /* 0x000fe4000f8e00ff */
[----:B------:R-:W-:Y:S02]  /*1da80*/  IMAD.U32 R4, RZ, RZ, UR13 ;  /* 0x0000000dff047e24 */ /* 0x000fe4000f8e00ff */
[----:B------:R-:W-:Y:S01]  /*1da90*/  IMAD.IADD R5, R3, 0x1, R5 ;  /* 0x0000000103057824 */ /* 0x000fe200078e0205 */
[----:B------:R-:W-:-:S04]  /*1daa0*/  IADD3 R2, P5, P6, R2, UR8, R7 ;  /* 0x0000000802027c10 */ /* 0x000fc8000febe007 */
[----:B------:R-:W-:-:S05]  /*1dab0*/  IADD3.X R3, R5, UR7, R4, P5, P6 ;  /* 0x0000000705037c10 */ /* 0x000fca000afec404 */
[----:B------:R0:W-:Y:S04]  /*1dac0*/  STG.E.U8 desc[UR52][R2.64], R21 ;  /* 0x0000001502007986 */ /* 0x0001e8000c101134 */
.L_x_44:
[----:B------:R-:W-:Y:S05]  /*1dad0*/  BSYNC B1 ;  /* 0x0000000000017941 */ /* 0x000fea0003800000 */
.L_x_43:
[----:B------:R-:W-:Y:S01]  /*1dae0*/  LOP3.LUT P5, RZ, R12, 0x400000, RZ, 0xc0, !PT ;  /* 0x004000000cff7812 */ /* 0x000fe200078ac0ff */
[----:B------:R-:W-:Y:S03]  /*1daf0*/  BSSY B1, `(.L_x_45) ;  /* 0x000000e000017945 */ /* 0x000fe60003800000 */
[----:B------:R-:W-:-:S13]  /*1db00*/  ISETP.LT.OR P5, PT, R28, 0x2, !P5 ;  /* 0x000000021c00780c */ /* 0x000fda0006fa1670 */
[----:B------:R-:W-:Y:S05]  /*1db10*/  @P5 BRA `(.L_x_46) ;  /* 0x00000000002c5947 */ /* 0x000fea0003800000 */
[----:B0-----:R-:W-:Y:S01]  /*1db20*/  IMAD.MOV.U32 R2, RZ, RZ, R24 ;  /* 0x000000ffff027224 */ /* 0x001fe200078e0018 */
        /* <DEDUP_REMOVED lines=10> */
.L_x_46:
[----:B------:R-:W-:Y:S05]  /*1dbd0*/  BSYNC B1 ;  /* 0x0000000000017941 */ /* 0x000fea0003800000 */
.L_x_45:
[----:B------:R-:W2:Y:S04]  /*1dbe0*/  LDL.LU R17, [R1+0x54] ;  /* 0x0000540001117983 */ /* 0x000ea80000300800 */
[----:B------:R-:W3:Y:S04]  /*1dbf0*/  LDL.LU R15, [R1+0x58] ;  /* 0x00005800010f7983 */ /* 0x000ee80000300800 */
[----:B------:R-:W4:Y:S04]  /*1dc00*/  LDL.LU R16, [R1+0x5c] ;  /* 0x00005c0001107983 */ /* 0x000f280000300800 */
[----:B------:R-:W5:Y:S01]  /*1dc10*/  LDL.LU R14, [R1+0x60] ;  /* 0x00006000010e7983 */ /* 0x000f620000300800 */
[----:B------:R-:W-:Y:S01]  /*1dc20*/  ISETP.LT.OR P6, PT, R28, 0x9, !P4 ;  /* 0x000000091c00780c */ /* 0x000fe200067c1670 */
[----:B------:R-:W-:Y:S01]  /*1dc30*/  BSSY B1, `(.L_x_47) ;  /* 0x000002a000017945 */ /* 0x000fe20003800000 */
[----:B-1----:R-:W-:-:S11]  /*1dc40*/  P2R R9, PR, RZ, 0x1 ;  /* 0x00000001ff097803 */ /* 0x002fd60000000000 */
[----:B0-----:R-:W0:Y:S01]  /*1dc50*/  @!P6 LDC.64 R2, c[0x0][0x5c0] ;  /* 0x00017000ff02eb82 */ /* 0x001e220000000a00 */
[----:B------:R-:W-:Y:S02]  /*1dc60*/  @!P6 IMAD.MOV.U32 R4, RZ, RZ, R24 ;  /* 0x000000ffff04e224 */ /* 0x000fe400078e0018 */
[----:B------:R-:W-:Y:S02]  /*1dc70*/  @!P6 IMAD.MOV.U32 R5, RZ, RZ, R30 ;  /* 0x000000ffff05e224 */ /* 0x000fe400078e001e */
[----:B------:R-:W-:Y:S02]  /*1dc80*/  @!P6 IMAD R7, R11, 0x180, RZ ;  /* 0x000001800b07e824 */ /* 0x000fe400078e02ff */
[----:B------:R-:W-:-:S03]  /*1dc90*/  @!P6 IMAD.WIDE.U32 R4, R10, 0x180, R4 ;  /* 0x000001800a04e825 */ /* 0x000fc600078e0004 */
[----:B0-----:R-:W-:-:S04]  /*1dca0*/  @!P6 IADD3 R6, P5, R4, R2, RZ ;  /* 0x000000020406e210 */ /* 0x001fc80007fbe0ff */
[----:B------:R-:W-:Y:S02]  /*1dcb0*/  @!P6 IADD3.X R7, R3, R5, R7, P5, !PT ;  /* 0x000000050307e210 */ /* 0x000fe40002ffe407 */
[----:B------:R-:W-:-:S13]  /*1dcc0*/  ISETP.LT.OR P5, PT, R28, 0xa, !P4 ;  /* 0x0000000a1c00780c */ /* 0x000fda00067a1670 */
[----:B------:R-:W0:Y:S01]  /*1dcd0*/  @!P5 LDC.64 R4, c[0x0][0x5c0] ;  /* 0x00017000ff04db82 */ /* 0x000e220000000a00 */
[----:B------:R-:W-:Y:S02]  /*1dce0*/  @!P5 IMAD.MOV.U32 R2, RZ, RZ, R24 ;  /* 0x000000ffff02d224 */ /* 0x000fe400078e0018 */
[----:B------:R-:W-:Y:S02]  /*1dcf0*/  @!P5 IMAD.MOV.U32 R3, RZ, RZ, R30 ;  /* 0x000000ffff03d224 */ /* 0x000fe400078e001e */
[----:B------:R-:W-:Y:S02]  /*1dd00*/  @!P5 IMAD R8, R11, 0x180, RZ ;  /* 0x000001800b08d824 */ /* 0x000fe400078e02ff */
[----:B------:R-:W-:-:S03]  /*1dd10*/  @!P5 IMAD.WIDE.U32 R2, R10, 0x180, R2 ;  /* 0x000001800a02d825 */ /* 0x000fc600078e0002 */
[----:B0-----:R-:W-:-:S04]  /*1dd20*/  @!P5 IADD3 R2, P0, R2, R4, RZ ;  /* 0x000000040202d210 */ /* 0x001fc80007f1e0ff */
[----:B------:R-:W-:Y:S02]  /*1dd30*/  @!P5 IADD3.X R3, R5, R3, R8, P0, !PT ;  /* 0x000000030503d210 */ /* 0x000fe400007fe408 */
[----:B------:R-:W-:Y:S01]  /*1dd40*/  ISETP.NE.AND P0, PT, R9, RZ, PT ;  /* 0x000000ff0900720c */ /* 0x000fe20003f05270 */
[----:B--2---:R-:W-:-:S05]  /*1dd50*/  FMUL R4, R17, UR47 ;  /* 0x0000002f11047c20 */ /* 0x004fca0008400000 */
[----:B------:R-:W-:Y:S01]  /*1dd60*/  F2FP.SATFINITE.E4M3.F32.PACK_AB_MERGE_C R9, RZ, R4, RZ ;  /* 0x00000004ff09723e */ /* 0x000fe200048070ff */
[----:B---3--:R-:W-:-:S04]  /*1dd70*/  FMUL R4, R15, UR47 ;  /* 0x0000002f0f047c20 */ /* 0x008fc80008400000 */
[----:B------:R0:W-:Y:S01]  /*1dd80*/  @!P6 STG.E.U8 desc[UR52][R6.64+0x8], R9 ;  /* 0x000008090600e986 */ /* 0x0001e2000c101134 */
[----:B------:R-:W-:Y:S01]  /*1dd90*/  F2FP.SATFINITE.E4M3.F32.PACK_AB_MERGE_C R15, RZ, R4, RZ ;  /* 0x00000004ff0f723e */ /* 0x000fe200048070ff */
[----:B----4-:R-:W-:Y:S01]  /*1dda0*/  FMUL R4, R16, UR47 ;  /* 0x0000002f10047c20 */ /* 0x010fe20008400000 */
[----:B------:R-:W-:Y:S01]  /*1ddb0*/  LOP3.LUT P6, RZ, R12, 0x400000, RZ, 0xc0, !PT ;  /* 0x004000000cff7812 */ /* 0x000fe200078cc0ff */
[----:B-----5:R-:W-:Y:S02]  /*1ddc0*/  FMUL R5, R14, UR47 ;  /* 0x0000002f0e057c20 */ /* 0x020fe40008400000 */
[----:B------:R0:W-:Y:S01]  /*1ddd0*/  @!P5 STG.E.U8 desc[UR52][R2.64+0x9], R15 ;  /* 0x0000090f0200d986 */ /* 0x0001e2000c101134 */
[----:B------:R-:W-:Y:S02]  /*1dde0*/  ISETP.LT.OR P5, PT, R28, 0x9, !P6 ;  /* 0x000000091c00780c */ /* 0x000fe400077a1670 */
[----:B------:R-:W-:Y:S02]  /*1ddf0*/  F2FP.SATFINITE.E4M3.F32.PACK_AB_MERGE_C R17, RZ, R4, RZ ;  /* 0x00000004ff11723e */ /* 0x000fe400048070ff */
[----:B------:R-:W-:-:S09]  /*1de00*/  F2FP.SATFINITE.E4M3.F32.PACK_AB_MERGE_C R5, RZ, R5, RZ ;  /* 0x00000005ff05723e */ /* 0x000fd200048070ff */
        /* <DEDUP_REMOVED lines=12> */
.L_x_48:
[----:B------:R-:W-:Y:S05]  /*1ded0*/  BSYNC B1 ;  /* 0x0000000000017941 */ /* 0x000fea0003800000 */
.L_x_47:
        /* <DEDUP_REMOVED lines=15> */
.L_x_50:
[----:B------:R-:W-:Y:S05]  /*1dfd0*/  BSYNC B1 ;  /* 0x0000000000017941 */ /* 0x000fea0003800000 */
.L_x_49:
[----:B------:R-:W-:Y:S01]  /*1dfe0*/  P2R R4, PR, RZ, 0x8 ;  /* 0x00000008ff047803 */ /* 0x000fe20000000000 */
[----:B------:R-:W2:Y:S01]  /*1dff0*/  LDL.LU R41, [R1+0x64] ;  /* 0x0000640001297983 */ /* 0x000ea20000300800 */
[----:B------:R-:W-:Y:S02]  /*1e000*/  ISETP.LT.OR P3, PT, R28, 0x11, !P0 ;  /* 0x000000111c00780c */ /* 0x000fe40004761670 */
[----:B------:R-:W-:Y:S01]  /*1e010*/  LOP3.LUT R12, R12, 0xfffffff7, RZ, 0xc0, !PT ;  /* 0xfffffff70c0c7812 */ /* 0x000fe200078ec0ff */
[----:B------:R-:W3:Y:S01]  /*1e020*/  LDL.LU R39, [R1+0x68] ;  /* 0x0000680001277983 */ /* 0x000ee20000300800 */
[----:B------:R-:W-:-:S03]  /*1e030*/  LOP3.LUT R0, R0, 0xffffefff, RZ, 0xc0, !PT ;  /* 0xffffefff00007812 */ /* 0x000fc600078ec0ff */
[----:B------:R-:W4:Y:S01]  /*1e040*/  LDL.LU R45, [R1+0x6c] ;  /* 0x00006c00012d7983 */ /* 0x000f220000300800 */
[----:B------:R-:W-:Y:S01]  /*1e050*/  @P4 LOP3.LUT R0, R0, 0x1000, RZ, 0xfc, !PT ;  /* 0x0000100000004812 */ /* 0x000fe200078efcff */
[----:B------:R-:W-:Y:S02]  /*1e060*/  IMAD.U32 R29, RZ, RZ, UR8 ;  /* 0x00000008ff1d7e24 */ /* 0x000fe4000f8e00ff */
[----:B------:R-:W5:Y:S01]  /*1e070*/  LDL.LU R46, [R1+0x70] ;  /* 0x00007000012e7983 */ /* 0x000f620000300800 */
[----:B------:R-:W-:Y:S01]  /*1e080*/  LOP3.LUT R0, R0, 0xfffffbff, RZ, 0xc0, !PT ;  /* 0xfffffbff00007812 */ /* 0x000fe200078ec0ff */
[----:B01----:R-:W0:Y:S01]  /*1e090*/  @!P3 LDC.64 R2, c[0x0][0x5c0] ;  /* 0x00017000ff02bb82 */ /* 0x003e220000000a00 */
[----:B------:R-:W-:Y:S01]  /*1e0a0*/  @P3 LOP3.LUT R12, R12, 0x8, RZ, 0xfc, !PT ;  /* 0x000000080c0c3812 */ /* 0x000fe200078efcff */
[----:B------:R-:W5:Y:S01]  /*1e0b0*/  LDL.LU R48, [R1+0x74] ;  /* 0x0000740001307983 */ /* 0x000f620000300800 */
[----:B------:R-:W-:Y:S01]  /*1e0c0*/  @P0 LOP3.LUT R0, R0, 0x400, RZ, 0xfc, !PT ;  /* 0x0000040000000812 */ /* 0x000fe200078efcff */
[----:B------:R-:W-:Y:S01]  /*1e0d0*/  IMAD.U32 R31, RZ, RZ, UR8 ;  /* 0x00000008ff1f7e24 */ /* 0x000fe2000f8e00ff */
[C---:B------:R-:W-:Y:S01]  /*1e0e0*/  LOP3.LUT P4, RZ, R12.reuse, 0x800, RZ, 0xc0, !PT ;  /* 0x000008000cff7812 */ /* 0x040fe2000788c0ff */
[----:B------:R-:W5:Y:S01]  /*1e0f0*/  LDL.LU R50, [R1+0x78] ;  /* 0x0000780001327983 */ /* 0x000f620000300800 */
[----:B------:R-:W-:Y:S01]  /*1e100*/  LOP3.LUT R12, R12, 0xffffffbf, RZ, 0xc0, !PT ;  /* 0xffffffbf0c0c7812 */ /* 0x000fe200078ec0ff */
[----:B------:R-:W-:Y:S01]  /*1e110*/  IMAD.U32 R44, RZ, RZ, UR8 ;  /* 0x00000008ff2c7e24 */ /* 0x000fe2000f8e00ff */
[----:B------:R-:W-:Y:S01]  /*1e120*/  LOP3.LUT R0, R0, 0xfffff7ff, RZ, 0xc0, !PT ;  /* 0xfffff7ff00007812 */ /* 0x000fe200078ec0ff */
[----:B------:R-:W-:Y:S01]  /*1e130*/  IMAD.U32 R47, RZ, RZ, UR7 ;  /* 0x00000007ff2f7e24 */ /* 0x000fe2000f8e00ff */
[----:B------:R-:W5:Y:S02]  /*1e140*/  LDL.LU R49, [R1+0x7c] ;  /* 0x00007c0001317983 */ /* 0x000f640000300800 */
[----:B------:R-:W-:-:S04]  /*1e150*/  @P1 LOP3.LUT R0, R0, 0x800, RZ, 0xfc, !PT ;  /* 0x0000080000001812 */ /* 0x000fc800078efcff */
[----:B------:R-:W-:Y:S02]  /*1e160*/  LOP3.LUT R0, R0, 0xffffdfff, RZ, 0xc0, !PT ;  /* 0xffffdfff00007812 */ /* 0x000fe400078ec0ff */
[----:B0-----:R-:W-:-:S04]  /*1e170*/  @!P3 IADD3 R14, P5, P6, R24, UR8, R2 ;  /* 0x00000008180ebc10 */ /* 0x001fc8000febe002 */
[----:B------:R-:W-:Y:S02]  /*1e180*/  @!P3 IADD3.X R15, R30, UR7, R3, P5, P6 ;  /* 0x000000071e0fbc10 */ /* 0x000fe4000afec403 */
[----:B------:R-:W-:-:S13]  /*1e190*/  ISETP.LT.OR P3, PT, R28, 0x12, !P0 ;  /* 0x000000121c00780c */ /* 0x000fda0004761670 */
[----:B------:R-:W0:Y:S01]  /*1e1a0*/  @!P3 LDC.64 R2, c[0x0][0x5c0] ;  /* 0x00017000ff02bb82 */ /* 0x000e220000000a00 */
        /* <DEDUP_REMOVED lines=10> */
[C---:B------:R-:W-:Y:S02]  /*1e250*/  ISETP.LT.OR P3, PT, R28.reuse, 0x1a, !P0 ;  /* 0x0000001a1c00780c */ /* 0x040fe40004761670 */
[----:B------:R-:W-:-:S11]  /*1e260*/  ISETP.LT.OR P0, PT, R28, 0x11, !P1 ;  /* 0x000000111c00780c */ /* 0x000fd60004f01670 */
[----:B------:R-:W0:Y:S01]  /*1e270*/  @!P3 LDC.64 R2, c[0x0][0x5c0] ;  /* 0x00017000ff02bb82 */ /* 0x000e220000000a00 */
[----:B------:R-:W-:-:S04]  /*1e280*/  @P3 LOP3.LUT R12, R12, 0x40000, RZ, 0xfc, !PT ;  /* 0x000400000c0c3812 */ /* 0x000fc800078efcff */
[----:B------:R-:W-:-:S04]  /*1e290*/  LOP3.LUT R12, R12, 0xfffdffff, RZ, 0xc0, !PT ;  /* 0xfffdffff0c0c7812 */ /* 0x000fc800078ec0ff */
[----:B------:R-:W-:-:S04]  /*1e2a0*/  @P0 LOP3.LUT R12, R12, 0x20000, RZ, 0xfc, !PT ;  /* 0x000200000c0c0812 */ /* 0x000fc800078efcff */
[----:B------:R-:W-:Y:S02]  /*1e2b0*/  LOP3.LUT R12, R12, 0xffff7fff, RZ, 0xc0, !PT ;  /* 0xffff7fff0c0c7812 */ /* 0x000fe400078ec0ff */
[----:B0-----:R-:W-:-:S04]  /*1e2c0*/  @!P3 IADD3 R18, P5, P6, R24, UR8, R2 ;  /* 0x000000081812bc10 */ /* 0x001fc8000febe002 */
[----:B------:R-:W-:Y:S02]  /*1e2d0*/  @!P3 IADD3.X R19, R30, UR7, R3, P5, P6 ;  /* 0x000000071e13bc10 */ /* 0x000fe4000afec403 */
[----:B------:R-:W0:Y:S01]  /*1e2e0*/  @!P0 LDC.64 R2, c[0x0][0x5c0] ;  /* 0x00017000ff028b82 */ /* 0x000e220000000a00 */
[----:B------:R-:W-:Y:S02]  /*1e2f0*/  ISETP.NE.AND P3, PT, R4, RZ, PT ;  /* 0x000000ff0400720c */ /* 0x000fe40003f65270 */
        /* <DEDUP_REMOVED lines=43> */
[----:B------:R-:W-:-:S04]  /*1e5b0*/  @P4 LOP3.LUT R12, R12, 0x20, RZ, 0xfc, !PT ;  /* 0x000000200c0c4812 */ /* 0x000fc800078efcff */
[----:B------:R-:W-:Y:S02]  /*1e5c0*/  LOP3.LUT R12, R12, 0xffffffef, RZ, 0xc0, !PT ;  /* 0xffffffef0c0c7812 */ /* 0x000fe400078ec0ff */
[----:B0-----:R-:W-:-:S04]  /*1e5d0*/  @!P1 IADD3 R36, P5, P6, R24, UR11, R2 ;  /* 0x0000000b18249c10 */ /* 0x001fc8000febe002 */
[----:B------:R-:W-:Y:S01]  /*1e5e0*/  @!P1 IADD3.X R37, R30, UR9, R3, P5, P6 ;  /* 0x000000091e259c10 */ /* 0x000fe2000afec403 */
[----:B------:R-:W-:Y:S01]  /*1e5f0*/  IMAD.U32 R3, RZ, RZ, UR7 ;  /* 0x00000007ff037e24 */ /* 0x000fe2000f8e00ff */
[----:B------:R-:W-:Y:S02]  /*1e600*/  ISETP.LT.OR P1, PT, R28, 0x12, !P2 ;  /* 0x000000121c00780c */ /* 0x000fe40005721670 */
[----:B------:R-:W-:-:S04]  /*1e610*/  @!P4 IADD3 R29, P6, P5, R29, UR6, R24 ;  /* 0x000000061d1dcc10 */ /* 0x000fc8000fdde018 */
[----:B------:R-:W-:-:S07]  /*1e620*/  @!P4 IADD3.X R38, R3, UR5, R30, P6, P5 ;  /* 0x000000050326cc10 */ /* 0x000fce000b7ea41e */
[----:B------:R-:W-:Y:S01]  /*1e630*/  @!P1 IADD3 R40, P6, P5, R31, UR6, R24 ;  /* 0x000000061f289c10 */ /* 0x000fe2000fdde018 */
[----:B--2---:R-:W-:Y:S01]  /*1e640*/  FMUL R31, R41, UR47 ;  /* 0x0000002f291f7c20 */ /* 0x004fe20008400000 */
[----:B------:R-:W-:Y:S02]  /*1e650*/  @P1 LOP3.LUT R12, R12, 0x10, RZ, 0xfc, !PT ;  /* 0x000000100c0c1812 */ /* 0x000fe400078efcff */
[----:B------:R-:W-:Y:S02]  /*1e660*/  @!P1 IADD3.X R42, R3, UR5, R30, P6, P5 ;  /* 0x00000005032a9c10 */ /* 0x000fe4000b7ea41e */
[C---:B------:R-:W-:Y:S02]  /*1e670*/  ISETP.LT.OR P1, PT, R28.reuse, 0x19, !P2 ;  /* 0x000000191c00780c */ /* 0x040fe40005721670 */
[----:B------:R-:W-:Y:S02]  /*1e680*/  F2FP.SATFINITE.E4M3.F32.PACK_AB_MERGE_C R31, RZ, R31, RZ ;  /* 0x0000001fff1f723e */ /* 0x000fe400048070ff */
[----:B------:R-:W-:-:S02]  /*1e690*/  ISETP.LT.OR P4, PT, R28, 0x1a, !P2 ;  /* 0x0000001a1c00780c */ /* 0x000fc40005781670 */
[----:B------:R-:W-:-:S07]  /*1e6a0*/  LOP3.LUT R12, R12, 0xfffffffb, RZ, 0xc0, !PT ;  /* 0xfffffffb0c0c7812 */ /* 0x000fce00078ec0ff */
[----:B------:R-:W-:Y:S02]  /*1e6b0*/  @!P1 IADD3 R44, P6, P5, R44, UR6, R24 ;  /* 0x000000062c2c9c10 */ /* 0x000fe4000fdde018 */
[----:B------:R-:W-:Y:S02]  /*1e6c0*/  LOP3.LUT R0, R0, 0xffffbfff, RZ, 0xc0, !PT ;  /* 0xffffbfff00007812 */ /* 0x000fe400078ec0ff */
[----:B------:R-:W-:Y:S02]  /*1e6d0*/  @!P1 IADD3.X R47, R47, UR5, R30, P6, P5 ;  /* 0x000000052f2f9c10 */ /* 0x000fe4000b7ea41e */
[----:B------:R-:W-:Y:S02]  /*1e6e0*/  ISETP.LT.OR P5, PT, R28, 0x11, !P0 ;  /* 0x000000111c00780c */ /* 0x000fe400047a1670 */
[----:B------:R-:W-:Y:S02]  /*1e6f0*/  @P1 LOP3.LUT R12, R12, 0x4, RZ, 0xfc, !PT ;  /* 0x000000040c0c1812 */ /* 0x000fe400078efcff */
[----:B------:R-:W-:-:S02]  /*1e700*/  @P2 LOP3.LUT R0, R0, 0x4000, RZ, 0xfc, !PT ;  /* 0x0000400000002812 */ /* 0x000fc400078efcff */
[----:B------:R-:W-:-:S07]  /*1e710*/  LOP3.LUT P1, RZ, R12, 0x40, RZ, 0xc0, !PT ;  /* 0x000000400cff7812 */ /* 0x000fce000782c0ff */
[----:B------:R-:W0:Y:S02]  /*1e720*/  @!P5 LDC.64 R2, c[0x0][0x5c0] ;  /* 0x00017000ff02db82 */ /* 0x000e240000000a00 */
[----:B0-----:R-:W-:-:S05]  /*1e730*/  @!P5 IADD3 R2, P6, R24, R2, RZ ;  /* 0x000000021802d210 */ /* 0x001fca0007fde0ff */
[----:B------:R-:W-:-:S05]  /*1e740*/  @!P5 IMAD.X R3, R30, 0x1, R3, P6 ;  /* 0x000000011e03d824 */ /* 0x000fca00030e0603 */
[----:B------:R3:W-:Y:S01]  /*1e750*/  @!P5 STG.E.U8 desc[UR52][R2.64+0x10], R31 ;  /* 0x0000101f0200d986 */ /* 0x0007e2000c101134 */
[----:B------:R-:W-:Y:S01]  /*1e760*/  ISETP.LT.OR P5, PT, R28, 0x12, !P0 ;  /* 0x000000121c00780c */ /* 0x000fe200047a1670 */
[----:B---3--:R-:W-:-:S12]  /*1e770*/  FMUL R31, R39, UR47 ;  /* 0x0000002f271f7c20 */ /* 0x008fd80008400000 */
[----:B------:R-:W0:Y:S01]  /*1e780*/  @!P5 LDC.64 R2, c[0x0][0x5c0] ;  /* 0x00017000ff02db82 */ /* 0x000e220000000a00 */
[----:B------:R-:W-:Y:S01]  /*1e790*/  F2FP.SATFINITE.E4M3.F32.PACK_AB_MERGE_C R31, RZ, R31, RZ ;  /* 0x0000001fff1f723e */ /* 0x000fe200048070ff */
[----:B------:R-:W-:Y:S01]  /*1e7a0*/  IMAD.U32 R39, RZ, RZ, UR7 ;  /* 0x00000007ff277e24 */ /* 0x000fe2000f8e00ff */
[C---:B------:R-:W-:Y:S02]  /*1e7b0*/  LOP3.LUT P2, RZ, R12.reuse, 0x8, RZ, 0xc0, !PT ;  /* 0x000000080cff7812 */ /* 0x040fe4000784c0ff */
[----:B------:R-:W-:Y:S02]  /*1e7c0*/  LOP3.LUT R12, R12, 0xfffffffd, RZ, 0xc0, !PT ;  /* 0xfffffffd0c0c7812 */ /* 0x000fe400078ec0ff */
[----:B0-----:R-:W-:-:S05]  /*1e7d0*/  @!P5 IADD3 R2, P6, R24, R2, RZ ;  /* 0x000000021802d210 */ /* 0x001fca0007fde0ff */
[----:B------:R-:W-:-:S05]  /*1e7e0*/  @!P5 IMAD.X R3, R30, 0x1, R3, P6 ;  /* 0x000000011e03d824 */ /* 0x000fca00030e0603 */
[----:B------:R0:W-:Y:S01]  /*1e7f0*/  @!P5 STG.E.U8 desc[UR52][R2.64+0x11], R31 ;  /* 0x0000111f0200d986 */ /* 0x0001e2000c101134 */
[----:B------:R-:W-:Y:S01]  /*1e800*/  @P4 LOP3.LUT R12, R12, 0x2, RZ, 0xfc, !PT ;  /* 0x000000020c0c4812 */ /* 0x000fe200078efcff */
[----:B0-----:R-:W-:-:S05]  /*1e810*/  IMAD.U32 R31, RZ, RZ, UR8 ;  /* 0x00000008ff1f7e24 */ /* 0x001fca000f8e00ff */
[----:B------:R-:W-:-:S04]  /*1e820*/  @!P4 IADD3 R31, P6, P5, R31, UR6, R24 ;  /* 0x000000061f1fcc10 */ /* 0x000fc8000fdde018 */
[----:B------:R-:W-:Y:S02]  /*1e830*/  @!P4 IADD3.X R39, R39, UR5, R30, P6, P5 ;  /* 0x000000052727cc10 */ /* 0x000fe4000b7ea41e */
[----:B------:R-:W-:Y:S01]  /*1e840*/  ISETP.LT.OR P4, PT, R28, 0x11, !P3 ;  /* 0x000000111c00780c */ /* 0x000fe20005f81670 */
[----:B------:R-:W-:Y:S02]  /*1e850*/  IMAD.U32 R41, RZ, RZ, UR8 ;  /* 0x00000008ff297e24 */ /* 0x000fe4000f8e00ff */
[----:B------:R-:W-:Y:S02]  /*1e860*/  IMAD.U32 R43, RZ, RZ, UR7 ;  /* 0x00000007ff2b7e24 */ /* 0x000fe4000f8e00ff */
[----:B----4-:R-:W-:-:S08]  /*1e870*/  FMUL R2, R45, UR47 ;  /* 0x0000002f2d027c20 */ /* 0x010fd00008400000 */
[----:B------:R-:W-:-:S04]  /*1e880*/  @!P4 IADD3 R41, P6, P5, R41, UR11, R24 ;  /* 0x0000000b2929cc10 */ /* 0x000fc8000fdde018 */
[----:B------:R-:W-:Y:S02]  /*1e890*/  @!P4 IADD3.X R43, R43, UR9, R30, P6, P5 ;  /* 0x000000092b2bcc10 */ /* 0x000fe4000b7ea41e */
[----:B------:R-:W-:Y:S02]  /*1e8a0*/  ISETP.LT.OR P5, PT, R28, 0x12, !P3 ;  /* 0x000000121c00780c */ /* 0x000fe40005fa1670 */
[----:B------:R-:W-:-:S05]  /*1e8b0*/  F2FP.SATFINITE.E4M3.F32.PACK_AB_MERGE_C R2, RZ, R2, RZ ;  /* 0x00000002ff02723e */ /* 0x000fca00048070ff */
[----:B------:R0:W-:Y:S01]  /*1e8c0*/  @!P2 STG.E.U8 desc[UR52][R14.64+0x10], R2 ;  /* 0x000010020e00a986 */ /* 0x0001e2000c101134 */
[----:B------:R-:W-:Y:S02]  /*1e8d0*/  IMAD.U32 R45, RZ, RZ, UR7 ;  /* 0x00000007ff2d7e24 */ /* 0x000fe4000f8e00ff */
[----:B0-----:R-:W-:Y:S02]  /*1e8e0*/  IMAD.U32 R15, RZ, RZ, UR8 ;  /* 0x00000008ff0f7e24 */ /* 0x001fe4000f8e00ff */
[----:B-----5:R-:W-:-:S03]  /*1e8f0*/  FMUL R2, R46, UR47 ;  /* 0x0000002f2e027c20 */ /* 0x020fc60008400000 */
[----:B------:R-:W-:-:S04]  /*1e900*/  @!P5 IADD3 R15, P2, P6, R15, UR11, R24 ;  /* 0x0000000b0f0fdc10 */ /* 0x000fc8000fe5e018 */
[----:B------:R-:W-:Y:S02]  /*1e910*/  @!P5 IADD3.X R45, R45, UR9, R30, P2, P6 ;  /* 0x000000092d2ddc10 */ /* 0x000fe400097ec41e */
[----:B------:R-:W-:Y:S02]  /*1e920*/  ISETP.LT.OR P6, PT, R28, 0x19, !P3 ;  /* 0x000000191c00780c */ /* 0x000fe40005fc1670 */
[----:B------:R-:W-:-:S05]  /*1e930*/  F2FP.SATFINITE.E4M3.F32.PACK_AB_MERGE_C R2, RZ, R2, RZ ;  /* 0x00000002ff02723e */ /* 0x000fca00048070ff */
[----:B------:R0:W-:Y:S01]  /*1e940*/  @!P1 STG.E.U8 desc[UR52][R6.64+0x11], R2 ;  /* 0x0000110206009986 */ /* 0x0001e2000c101134 */
[----:B------:R-:W-:Y:S02]  /*1e950*/  IMAD.U32 R46, RZ, RZ, UR7 ;  /* 0x00000007ff2e7e24 */ /* 0x000fe4000f8e00ff */
[----:B0-----:R-:W-:-:S05]  /*1e960*/  IMAD.U32 R7, RZ, RZ, UR8 ;  /* 0x00000008ff077e24 */ /* 0x001fca000f8e00ff */
[----:B------:R-:W-:-:S04]  /*1e970*/  @!P6 IADD3 R7, P1, P2, R7, UR11, R24 ;  /* 0x0000000b0707ec10 */ /* 0x000fc8000fa3e018 */
[----:B------:R-:W-:Y:S02]  /*1e980*/  @!P6 IADD3.X R46, R46, UR9, R30, P1, P2 ;  /* 0x000000092e2eec10 */ /* 0x000fe40008fe441e */
[----:B------:R-:W-:-:S13]  /*1e990*/  ISETP.LT.OR P1, PT, R28, 0x19, !P0 ;  /* 0x000000191c00780c */ /* 0x000fda0004721670 */
[----:B------:R-:W0:Y:S01]  /*1e9a0*/  @!P1 LDC.64 R2, c[0x0][0x5c0] ;  /* 0x00017000ff029b82 */ /* 0x000e220000000a00 */
[----:B------:R-:W-:Y:S02]  /*1e9b0*/  FMUL R6, R48, UR47 ;  /* 0x0000002f30067c20 */ /* 0x000fe40008400000 */
[----:B------:R-:W2:Y:S04]  /*1e9c0*/  LDL.LU R48, [R1+0x80] ;  /* 0x0000800001307983 */ /* 0x000ea80000300800 */
[----:B------:R-:W3:Y:S04]  /*1e9d0*/  LDL.LU R51, [R1+0x84] ;  /* 0x0000840001337983 */ /* 0x000ee80000300800 */
[----:B------:R-:W4:Y:S01]  /*1e9e0*/  LDL.LU R52, [R1+0x88] ;  /* 0x0000880001347983 */ /* 0x000f220000300800 */
[----:B------:R-:W-:-:S02]  /*1e9f0*/  F2FP.SATFINITE.E4M3.F32.PACK_AB_MERGE_C R6, RZ, R6, RZ ;  /* 0x00000006ff06723e */ /* 0x000fc400048070ff */
[----:B0-----:R-:W-:-:S05]  /*1ea00*/  @!P1 IADD3 R2, P2, R24, R2, RZ ;  /* 0x0000000218029210 */ /* 0x001fca0007f5e0ff */
[----:B------:R-:W-:-:S05]  /*1ea10*/  @!P1 IMAD.X R3, R30, 0x1, R3, P2 ;  /* 0x000000011e039824 */ /* 0x000fca00010e0603 */
[----:B------:R0:W-:Y:S02]  /*1ea20*/  @!P1 STG.E.U8 desc[UR52][R2.64+0x18], R6 ;  /* 0x0000180602009986 */ /* 0x0001e4000c101134 */
[----:B0-----:R-:W-:Y:S02]  /*1ea30*/  FMUL R6, R50, UR47 ;  /* 0x0000002f32067c20 */ /* 0x001fe40008400000 */
[----:B------:R-:W5:Y:S01]  /*1ea40*/  LDL.LU R50, [R1+0x8c] ;  /* 0x00008c0001327983 */ /* 0x000f620000300800 */
[----:B------:R-:W-:-:S03]  /*1ea50*/  ISETP.LT.OR P0, PT, R28, 0x1a, !P0 ;  /* 0x0000001a1c00780c */ /* 0x000fc60004701670 */
[----:B------:R-:W2:Y:S01]  /*1ea60*/  LDL.LU R56, [R1+0x90] ;  /* 0x0000900001387983 */ /* 0x000ea20000300800 */
[----:B------:R-:W-:-:S03]  /*1ea70*/  LOP3.LUT R0, R0, 0xffff7fff, RZ, 0xc0, !PT ;  /* 0xffff7fff00007812 */ /* 0x000fc600078ec0ff */
[----:B------:R-:W2:Y:S06]  /*1ea80*/  LDL.LU R55, [R1+0x94] ;  /* 0x0000940001377983 */ /* 0x000eac0000300800 */
[----:B------:R-:W0:Y:S01]  /*1ea90*/  @!P0 LDC.64 R2, c[0x0][0x5c0] ;  /* 0x00017000ff028b82 */ /* 0x000e220000000a00 */
[----:B------:R-:W-:Y:S01]  /*1eaa0*/  F2FP.SATFINITE.E4M3.F32.PACK_AB_MERGE_C R6, RZ, R6, RZ ;  /* 0x00000006ff06723e */ /* 0x000fe200048070ff */
[----:B------:R-:W2:Y:S01]  /*1eab0*/  LDL.LU R54, [R1+0x98] ;  /* 0x0000980001367983 */ /* 0x000ea20000300800 */
[----:B------:R-:W-:-:S04]  /*1eac0*/  @P4 LOP3.LUT R0, R0, 0x8000, RZ, 0xfc, !PT ;  /* 0x0000800000004812 */ /* 0x000fc800078efcff */
[----:B------:R-:W-:Y:S02]  /*1ead0*/  LOP3.LUT R0, R0, 0xfffeffff, RZ, 0xc0, !PT ;  /* 0xfffeffff00007812 */ /* 0x000fe400078ec0ff */
[----:B0-----:R-:W-:-:S05]  /*1eae0*/  @!P0 IADD3 R2, P1, R24, R2, RZ ;  /* 0x0000000218028210 */ /* 0x001fca0007f3e0ff */
[----:B------:R-:W-:Y:S01]  /*1eaf0*/  @!P0 IMAD.X R3, R30, 0x1, R3, P1 ;  /* 0x000000011e038824 */ /* 0x000fe200008e0603 */
[----:B------:R-:W-:-:S04]  /*1eb00*/  @P5 LOP3.LUT R0, R0, 0x10000, RZ, 0xfc, !PT ;  /* 0x0001000000005812 */ /* 0x000fc800078efcff */
[----:B------:R0:W-:Y:S01]  /*1eb10*/  @!P0 STG.E.U8 desc[UR52][R2.64+0x19], R6 ;  /* 0x0000190602008986 */ /* 0x0001e2000c101134 */
[----:B------:R-:W-:Y:S01]  /*1eb20*/  LOP3.LUT P5, RZ, R12, 0x80000, RZ, 0xc0, !PT ;  /* 0x000800000cff7812 */ /* 0x000fe200078ac0ff */
[----:B0-----:R-:W-:-:S05]  /*1eb30*/  FMUL R2, R49, UR47 ;  /* 0x0000002f31027c20 */ /* 0x001fca0008400000 */
[----:B------:R-:W-:-:S07]  /*1eb40*/  F2FP.SATFINITE.E4M3.F32.PACK_AB_MERGE_C R2, RZ, R2, RZ ;  /* 0x00000002ff02723e */ /* 0x000fce00048070ff */
[----:B------:R5:W-:Y:S01]  /*1eb50*/  @!P5 STG.E.U8 desc[UR52][R22.64+0x18], R2 ;  /* 0x000018021600d986 */ /* 0x000be2000c101134 */
[----:B---3--:R-:W-:-:S05]  /*1eb60*/  FMUL R3, R51, UR47 ;  /* 0x0000002f33037c20 */ /* 0x008fca0008400000 */
[----:B------:R-:W-:Y:S01]  /*1eb70*/  F2FP.SATFINITE.E4M3.F32.PACK_AB_MERGE_C R51, RZ, R3, RZ ;  /* 0x00000003ff33723e */ /* 0x000fe200048070ff */
[----:B----4-:R-:W-:Y:S02]  /*1eb80*/  FMUL R3, R52, UR47 ;  /* 0x0000002f34037c20 */ /* 0x010fe40008400000 */
[----:B------:R-:W3:Y:S04]  /*1eb90*/  LDL.LU R52, [R1+0x9c] ;  /* 0x00009c0001347983 */ /* 0x000ee80000300800 */
[----:B------:R-:W4:Y:S01]  /*1eba0*/  LDL.LU R57, [R1+0xa0] ;  /* 0x0000a00001397983 */ /* 0x000f220000300800 */
[----:B-----5:R-:W-:-:S03]  /*1ebb0*/  FMUL R22, R50, UR47 ;  /* 0x0000002f32167c20 */ /* 0x020fc60008400000 */
[----:B------:R-:W5:Y:S01]  /*1ebc0*/  LDL.LU R50, [R1+0xa4] ;  /* 0x0000a40001327983 */ /* 0x000f620000300800 */
[----:B------:R-:W-:Y:S02]  /*1ebd0*/  LOP3.LUT R0, R0, 0xfffdffff, RZ, 0xc0, !PT ;  /* 0xfffdffff00007812 */ /* 0x000fe400078ec0ff */
[----:B------:R-:W-:Y:S02]  /*1ebe0*/  ISETP.LT.OR P0, PT, R28, 0x1a, !P3 ;  /* 0x0000001a1c00780c */ /* 0x000fe40005f01670 */
[----:B------:R-:W-:Y:S01]  /*1ebf0*/  @P6 LOP3.LUT R0, R0, 0x20000, RZ, 0xfc, !PT ;  /* 0x0002000000006812 */ /* 0x000fe200078efcff */
[----:B------:R-:W-:-:S03]  /*1ec00*/  IMAD.U32 R14, RZ, RZ, UR8 ;  /* 0x00000008ff0e7e24 */ /* 0x000fc6000f8e00ff */
[----:B------:R-:W-:Y:S01]  /*1ec10*/  LOP3.LUT R0, R0, 0xfffbffff, RZ, 0xc0, !PT ;  /* 0xfffbffff00007812 */ /* 0x000fe200078ec0ff */
[----:B------:R-:W-:-:S03]  /*1ec20*/  IMAD.U32 R6, RZ, RZ, UR7 ;  /* 0x00000007ff067e24 */ /* 0x000fc6000f8e00ff */
[----:B------:R-:W-:-:S03]  /*1ec30*/  @P3 LOP3.LUT R0, R0, 0x40000, RZ, 0xfc, !PT ;  /* 0x0004000000003812 */ /* 0x000fc600078efcff */
[----:B------:R-:W-:Y:S02]  /*1ec40*/  @!P0 IADD3 R14, P6, P3, R14, UR11, R24 ;  /* 0x0000000b0e0e8c10 */ /* 0x000fe4000fbde018 */
[----:B------:R-:W-:Y:S02]  /*1ec50*/  LOP3.LUT R0, R0, 0xfff7ffff, RZ, 0xc0, !PT ;  /* 0xfff7ffff00007812 */ /* 0x000fe400078ec0ff */
[----:B------:R-:W-:Y:S02]  /*1ec60*/  @!P0 IADD3.X R6, R6, UR9, R30, P6, P3 ;  /* 0x0000000906068c10 */ /* 0x000fe4000b7e641e */
[----:B------:R-:W-:Y:S02]  /*1ec70*/  LOP3.LUT P3, RZ, R12, 0x4000, RZ, 0xc0, !PT ;  /* 0x000040000cff7812 */ /* 0x000fe4000786c0ff */
[----:B------:R-:W-:-:S04]  /*1ec80*/  @P0 LOP3.LUT R0, R0, 0x80000, RZ, 0xfc, !PT ;  /* 0x0008000000000812 */ /* 0x000fc800078efcff */
[----:B------:R-:W-:-:S07]  /*1ec90*/  LOP3.LUT R0, R0, 0xffefffff, RZ, 0xc0, !PT ;  /* 0xffefffff00007812 */ /* 0x000fce00078ec0ff */
[----:B------:R-:W-:Y:S02]  /*1eca0*/  @P3 LOP3.LUT R0, R0, 0x100000, RZ, 0xfc, !PT ;  /* 0x0010000000003812 */ /* 0x000fe400078efcff */
[C---:B------:R-:W-:Y:S02]  /*1ecb0*/  LOP3.LUT P3, RZ, R12.reuse, 0x20, RZ, 0xc0, !PT ;  /* 0x000000200cff7812 */ /* 0x040fe4000786c0ff */
[----:B------:R-:W-:Y:S02]  /*1ecc0*/  F2FP.SATFINITE.E4M3.F32.PACK_AB_MERGE_C R53, RZ, R3, RZ ;  /* 0x00000003ff35723e */ /* 0x000fe400048070ff */
[----:B------:R-:W-:-:S09]  /*1ecd0*/  LOP3.LUT P4, RZ, R12, 0x40000, RZ, 0xc0, !PT ;  /* 0x000400000cff7812 */ /* 0x000fd2000788c0ff */
[----:B------:R-:W0:Y:S01]  /*1ece0*/  @!P3 LDC.64 R2, c[0x0][0x5c0] ;  /* 0x00017000ff02bb82 */ /* 0x000e220000000a00 */
[----:B------:R-:W-:Y:S01]  /*1ecf0*/  LOP3.LUT P2, RZ, R12, 0x20000, RZ, 0xc0, !PT ;  /* 0x000200000cff7812 */ /* 0x000fe2000784c0ff */
[----:B--2---:R-:W-:Y:S01]  /*1ed00*/  FMUL R48, R48, UR47 ;  /* 0x0000002f30307c20 */ /* 0x004fe20008400000 */
[----:B------:R-:W-:-:S04]  /*1ed10*/  LOP3.LUT P1, RZ, R12, 0x8000, RZ, 0xc0, !PT ;  /* 0x000080000cff7812 */ /* 0x000fc8000782c0ff */
[----:B------:R-:W-:Y:S02]  /*1ed20*/  F2FP.SATFINITE.E4M3.F32.PACK_AB_MERGE_C R49, RZ, R48, RZ ;  /* 0x00000030ff31723e */ /* 0x000fe400048070ff */
[----:B------:R-:W-:-:S03]  /*1ed30*/  LOP3.LUT P0, RZ, R12, 0x10, RZ, 0xc0, !PT ;  /* 0x000000100cff7812 */ /* 0x000fc6000780c0ff */
[----:B------:R1:W-:Y:S04]  /*1ed40*/  @!P4 STG.E.U8 desc[UR52][R18.64+0x19], R49 ;  /* 0x000019311200c986 */ /* 0x0003e8000c101134 */
[----:B------:R2:W-:Y:S04]  /*1ed50*/  @!P2 STG.E.U8 desc[UR52][R8.64+0x10], R51 ;  /* 0x000010330800a986 */ /* 0x0005e8000c101134 */
[----:B------:R-:W-:Y:S01]  /*1ed60*/  @!P1 STG.E.U8 desc[UR52][R4.64+0x11], R53 ;  /* 0x0000113504009986 */ /* 0x000fe2000c101134 */
[----:B0-----:R-:W-:Y:S02]  /*1ed70*/  @!P3 IADD3 R2, P1, R29, R2, RZ ;  /* 0x000000021d02b210 */ /* 0x001fe40007f3e0ff */
[----:B-1----:R-:W-:-:S03]  /*1ed80*/  F2FP.SATFINITE.E4M3.F32.PACK_AB_MERGE_C R19, RZ, R22, RZ ;  /* 0x00000016ff13723e */ /* 0x002fc600048070ff */
[----:B------:R-:W-:-:S05]  /*1ed90*/  @!P3 IMAD.X R3, R38, 0x1, R3, P1 ;  /* 0x000000012603b824 */ /* 0x000fca00008e0603 */
[----:B------:R0:W-:Y:S01]  /*1eda0*/  @!P3 STG.E.U8 desc[UR52][R2.64+0x10], R19 ;  /* 0x000010130200b986 */ /* 0x0001e2000c101134 */
[----:B--2---:R-:W-:-:S03]  /*1edb0*/  FMUL R8, R56, UR47 ;  /* 0x0000002f38087c20 */ /* 0x004fc60008400000 */
[----:B------:R-:W2:Y:S01]  /*1edc0*/  LDL.LU R56, [R1+0xa8] ;  /* 0x0000a80001387983 */ /* 0x000ea20000300800 */
[----:B0-----:R-:W0:Y:S01]  /*1edd0*/  @!P0 LDC.64 R2, c[0x0][0x5c0] ;  /* 0x00017000ff028b82 */ /* 0x001e220000000a00 */
[----:B------:R-:W-:Y:S02]  /*1ede0*/  FMUL R4, R55, UR47 ;  /* 0x0000002f37047c20 */ /* 0x000fe40008400000 */
[----:B------:R-:W2:Y:S03]  /*1edf0*/  LDL.LU R55, [R1+0xac] ;  /* 0x0000ac0001377983 */ /* 0x000ea60000300800 */
[----:B------:R-:W-:Y:S01]  /*1ee00*/  F2FP.SATFINITE.E4M3.F32.PACK_AB_MERGE_C R9, RZ, R4, RZ ;  /* 0x00000004ff09723e */ /* 0x000fe200048070ff */
[----:B------:R-:W-:Y:S02]  /*1ee10*/  FMUL R4, R54, UR47 ;  /* 0x0000002f36047c20 */ /* 0x000fe40008400000 */
[----:B------:R-:W2:Y:S01]  /*1ee20*/  LDL.LU R54, [R1+0xb0] ;  /* 0x0000b00001367983 */ /* 0x000ea20000300800 */
[----:B------:R-:W-:-:S02]  /*1ee30*/  F2FP.SATFINITE.E4M3.F32.PACK_AB_MERGE_C R5, RZ, R8, RZ ;  /* 0x00000008ff05723e */ /* 0x000fc400048070ff */
[----:B------:R-:W-:Y:S02]  /*1ee40*/  F2FP.SATFINITE.E4M3.F32.PACK_AB_MERGE_C R19, RZ, R4, RZ ;  /* 0x00000004ff13723e */ /* 0x000fe400048070ff */
[----:B0-----:R-:W-:-:S05]  /*1ee50*/  @!P0 IADD3 R2, P3, R40, R2, RZ ;  /* 0x0000000228028210 */ /* 0x001fca0007f7e0ff */
[----:B------:R-:W-:Y:S01]  /*1ee60*/  @!P0 IMAD.X R3, R42, 0x1, R3, P3 ;  /* 0x000000012a038824 */ /* 0x000fe200018e0603 */
[----:B------:R-:W-:-:S04]  /*1ee70*/  LOP3.LUT P3, RZ, R0, 0x100000, RZ, 0xc0, !PT ;  /* 0x0010000000ff7812 */ /* 0x000fc8000786c0ff */
[----:B------:R0:W-:Y:S09]  /*1ee80*/  @!P0 STG.E.U8 desc[UR52][R2.64+0x11], R5 ;  /* 0x0000110502008986 */ /* 0x0001f2000c101134 */
[----:B------:R1:W-:Y:S01]  /*1ee90*/  @!P3 STG.E.U8 desc[UR52][R20.64+0x18], R9 ;  /* 0x000018091400b986 */ /* 0x0003e2000c101134 */
[----:B---3--:R-:W-:-:S03]  /*1eea0*/  FMUL R4, R52, UR47 ;  /* 0x0000002f34047c20 */ /* 0x008fc60008400000 */
[----:B------:R-:W3:Y:S02]  /*1eeb0*/  LDL.LU R52, [R1+0xb4] ;  /* 0x0000b40001347983 */ /* 0x000ee40000300800 */
[----:B0-----:R-:W-:Y:S01]  /*1eec0*/  F2FP.SATFINITE.E4M3.F32.PACK_AB_MERGE_C R5, RZ, R4, RZ ;  /* 0x00000004ff05723e */ /* 0x001fe200048070ff */
[----:B----4-:R-:W-:-:S05]  /*1eed0*/  FMUL R4, R57, UR47 ;  /* 0x0000002f39047c20 */ /* 0x010fca0008400000 */
[----:B-1----:R-:W-:Y:S01]  /*1eee0*/  F2FP.SATFINITE.E4M3.F32.PACK_AB_MERGE_C R9, RZ, R4, RZ ;  /* 0x00000004ff09723e */ /* 0x002fe200048070ff */
[----:B-----5:R-:W-:Y:S02]  /*1eef0*/  FMUL R4, R50, UR47 ;  /* 0x0000002f32047c20 */ /* 0x020fe40008400000 */
[----:B------:R-:W4:Y:S01]  /*1ef00*/  LDL.LU R50, [R1+0xb8] ;  /* 0x0000b80001327983 */ /* 0x000f220000300800 */
[C---:B------:R-:W-:Y:S02]  /*1ef10*/  LOP3.LUT P5, RZ, R12.reuse, 0x4, RZ, 0xc0, !PT ;  /* 0x000000040cff7812 */ /* 0x040fe400078ac0ff */
[C---:B------:R-:W-:Y:S01]  /*1ef20*/  LOP3.LUT P6, RZ, R12.reuse, 0x2000, RZ, 0xc0, !PT ;  /* 0x000020000cff7812 */ /* 0x040fe200078cc0ff */
[----:B------:R-:W5:Y:S10]  /*1ef30*/  LDL.LU R57, [R1+0xbc] ;  /* 0x0000bc0001397983 */ /* 0x000f740000300800 */
[----:B------:R-:W0:Y:S01]  /*1ef40*/  @!P5 LDC.64 R2, c[0x0][0x5c0] ;  /* 0x00017000ff02db82 */ /* 0x000e220000000a00 */
[----:B------:R-:W-:Y:S01]  /*1ef50*/  LOP3.LUT P4, RZ, R12, 0x2, RZ, 0xc0, !PT ;  /* 0x000000020cff7812 */ /* 0x000fe2000788c0ff */
[----:B------:R-:W-:Y:S01]  /*1ef60*/  @!P6 STG.E.U8 desc[UR52][R16.64+0x19], R19 ;  /* 0x000019131000e986 */ /* 0x000fe2000c101134 */
[----:B0-----:R-:W-:-:S05]  /*1ef70*/  @!P5 IADD3 R2, P6, R44, R2, RZ ;  /* 0x000000022c02d210 */ /* 0x001fca0007fde0ff */
[----:B------:R-:W-:-:S05]  /*1ef80*/  @!P5 IMAD.X R3, R47, 0x1, R3, P6 ;  /* 0x000000012f03d824 */ /* 0x000fca00030e0603 */
[----:B------:R0:W-:Y:S02]  /*1ef90*/  @!P5 STG.E.U8 desc[UR52][R2.64+0x18], R5 ;  /* 0x000018050200d986 */ /* 0x0001e4000c101134 */
[----:B0-----:R-:W0:Y:S01]  /*1efa0*/  @!P4 LDC.64 R2, c[0x0][0x5c0] ;  /* 0x00017000ff02cb82 */ /* 0x001e220000000a00 */
[----:B------:R-:W-:Y:S02]  /*1efb0*/  F2FP.SATFINITE.E4M3.F32.PACK_AB_MERGE_C R17, RZ, R4, RZ ;  /* 0x00000004ff11723e */ /* 0x000fe400048070ff */
[C---:B------:R-:W-:Y:S02]  /*1efc0*/  LOP3.LUT P2, RZ, R12.reuse, 0x1000, RZ, 0xc0, !PT ;  /* 0x000010000cff7812 */ /* 0x040fe4000784c0ff */
[----:B------:R-:W-:Y:S02]  /*1efd0*/  LOP3.LUT P1, RZ, R12, 0x400, RZ, 0xc0, !PT ;  /* 0x000004000cff7812 */ /* 0x000fe4000782c0ff */
[----:B0-----:R-:W-:Y:S01]  /*1efe0*/  @!P4 IADD3 R2, P5, R31, R2, RZ ;  /* 0x000000021f02c210 */ /* 0x001fe20007fbe0ff */
[----:B--2---:R-:W-:-:S02]  /*1eff0*/  FMUL R4, R56, UR47 ;  /* 0x0000002f38047c20 */ /* 0x004fc40008400000 */
[----:B------:R-:W2:Y:S02]  /*1f000*/  LDL.LU R56, [R1+0xc0] ;  /* 0x0000c00001387983 */ /* 0x000ea40000300800 */
[----:B------:R-:W-:Y:S01]  /*1f010*/  @!P4 IMAD.X R3, R39, 0x1, R3, P5 ;  /* 0x000000012703c824 */ /* 0x000fe200028e0603 */
[----:B------:R-:W-:Y:S01]  /*1f020*/  F2FP.SATFINITE.E4M3.F32.PACK_AB_MERGE_C R5, RZ, R4, RZ ;  /* 0x00000004ff05723e */ /* 0x000fe200048070ff */
[----:B------:R-:W-:Y:S02]  /*1f030*/  FMUL R4, R55, UR47 ;  /* 0x0000002f37047c20 */ /* 0x000fe40008400000 */
[----:B------:R-:W2:Y:S04]  /*1f040*/  LDL.LU R55, [R1+0xc4] ;  /* 0x0000c40001377983 */ /* 0x000ea80000300800 */
[----:B------:R0:W-:Y:S02]  /*1f050*/  @!P4 STG.E.U8 desc[UR52][R2.64+0x19], R9 ;  /* 0x000019090200c986 */ /* 0x0001e4000c101134 */
[----:B0-----:R-:W-:Y:S01]  /*1f060*/  F2FP.SATFINITE.E4M3.F32.PACK_AB_MERGE_C R9, RZ, R4, RZ ;  /* 0x00000004ff09723e */ /* 0x001fe200048070ff */
[----:B------:R-:W-:-:S02]  /*1f070*/  FMUL R4, R54, UR47 ;  /* 0x0000002f36047c20 */ /* 0x000fc40008400000 */
[----:B------:R-:W2:Y:S04]  /*1f080*/  LDL.LU R54, [R1+0xc8] ;  /* 0x0000c80001367983 */ /* 0x000ea80000300800 */
[----:B------:R-:W-:Y:S04]  /*1f090*/  @!P2 STG.E.U8 desc[UR52][R32.64+0x10], R17 ;  /* 0x000010112000a986 */ /* 0x000fe8000c101134 */
[----:B------:R0:W-:Y:S02]  /*1f0a0*/  @!P1 STG.E.U8 desc[UR52][R26.64+0x11], R5 ;  /* 0x000011051a009986 */ /* 0x0001e4000c101134 */
[----:B0-----:R-:W-:-:S02]  /*1f0b0*/  F2FP.SATFINITE.E4M3.F32.PACK_AB_MERGE_C R5, RZ, R4, RZ ;  /* 0x00000004ff05723e */ /* 0x001fc400048070ff */
[----:B------:R-:W-:-:S13]  /*1f0c0*/  LOP3.LUT P4, RZ, R0, 0x8000, RZ, 0xc0, !PT ;  /* 0x0000800000ff7812 */ /* 0x000fda000788c0ff */
[----:B------:R-:W0:Y:S01]  /*1f0d0*/  @!P4 LDC.64 R2, c[0x0][0x5c0] ;  /* 0x00017000ff02cb82 */ /* 0x000e220000000a00 */
[----:B------:R-:W-:Y:S02]  /*1f0e0*/  LOP3.LUT P5, RZ, R0, 0x10000, RZ, 0xc0, !PT ;  /* 0x0001000000ff7812 */ /* 0x000fe400078ac0ff */
[----:B0-----:R-:W-:-:S05]  /*1f0f0*/  @!P4 IADD3 R2, P1, R41, R2, RZ ;  /* 0x000000022902c210 */ /* 0x001fca0007f3e0ff */
[----:B------:R-:W-:Y:S02]  /*1f100*/  @!P4 IMAD.X R3, R43, 0x1, R3, P1 ;  /* 0x000000012b03c824 */ /* 0x000fe400008e0603 */
[----:B---3--:R-:W-:Y:S02]  /*1f110*/  FMUL R4, R52, UR47 ;  /* 0x0000002f34047c20 */ /* 0x008fe40008400000 */
[----:B------:R-:W3:Y:S03]  /*1f120*/  LDL.LU R52, [R1+0xcc] ;  /* 0x0000cc0001347983 */ /* 0x000ee60000300800 */
[----:B------:R-:W-:Y:S01]  /*1f130*/  F2FP.SATFINITE.E4M3.F32.PACK_AB_MERGE_C R17, RZ, R4, RZ ;  /* 0x00000004ff11723e */ /* 0x000fe200048070ff */
[----:B----4-:R-:W-:Y:S02]  /*1f140*/  FMUL R4, R50, UR47 ;  /* 0x0000002f32047c20 */ /* 0x010fe40008400000 */
[----:B------:R-:W4:Y:S04]  /*1f150*/  LDL.LU R50, [R1+0xd0] ;  /* 0x0000d00001327983 */ /* 0x000f280000300800 */
[----:B------:R0:W-:Y:S02]  /*1f160*/  @!P4 STG.E.U8 desc[UR52][R2.64+0x10], R9 ;  /* 0x000010090200c986 */ /* 0x0001e4000c101134 */
[----:B0-----:R-:W0:Y:S01]  /*1f170*/  @!P5 LDC.64 R2, c[0x0][0x5c0] ;  /* 0x00017000ff02db82 */ /* 0x001e220000000a00 */
[----:B------:R-:W-:-:S02]  /*1f180*/  LOP3.LUT P6, RZ, R0, 0x20000, RZ, 0xc0, !PT ;  /* 0x0002000000ff7812 */ /* 0x000fc400078cc0ff */
[----:B0-----:R-:W-:-:S05]  /*1f190*/  @!P5 IADD3 R2, P4, R15, R2, RZ ;  /* 0x000000020f02d210 */ /* 0x001fca0007f9e0ff */
[----:B------:R-:W-:-:S05]  /*1f1a0*/  @!P5 IMAD.X R3, R45, 0x1, R3, P4 ;  /* 0x000000012d03d824 */ /* 0x000fca00020e0603 */
[----:B------:R0:W-:Y:S01]  /*1f1b0*/  @!P5 STG.E.U8 desc[UR52][R2.64+0x11], R5 ;  /* 0x000011050200d986 */ /* 0x0001e2000c101134 */
[----:B------:R-:W-:Y:S01]  /*1f1c0*/  LOP3.LUT P5, RZ, R12, 0x200, RZ, 0xc0, !PT ;  /* 0x000002000cff7812 */ /* 0x000fe200078ac0ff */
[----:B0-----:R-:W0:Y:S01]  /*1f1d0*/  @!P6 LDC.64 R2, c[0x0][0x5c0] ;  /* 0x00017000ff02eb82 */ /* 0x001e220000000a00 */
[----:B------:R-:W-:-:S11]  /*1f1e0*/  LOP3.LUT P0, RZ, R0, 0x80000, RZ, 0xc0, !PT ;  /* 0x0008000000ff7812 */ /* 0x000fd6000780c0ff */
[----:B------:R1:W-:Y:S01]  /*1f1f0*/  @!P5 STG.E.U8 desc[UR52][R34.64+0x18], R17 ;  /* 0x000018112200d986 */ /* 0x0003e2000c101134 */
[----:B0-----:R-:W-:-:S05]  /*1f200*/  @!P6 IADD3 R8, P5, R7, R2, RZ ;  /* 0x000000020708e210 */ /* 0x001fca0007fbe0ff */
[----:B------:R-:W-:Y:S02]  /*1f210*/  @!P6 IMAD.X R9, R46, 0x1, R3, P5 ;  /* 0x000000012e09e824 */ /* 0x000fe400028e0603 */
[----:B------:R-:W0:Y:S01]  /*1f220*/  @!P0 LDC.64 R2, c[0x0][0x5c0] ;  /* 0x00017000ff028b82 */ /* 0x000e220000000a00 */
[----:B------:R-:W-:Y:S02]  /*1f230*/  LOP3.LUT P4, RZ, R0, 0x1000, RZ, 0xc0, !PT ;  /* 0x0000100000ff7812 */ /* 0x000fe4000788c0ff */
[----:B0-----:R-:W-:-:S05]  /*1f240*/  @!P0 IADD3 R14, P5, R14, R2, RZ ;  /* 0x000000020e0e8210 */ /* 0x001fca0007fbe0ff */
[----:B------:R-:W-:Y:S01]  /*1f250*/  @!P0 IMAD.X R15, R6, 0x1, R3, P5 ;  /* 0x00000001060f8824 */ /* 0x000fe200028e0603 */
[----:B------:R-:W-:Y:S02]  /*1f260*/  ISETP.LT.OR P5, PT, R28, 0x11, !P4 ;  /* 0x000000111c00780c */ /* 0x000fe400067a1670 */
[----:B------:R-:W-:-:S11]  /*1f270*/  LOP3.LUT P1, RZ, R0, 0x2000, RZ, 0xc0, !PT ;  /* 0x0000200000ff7812 */ /* 0x000fd6000782c0ff */
[----:B------:R-:W0:Y:S01]  /*1f280*/  @!P5 LDC.64 R2, c[0x0][0x5c0] ;  /* 0x00017000ff02db82 */ /* 0x000e220000000a00 */
[----:B------:R-:W-:Y:S01]  /*1f290*/  F2FP.SATFINITE.E4M3.F32.PACK_AB_MERGE_C R19, RZ, R4, RZ ;  /* 0x00000004ff13723e */ /* 0x000fe200048070ff */
[----:B------:R-:W-:Y:S02]  /*1f2a0*/  @!P5 IMAD.MOV.U32 R4, RZ, RZ, R24 ;  /* 0x000000ffff04d224 */ /* 0x000fe400078e0018 */
[----:B------:R-:W-:Y:S02]  /*1f2b0*/  @!P5 IMAD.MOV.U32 R5, RZ, RZ, R30 ;  /* 0x000000ffff05d224 */ /* 0x000fe400078e001e */
[----:B------:R-:W-:Y:S01]  /*1f2c0*/  @!P5 IMAD.WIDE.U32 R4, R10, 0x180, R4 ;  /* 0x000001800a04d825 */ /* 0x000fe200078e0004 */
[----:B------:R2:W-:Y:S02]  /*1f2d0*/  @!P1 STG.E.U8 desc[UR52][R36.64+0x19], R19 ;  /* 0x0000191324009986 */ /* 0x0005e4000c101134 */
[----:B0-----:R-:W-:Y:S01]  /*1f2e0*/  @!P5 IADD3 R6, P1, R4, R2, RZ ;  /* 0x000000020406d210 */ /* 0x001fe20007f3e0ff */
[----:B-----5:R-:W-:-:S05]  /*1f2f0*/  FMUL R2, R57, UR47 ;  /* 0x0000002f39027c20 */ /* 0x020fca0008400000 */
[----:B-1----:R-:W-:-:S05]  /*1f300*/  F2FP.SATFINITE.E4M3.F32.PACK_AB_MERGE_C R17, RZ, R2, RZ ;  /* 0x00000002ff11723e */ /* 0x002fca00048070ff */
[----:B------:R0:W-:Y:S01]  /*1f310*/  @!P6 STG.E.U8 desc[UR52][R8.64+0x18], R17 ;  /* 0x000018110800e986 */ /* 0x0001e2000c101134 */
[----:B------:R-:W-:Y:S01]  /*1f320*/  ISETP.LT.OR P6, PT, R28, 0x12, !P4 ;  /* 0x000000121c00780c */ /* 0x000fe200067c1670 */
[----:B------:R-:W-:-:S05]  /*1f330*/  @!P5 IMAD R7, R11, 0x180, RZ ;  /* 0x000001800b07d824 */ /* 0x000fca00078e02ff */
[----:B------:R-:W-:-:S07]  /*1f340*/  @!P5 IADD3.X R7, R3, R5, R7, P1, !PT ;  /* 0x000000050307d210 */ /* 0x000fce0000ffe407 */
[----:B------:R-:W1:Y:S01]  /*1f350*/  @!P6 LDC.64 R4, c[0x0][0x5c0] ;  /* 0x00017000ff04eb82 */ /* 0x000e620000000a00 */
[----:B------:R-:W-:Y:S02]  /*1f360*/  @!P6 IMAD.MOV.U32 R2, RZ, RZ, R24 ;  /* 0x000000ffff02e224 */ /* 0x000fe400078e0018 */
[----:B------:R-:W-:Y:S02]  /*1f370*/  @!P6 IMAD.MOV.U32 R3, RZ, RZ, R30 ;  /* 0x000000ffff03e224 */ /* 0x000fe400078e001e */
[----:B------:R-:W-:-:S04]  /*1f380*/  @!P6 IMAD.WIDE.U32 R2, R10, 0x180, R2 ;  /* 0x000001800a02e825 */ /* 0x000fc800078e0002 */
[----:B------:R-:W-:Y:S01]  /*1f390*/  @!P6 IMAD R16, R11, 0x180, RZ ;  /* 0x000001800b10e824 */ /* 0x000fe200078e02ff */
[----:B-1----:R-:W-:Y:S01]  /*1f3a0*/  @!P6 IADD3 R2, P1, R2, R4, RZ ;  /* 0x000000040202e210 */ /* 0x002fe20007f3e0ff */
[----:B--2---:R-:W-:-:S05]  /*1f3b0*/  FMUL R4, R56, UR47 ;  /* 0x0000002f38047c20 */ /* 0x004fca0008400000 */
[----:B------:R-:W-:Y:S01]  /*1f3c0*/  F2FP.SATFINITE.E4M3.F32.PACK_AB_MERGE_C R19, RZ, R4, RZ ;  /* 0x00000004ff13723e */ /* 0x000fe200048070ff */
[----:B------:R-:W-:-:S05]  /*1f3d0*/  FMUL R4, R55, UR47 ;  /* 0x0000002f37047c20 */ /* 0x000fca0008400000 */
[----:B0-----:R-:W-:Y:S01]  /*1f3e0*/  F2FP.SATFINITE.E4M3.F32.PACK_AB_MERGE_C R9, RZ, R4, RZ ;  /* 0x00000004ff09723e */ /* 0x001fe200048070ff */
[----:B------:R-:W-:Y:S01]  /*1f3f0*/  FMUL R4, R54, UR47 ;  /* 0x0000002f36047c20 */ /* 0x000fe20008400000 */
[----:B------:R-:W-:Y:S01]  /*1f400*/  @!P6 IADD3.X R3, R5, R3, R16, P1, !PT ;  /* 0x000000030503e210 */ /* 0x000fe20000ffe410 */
[----:B------:R0:W-:Y:S03]  /*1f410*/  @!P0 STG.E.U8 desc[UR52][R14.64+0x19], R19 ;  /* 0x000019130e008986 */ /* 0x0001e6000c101134 */
[----:B------:R-:W-:Y:S01]  /*1f420*/  F2FP.SATFINITE.E4M3.F32.PACK_AB_MERGE_C R17, RZ, R4, RZ ;  /* 0x00000004ff11723e */ /* 0x000fe200048070ff */
[----:B------:R0:W-:Y:S01]  /*1f430*/  @!P5 STG.E.U8 desc[UR52][R6.64+0x10], R9 ;  /* 0x000010090600d986 */ /* 0x0001e2000c101134 */
[----:B------:R-:W-:-:S03]  /*1f440*/  LOP3.LUT P5, RZ, R12, 0x400000, RZ, 0xc0, !PT ;  /* 0x004000000cff7812 */ /* 0x000fc600078ac0ff */
[----:B------:R0:W-:Y:S01]  /*1f450*/  @!P6 STG.E.U8 desc[UR52][R2.64+0x11], R17 ;  /* 0x000011110200e986 */ /* 0x0001e2000c101134 */
[----:B------:R-:W-:Y:S01]  /*1f460*/  ISETP.LT.OR P5, PT, R28, 0x11, !P5 ;  /* 0x000000111c00780c */ /* 0x000fe20006fa1670 */
[----:B------:R-:W-:Y:S01]  /*1f470*/  BSSY B1, `(.L_x_51) ;  /* 0x0000015000017945 */ /* 0x000fe20003800000 */
[C---:B------:R-:W-:Y:S02]  /*1f480*/  LOP3.LUT P3, RZ, R0.reuse, 0x40000, RZ, 0xc0, !PT ;  /* 0x0004000000ff7812 */ /* 0x040fe4000786c0ff */
[C---:B------:R-:W-:Y:S02]  /*1f490*/  LOP3.LUT P2, RZ, R0.reuse, 0x4000, RZ, 0xc0, !PT ;  /* 0x0000400000ff7812 */ /* 0x040fe4000784c0ff */
[C---:B------:R-:W-:Y:S02]  /*1f4a0*/  LOP3.LUT P1, RZ, R0.reuse, 0x800, RZ, 0xc0, !PT ;  /* 0x0000080000ff7812 */ /* 0x040fe4000782c0ff */
[----:B------:R-:W-:Y:S01]  /*1f4b0*/  LOP3.LUT P0, RZ, R0, 0x400, RZ, 0xc0, !PT ;  /* 0x0000040000ff7812 */ /* 0x000fe2000780c0ff */
[----:B---3--:R-:W-:-:S05]  /*1f4c0*/  FMUL R4, R52, UR47 ;  /* 0x0000002f34047c20 */ /* 0x008fca0008400000 */
[----:B------:R-:W-:Y:S01]  /*1f4d0*/  F2FP.SATFINITE.E4M3.F32.PACK_AB_MERGE_C R21, RZ, R4, RZ ;  /* 0x00000004ff15723e */ /* 0x000fe200048070ff */
[----:B----4-:R-:W-:-:S05]  /*1f4e0*/  FMUL R5, R50, UR47 ;  /* 0x0000002f32057c20 */ /* 0x010fca0008400000 */
[----:B------:R-:W-:Y:S01]  /*1f4f0*/  F2FP.SATFINITE.E4M3.F32.PACK_AB_MERGE_C R5, RZ, R5, RZ ;  /* 0x00000005ff05723e */ /* 0x000fe200048070ff */
[----:B0-----:R-:W-:Y:S06]  /*1f500*/  @P5 BRA `(.L_x_52) ;  /* 0x00000000002c5947 */ /* 0x001fec0003800000 */
        /* <DEDUP_REMOVED lines=11> */
.L_x_52:
[----:B------:R-:W-:Y:S05]  /*1f5c0*/  BSYNC B1 ;  /* 0x0000000000017941 */ /* 0x000fea0003800000 */
.L_x_51:
        /* <DEDUP_REMOVED lines=15> */
.L_x_54:
[----:B------:R-:W-:Y:S05]  /*1f6c0*/  BSYNC B1 ;  /* 0x0000000000017941 */ /* 0x000fea0003800000 */
.L_x_53:
[----:B------:R-:W2:Y:S04]  /*1f6d0*/  LDL.LU R17, [R1+0xd4] ;  /* 0x0000d40001117983 */ /* 0x000ea80000300800 */
[----:B------:R-:W3:Y:S04]  /*1f6e0*/  LDL.LU R15, [R1+0xd8] ;  /* 0x0000d800010f7983 */ /* 0x000ee80000300800 */
[----:B------:R-:W4:Y:S04]  /*1f6f0*/  LDL.LU R16, [R1+0xdc] ;  /* 0x0000dc0001107983 */ /* 0x000f280000300800 */
[----:B------:R-:W5:Y:S01]  /*1f700*/  LDL.LU R14, [R1+0xe0] ;  /* 0x0000e000010e7983 */ /* 0x000f620000300800 */
[----:B------:R-:W-:Y:S01]  /*1f710*/  ISETP.LT.OR P6, PT, R28, 0x19, !P4 ;  /* 0x000000191c00780c */ /* 0x000fe200067c1670 */
[----:B------:R-:W-:Y:S01]  /*1f720*/  BSSY B1, `(.L_x_55) ;  /* 0x000002a000017945 */ /* 0x000fe20003800000 */
[----:B------:R-:W-:-:S11]  /*1f730*/  P2R R9, PR, RZ, 0x1 ;  /* 0x00000001ff097803 */ /* 0x000fd60000000000 */
[----:B01----:R-:W0:Y:S01]  /*1f740*/  @!P6 LDC.64 R2, c[0x0][0x5c0] ;  /* 0x00017000ff02eb82 */ /* 0x003e220000000a00 */
        /* <DEDUP_REMOVED lines=39> */
.L_x_56:
[----:B------:R-:W-:Y:S05]  /*1f9c0*/  BSYNC B1 ;  /* 0x0000000000017941 */ /* 0x000fea0003800000 */
.L_x_55:
        /* <DEDUP_REMOVED lines=15> */
.L_x_58:
[----:B------:R-:W-:Y:S05]  /*1fac0*/  BSYNC B1 ;  /* 0x0000000000017941 */ /* 0x000fea0003800000 */
.L_x_57:
[----:B------:R-:W-:Y:S01]  /*1fad0*/  P2R R4, PR, RZ, 0x8 ;  /* 0x00000008ff047803 */ /* 0x000fe20000000000 */
[----:B------:R-:W2:Y:S01]  /*1fae0*/  LDL.LU R62, [R1+0xe4] ;  /* 0x0000e400013e7983 */ /* 0x000ea20000300800 */
[----:B------:R-:W-:Y:S02]  /*1faf0*/  ISETP.LT.OR P3, PT, R28, 0x21, !P0 ;  /* 0x000000211c00780c */ /* 0x000fe40004761670 */
[----:B------:R-:W-:Y:S01]  /*1fb00*/  LOP3.LUT R12, R12, 0xffdfffff, RZ, 0xc0, !PT ;  /* 0xffdfffff0c0c7812 */ /* 0x000fe200078ec0ff */
[----:B------:R-:W3:Y:S01]  /*1fb10*/  LDL.LU R65, [R1+0xe8] ;  /* 0x0000e80001417983 */ /* 0x000ee20000300800 */
[----:B------:R-:W-:Y:S02]  /*1fb20*/  P2R R59, PR, RZ, 0x10 ;  /* 0x00000010ff3b7803 */ /* 0x000fe40000000000 */
[----:B------:R-:W-:Y:S01]  /*1fb30*/  P2R R61, PR, RZ, 0x1 ;  /* 0x00000001ff3d7803 */ /* 0x000fe20000000000 */
[----:B------:R-:W4:Y:S04]  /*1fb40*/  LDL.LU R67, [R1+0xec] ;  /* 0x0000ec0001437983 */ /* 0x000f280000300800 */
[----:B------:R-:W5:Y:S02]  /*1fb50*/  LDL.LU R66, [R1+0xf0] ;  /* 0x0000f00001427983 */ /* 0x000f640000300800 */
[----:B01----:R-:W0:Y:S01]  /*1fb60*/  @!P3 LDC.64 R2, c[0x0][0x5c0] ;  /* 0x00017000ff02bb82 */ /* 0x003e220000000a00 */
[----:B------:R-:W-:Y:S01]  /*1fb70*/  @P3 LOP3.LUT R12, R12, 0x200000, RZ, 0xfc, !PT ;  /* 0x002000000c0c3812 */ /* 0x000fe200078efcff */
[----:B------:R-:W5:Y:S01]  /*1fb80*/  LDL.LU R64, [R1+0xf4] ;  /* 0x0000f40001407983 */ /* 0x000f620000300800 */
[----:B------:R-:W-:Y:S01]  /*1fb90*/  P2R R60, PR, RZ, 0x2 ;  /* 0x00000002ff3c7803 */ /* 0x000fe20000000000 */
[----:B------:R-:W-:Y:S01]  /*1fba0*/  IMAD.U32 R29, RZ, RZ, UR7 ;  /* 0x00000007ff1d7e24 */ /* 0x000fe2000f8e00ff */
[C---:B------:R-:W-:Y:S01]  /*1fbb0*/  LOP3.LUT P4, RZ, R12.reuse, 0x800, RZ, 0xc0, !PT ;  /* 0x000008000cff7812 */ /* 0x040fe2000788c0ff */
[----:B------:R-:W-:Y:S01]  /*1fbc0*/  IMAD.U32 R49, RZ, RZ, UR8 ;  /* 0x00000008ff317e24 */ /* 0x000fe2000f8e00ff */
[----:B------:R-:W-:Y:S01]  /*1fbd0*/  LOP3.LUT R12, R12, 0xfff7ffff, RZ, 0xc0, !PT ;  /* 0xfff7ffff0c0c7812 */ /* 0x000fe200078ec0ff */
[----:B------:R-:W-:Y:S01]  /*1fbe0*/  IMAD.U32 R47, RZ, RZ, UR7 ;  /* 0x00000007ff2f7e24 */ /* 0x000fe2000f8e00ff */
[----:B------:R-:W5:Y:S01]  /*1fbf0*/  LDL.LU R70, [R1+0xf8] ;  /* 0x0000f80001467983 */ /* 0x000f620000300800 */
[----:B------:R-:W-:Y:S01]  /*1fc00*/  IMAD.U32 R43, RZ, RZ, UR7 ;  /* 0x00000007ff2b7e24 */ /* 0x000fe2000f8e00ff */
[----:B------:R-:W-:Y:S01]  /*1fc10*/  P2R R42, PR, RZ, 0x4 ;  /* 0x00000004ff2a7803 */ /* 0x000fe20000000000 */
[----:B------:R-:W-:Y:S01]  /*1fc20*/  IMAD.U32 R41, RZ, RZ, UR8 ;  /* 0x00000008ff297e24 */ /* 0x000fe2000f8e00ff */
[----:B------:R-:W5:Y:S01]  /*1fc30*/  LDL.LU R69, [R1+0xfc] ;  /* 0x0000fc0001457983 */ /* 0x000f620000300800 */
[----:B------:R-:W-:-:S02]  /*1fc40*/  IMAD.U32 R31, RZ, RZ, UR7 ;  /* 0x00000007ff1f7e24 */ /* 0x000fc4000f8e00ff */
[----:B------:R-:W-:Y:S01]  /*1fc50*/  IMAD.U32 R53, RZ, RZ, UR7 ;  /* 0x00000007ff357e24 */ /* 0x000fe2000f8e00ff */
[----:B------:R-:W5:Y:S01]  /*1fc60*/  LDL.LU R68, [R1+0x100] ;  /* 0x0001000001447983 */ /* 0x000f620000300800 */
[----:B------:R-:W-:Y:S02]  /*1fc70*/  IMAD.U32 R55, RZ, RZ, UR8 ;  /* 0x00000008ff377e24 */ /* 0x000fe4000f8e00ff */
[----:B------:R-:W-:Y:S01]  /*1fc80*/  IMAD.U32 R57, RZ, RZ, UR7 ;  /* 0x00000007ff397e24 */ /* 0x000fe2000f8e00ff */
[----:B------:R-:W5:Y:S01]  /*1fc90*/  LDL.LU R71, [R1+0x104] ;  /* 0x0001040001477983 */ /* 0x000f620000300800 */
        /* <DEDUP_REMOVED lines=24> */
[----:B------:R-:W-:-:S04]  /*1fe20*/  ISETP.NE.AND P3, PT, R4, RZ, PT ;  /* 0x000000ff0400720c */ /* 0x000fc80003f65270 */
[----:B------:R-:W-:Y:S02]  /*1fe30*/  P2R R51, PR, RZ, 0x8 ;  /* 0x00000008ff337803 */ /* 0x000fe40000000000 */
        /* <DEDUP_REMOVED lines=15> */
[----:B------:R-:W-:-:S04]  /*1ff30*/  ISETP.LT.OR P1, PT, R28, 0x2a, !P4 ;  /* 0x0000002a1c00780c */ /* 0x000fc80006721670 */
[----:B------:R-:W-:Y:S01]  /*1ff40*/  P2R R39, PR, RZ, 0x2 ;  /* 0x00000002ff277803 */ /* 0x000fe20000000000 */
[----:B--2---:R-:W-:-:S06]  /*1ff50*/  FMUL R62, R62, UR47 ;  /* 0x0000002f3e3e7c20 */ /* 0x004fcc0008400000 */
        /* <DEDUP_REMOVED lines=18> */
[----:B------:R-:W-:Y:S02]  /*20080*/  ISETP.LT.OR P4, PT, R28, 0x21, !P3 ;  /* 0x000000211c00780c */ /* 0x000fe40005f81670 */
[----:B------:R-:W-:-:S09]  /*20090*/  F2FP.SATFINITE.E4M3.F32.PACK_AB_MERGE_C R63, RZ, R62, RZ ;  /* 0x0000003eff3f723e */ /* 0x000fd200048070ff */
[----:B------:R-:W0:Y:S01]  /*200a0*/  @!P0 LDC.64 R2, c[0x0][0x5c0] ;  /* 0x00017000ff028b82 */ /* 0x000e220000000a00 */
[----:B------:R-:W-:Y:S02]  /*200b0*/  @P0 LOP3.LUT R12, R12, 0x200, RZ, 0xfc, !PT ;  /* 0x000002000c0c0812 */ /* 0x000fe400078efcff */
[----:B------:R-:W-:Y:S02]  /*200c0*/  P2R R44, PR, RZ, 0x10 ;  /* 0x00000010ff2c7803 */ /* 0x000fe40000000000 */
[----:B------:R-:W-:Y:S02]  /*200d0*/  LOP3.LUT R12, R12, 0xffffffef, RZ, 0xc0, !PT ;  /* 0xffffffef0c0c7812 */ /* 0x000fe400078ec0ff */
[----:B0-----:R-:W-:-:S04]  /*200e0*/  @!P0 IADD3 R34, P5, P6, R24, UR11, R2 ;  /* 0x0000000b18228c10 */ /* 0x001fc8000febe002 */
[----:B------:R-:W-:Y:S02]  /*200f0*/  @!P0 IADD3.X R35, R30, UR9, R3, P5, P6 ;  /* 0x000000091e238c10 */ /* 0x000fe4000afec403 */
[----:B------:R-:W0:Y:S01]  /*20100*/  @!P1 LDC.64 R2, c[0x0][0x5c0] ;  /* 0x00017000ff029b82 */ /* 0x000e220000000a00 */
[----:B------:R-:W-:-:S13]  /*20110*/  ISETP.LT.OR P0, PT, R28, 0x21, !P2 ;  /* 0x000000211c00780c */ /* 0x000fda0005701670 */
[----:B------:R-:W-:-:S04]  /*20120*/  @P0 LOP3.LUT R12, R12, 0x10, RZ, 0xfc, !PT ;  /* 0x000000100c0c0812 */ /* 0x000fc800078efcff */
[----:B------:R-:W-:Y:S02]  /*20130*/  LOP3.LUT R12, R12, 0xfffffff7, RZ, 0xc0, !PT ;  /* 0xfffffff70c0c7812 */ /* 0x000fe400078ec0ff */
[----:B0-----:R-:W-:-:S04]  /*20140*/  @!P1 IADD3 R36, P5, P6, R24, UR11, R2 ;  /* 0x0000000b18249c10 */ /* 0x001fc8000febe002 */
[----:B------:R-:W-:Y:S01]  /*20150*/  @!P1 IADD3.X R37, R30, UR9, R3, P5, P6 ;  /* 0x000000091e259c10 */ /* 0x000fe2000afec403 */
[----:B------:R-:W-:-:S05]  /*20160*/  IMAD.U32 R3, RZ, RZ, UR8 ;  /* 0x00000008ff037e24 */ /* 0x000fca000f8e00ff */
[----:B------:R-:W-:-:S04]  /*20170*/  @!P0 IADD3 R58, P6, P5, R3, UR6, R24 ;  /* 0x00000006033a8c10 */ /* 0x000fc8000fdde018 */
[----:B------:R-:W-:Y:S02]  /*20180*/  @!P0 IADD3.X R56, R29, UR5, R30, P6, P5 ;  /* 0x000000051d388c10 */ /* 0x000fe4000b7ea41e */
[----:B------:R-:W-:-:S13]  /*20190*/  ISETP.LT.OR P0, PT, R28, 0x22, !P2 ;  /* 0x000000221c00780c */ /* 0x000fda0005701670 */
[----:B------:R-:W-:Y:S02]  /*201a0*/  @!P0 IADD3 R54, P6, P5, R3, UR6, R24 ;  /* 0x0000000603368c10 */ /* 0x000fe4000fdde018 */
[----:B------:R-:W-:Y:S02]  /*201b0*/  @P0 LOP3.LUT R12, R12, 0x8, RZ, 0xfc, !PT ;  /* 0x000000080c0c0812 */ /* 0x000fe400078efcff */
[----:B------:R-:W-:Y:S01]  /*201c0*/  @!P0 IADD3.X R50, R29, UR5, R30, P6, P5 ;  /* 0x000000051d328c10 */ /* 0x000fe2000b7ea41e */
[----:B------:R-:W-:Y:S01]  /*201d0*/  IMAD.U32 R29, RZ, RZ, UR8 ;  /* 0x00000008ff1d7e24 */ /* 0x000fe2000f8e00ff */
[----:B------:R-:W-:Y:S02]  /*201e0*/  ISETP.LT.OR P0, PT, R28, 0x29, !P2 ;  /* 0x000000291c00780c */ /* 0x000fe40005701670 */
[----:B------:R-:W-:-:S11]  /*201f0*/  LOP3.LUT R12, R12, 0xfffffffb, RZ, 0xc0, !PT ;  /* 0xfffffffb0c0c7812 */ /* 0x000fd600078ec0ff */
[----:B------:R-:W-:Y:S02]  /*20200*/  @!P0 IADD3 R49, P6, P5, R49, UR6, R24 ;  /* 0x0000000631318c10 */ /* 0x000fe4000fdde018 */
[----:B------:R-:W-:Y:S02]  /*20210*/  @P0 LOP3.LUT R12, R12, 0x4, RZ, 0xfc, !PT ;  /* 0x000000040c0c0812 */ /* 0x000fe400078efcff */
[----:B------:R-:W-:Y:S02]  /*20220*/  @!P0 IADD3.X R47, R47, UR5, R30, P6, P5 ;  /* 0x000000052f2f8c10 */ /* 0x000fe4000b7ea41e */
[----:B------:R-:W-:Y:S02]  /*20230*/  ISETP.LT.OR P0, PT, R28, 0x2a, !P2 ;  /* 0x0000002a1c00780c */ /* 0x000fe40005701670 */
[----:B------:R-:W-:-:S11]  /*20240*/  LOP3.LUT R12, R12, 0xfffffffd, RZ, 0xc0, !PT ;  /* 0xfffffffd0c0c7812 */ /* 0x000fd600078ec0ff */
[----:B------:R-:W-:Y:S01]  /*20250*/  @!P0 IADD3 R46, P6, P5, R3, UR6, R24 ;  /* 0x00000006032e8c10 */ /* 0x000fe2000fdde018 */
[----:B------:R-:W-:Y:S01]  /*20260*/  IMAD.U32 R3, RZ, RZ, UR7 ;  /* 0x00000007ff037e24 */ /* 0x000fe2000f8e00ff */
[----:B------:R-:W-:Y:S02]  /*20270*/  @P0 LOP3.LUT R12, R12, 0x2, RZ, 0xfc, !PT ;  /* 0x000000020c0c0812 */ /* 0x000fe400078efcff */
[----:B------:R-:W-:Y:S02]  /*20280*/  @!P0 IADD3.X R43, R43, UR5, R30, P6, P5 ;  /* 0x000000052b2b8c10 */ /* 0x000fe4000b7ea41e */
[----:B------:R-:W-:Y:S01]  /*20290*/  @!P4 IADD3 R41, P6, P5, R41, UR11, R24 ;  /* 0x0000000b2929cc10 */ /* 0x000fe2000fdde018 */
[----:B---3--:R-:W-:Y:S01]  /*202a0*/  FMUL R62, R65, UR47 ;  /* 0x0000002f413e7c20 */ /* 0x008fe20008400000 */
[----:B------:R-:W-:Y:S02]  /*202b0*/  LOP3.LUT P2, RZ, R12, 0x200000, RZ, 0xc0, !PT ;  /* 0x002000000cff7812 */ /* 0x000fe4000784c0ff */
[----:B------:R-:W-:Y:S01]  /*202c0*/  @!P4 IADD3.X R40, R3, UR9, R30, P6, P5 ;  /* 0x000000090328cc10 */ /* 0x000fe2000b7ea41e */
[----:B------:R-:W-:Y:S01]  /*202d0*/  IMAD.U32 R3, RZ, RZ, UR8 ;  /* 0x00000008ff037e24 */ /* 0x000fe2000f8e00ff */
[----:B------:R-:W-:-:S02]  /*202e0*/  ISETP.LT.OR P5, PT, R28, 0x22, !P3 ;  /* 0x000000221c00780c */ /* 0x000fc40005fa1670 */
[----:B------:R-:W-:Y:S02]  /*202f0*/  F2FP.SATFINITE.E4M3.F32.PACK_AB_MERGE_C R65, RZ, R62, RZ ;  /* 0x0000003eff41723e */ /* 0x000fe400048070ff */
[----:B------:R-:W-:-:S09]  /*20300*/  P2R R45, PR, RZ, 0x20 ;  /* 0x00000020ff2d7803 */ /* 0x000fd20000000000 */
[----:B------:R-:W-:-:S04]  /*20310*/  @!P5 IADD3 R38, P0, P6, R3, UR11, R24 ;  /* 0x0000000b0326dc10 */ /* 0x000fc8000fe1e018 */
[----:B------:R-:W-:Y:S02]  /*20320*/  @!P5 IADD3.X R31, R31, UR9, R30, P0, P6 ;  /* 0x000000091f1fdc10 */ /* 0x000fe400087ec41e */
[----:B------:R-:W-:-:S04]  /*20330*/  ISETP.LT.OR P6, PT, R28, 0x29, !P3 ;  /* 0x000000291c00780c */ /* 0x000fc80005fc1670 */
[----:B------:R-:W-:-:S09]  /*20340*/  P2R R48, PR, RZ, 0x40 ;  /* 0x00000040ff307803 */ /* 0x000fd20000000000 */
[----:B------:R-:W-:-:S04]  /*20350*/  @!P6 IADD3 R29, P0, P1, R29, UR11, R24 ;  /* 0x0000000b1d1dec10 */ /* 0x000fc8000f91e018 */
[----:B------:R-:W-:Y:S02]  /*20360*/  @!P6 IADD3.X R53, R53, UR9, R30, P0, P1 ;  /* 0x000000093535ec10 */ /* 0x000fe400087e241e */
[----:B------:R-:W-:Y:S02]  /*20370*/  LOP3.LUT P6, RZ, R12, 0x10000, RZ, 0xc0, !PT ;  /* 0x000100000cff7812 */ /* 0x000fe400078cc0ff */
[C---:B------:R-:W-:Y:S02]  /*20380*/  ISETP.LT.OR P0, PT, R28.reuse, 0x2a, !P3 ;  /* 0x0000002a1c00780c */ /* 0x040fe40005f01670 */
[----:B------:R-:W-:Y:S01]  /*20390*/  ISETP.LT.OR P3, PT, R28, 0x21, !P6 ;  /* 0x000000211c00780c */ /* 0x000fe20007761670 */
[----:B----4-:R-:W-:Y:S01]  /*203a0*/  FMUL R62, R67, UR47 ;  /* 0x0000002f433e7c20 */ /* 0x010fe20008400000 */
[----:B------:R-:W-:Y:S02]  /*203b0*/  P2R R52, PR, RZ, 0x1 ;  /* 0x00000001ff347803 */ /* 0x000fe40000000000 */
[----:B------:R-:W-:-:S07]  /*203c0*/  LOP3.LUT P1, RZ, R12, 0x80000, RZ, 0xc0, !PT ;  /* 0x000800000cff7812 */ /* 0x000fce000782c0ff */
[----:B------:R-:W-:Y:S02]  /*203d0*/  @!P0 IADD3 R55, P4, P5, R55, UR11, R24 ;  /* 0x0000000b37378c10 */ /* 0x000fe4000fd9e018 */
[----:B------:R-:W0:Y:S01]  /*203e0*/  @!P3 LDC.64 R2, c[0x0][0x5c0] ;  /* 0x00017000ff02bb82 */ /* 0x000e220000000a00 */
[----:B------:R-:W-:Y:S01]  /*203f0*/  F2FP.SATFINITE.E4M3.F32.PACK_AB_MERGE_C R67, RZ, R62, RZ ;  /* 0x0000003eff43723e */ /* 0x000fe200048070ff */
[----:B-----5:R-:W-:Y:S01]  /*20400*/  FMUL R62, R66, UR47 ;  /* 0x0000002f423e7c20 */ /* 0x020fe20008400000 */
[----:B------:R-:W-:Y:S01]  /*20410*/  @!P0 IADD3.X R57, R57, UR9, R30, P4, P5 ;  /* 0x0000000939398c10 */ /* 0x000fe2000a7ea41e */
[----:B------:R-:W2:Y:S01]  /*20420*/  LDL.LU R66, [R1+0x108] ;  /* 0x0001080001427983 */ /* 0x000ea20000300800 */
[----:B0-----:R-:W-:-:S05]  /*20430*/  @!P3 IADD3 R2, P4, R24, R2, RZ ;  /* 0x000000021802b210 */ /* 0x001fca0007f9e0ff */
[----:B------:R-:W-:-:S05]  /*20440*/  @!P3 IMAD.X R3, R30, 0x1, R3, P4 ;  /* 0x000000011e03b824 */ /* 0x000fca00020e0603 */
[----:B------:R0:W-:Y:S02]  /*20450*/  @!P3 STG.E.U8 desc[UR52][R2.64+0x20], R63 ;  /* 0x0000203f0200b986 */ /* 0x0001e4000c101134 */
[----:B0-----:R-:W-:Y:S01]  /*20460*/  F2FP.SATFINITE.E4M3.F32.PACK_AB_MERGE_C R63, RZ, R62, RZ ;  /* 0x0000003eff3f723e */ /* 0x001fe200048070ff */
[----:B------:R-:W-:Y:S02]  /*20470*/  FMUL R62, R64, UR47 ;  /* 0x0000002f403e7c20 */ /* 0x000fe40008400000 */
[----:B------:R-:W3:Y:S01]  /*20480*/  LDL.LU R64, [R1+0x10c] ;  /* 0x00010c0001407983 */ /* 0x000ee20000300800 */
[----:B------:R-:W-:-:S13]  /*20490*/  ISETP.LT.OR P0, PT, R28, 0x22, !P6 ;  /* 0x000000221c00780c */ /* 0x000fda0007701670 */
[----:B------:R-:W0:Y:S02]  /*204a0*/  @!P0 LDC.64 R2, c[0x0][0x5c0] ;  /* 0x00017000ff028b82 */ /* 0x000e240000000a00 */
[----:B0-----:R-:W-:-:S05]  /*204b0*/  @!P0 IADD3 R2, P3, R24, R2, RZ ;  /* 0x0000000218028210 */ /* 0x001fca0007f7e0ff */
[----:B------:R-:W-:-:S05]  /*204c0*/  @!P0 IMAD.X R3, R30, 0x1, R3, P3 ;  /* 0x000000011e038824 */ /* 0x000fca00018e0603 */
[----:B------:R0:W-:Y:S01]  /*204d0*/  @!P0 STG.E.U8 desc[UR52][R2.64+0x21], R65 ;  /* 0x0000214102008986 */ /* 0x0001e2000c101134 */
[----:B------:R-:W-:-:S13]  /*204e0*/  ISETP.LT.OR P0, PT, R28, 0x29, !P6 ;  /* 0x000000291c00780c */ /* 0x000fda0007701670 */
[----:B0-----:R-:W0:Y:S01]  /*204f0*/  @!P0 LDC.64 R2, c[0x0][0x5c0] ;  /* 0x00017000ff028b82 */ /* 0x001e220000000a00 */
[----:B------:R-:W-:Y:S01]  /*20500*/  F2FP.SATFINITE.E4M3.F32.PACK_AB_MERGE_C R65, RZ, R62, RZ ;  /* 0x0000003eff41723e */ /* 0x000fe200048070ff */
[----:B------:R-:W-:Y:S04]  /*20510*/  @!P2 STG.E.U8 desc[UR52][R14.64+0x20], R67 ;  /* 0x000020430e00a986 */ /* 0x000fe8000c101134 */
[----:B------:R1:W-:Y:S01]  /*20520*/  @!P1 STG.E.U8 desc[UR52][R6.64+0x21], R63 ;  /* 0x0000213f06009986 */ /* 0x0003e2000c101134 */
[----:B0-----:R-:W-:-:S05]  /*20530*/  @!P0 IADD3 R2, P3, R24, R2, RZ ;  /* 0x0000000218028210 */ /* 0x001fca0007f7e0ff */
[----:B------:R-:W-:Y:S01]  /*20540*/  @!P0 IMAD.X R3, R30, 0x1, R3, P3 ;  /* 0x000000011e038824 */ /* 0x000fe200018e0603 */
[----:B------:R-:W-:Y:S01]  /*20550*/  ISETP.LT.OR P3, PT, R28, 0x2a, !P6 ;  /* 0x0000002a1c00780c */ /* 0x000fe20007761670 */
[----:B-1----:R-:W-:Y:S02]  /*20560*/  FMUL R6, R70, UR47 ;  /* 0x0000002f46067c20 */ /* 0x002fe40008400000 */
[----:B------:R-:W4:Y:S04]  /*20570*/  LDL.LU R70, [R1+0x110] ;  /* 0x0001100001467983 */ /* 0x000f280000300800 */
[----:B------:R0:W-:Y:S01]  /*20580*/  @!P0 STG.E.U8 desc[UR52][R2.64+0x28], R65 ;  /* 0x0000284102008986 */ /* 0x0001e2000c101134 */
[----:B------:R-:W-:Y:S01]  /*20590*/  F2FP.SATFINITE.E4M3.F32.PACK_AB_MERGE_C R7, RZ, R6, RZ ;  /* 0x00000006ff07723e */ /* 0x000fe200048070ff */
[----:B------:R-:W-:-:S02]  /*205a0*/  FMUL R6, R69, UR47 ;  /* 0x0000002f45067c20 */ /* 0x000fc40008400000 */
[----:B------:R-:W5:Y:S02]  /*205b0*/  LDL.LU R69, [R1+0x114] ;  /* 0x0001140001457983 */ /* 0x000f640000300800 */
[----:B0-----:R-:W0:Y:S01]  /*205c0*/  @!P3 LDC.64 R2, c[0x0][0x5c0] ;  /* 0x00017000ff02bb82 */ /* 0x001e220000000a00 */
[----:B------:R-:W-:Y:S01]  /*205d0*/  F2FP.SATFINITE.E4M3.F32.PACK_AB_MERGE_C R15, RZ, R6, RZ ;  /* 0x00000006ff0f723e */ /* 0x000fe200048070ff */
[----:B------:R-:W-:Y:S02]  /*205e0*/  FMUL R6, R68, UR47 ;  /* 0x0000002f44067c20 */ /* 0x000fe40008400000 */
[----:B------:R-:W5:Y:S03]  /*205f0*/  LDL.LU R68, [R1+0x118] ;  /* 0x0001180001447983 */ /* 0x000f660000300800 */
[----:B------:R-:W-:Y:S01]  /*20600*/  F2FP.SATFINITE.E4M3.F32.PACK_AB_MERGE_C R63, RZ, R6, RZ ;  /* 0x00000006ff3f723e */ /* 0x000fe200048070ff */
[----:B------:R-:W-:-:S05]  /*20610*/  FMUL R6, R71, UR47 ;  /* 0x0000002f47067c20 */ /* 0x000fca0008400000 */
[----:B------:R-:W-:Y:S02]  /*20620*/  F2FP.SATFINITE.E4M3.F32.PACK_AB_MERGE_C R65, RZ, R6, RZ ;  /* 0x00000006ff41723e */ /* 0x000fe400048070ff */
[----:B0-----:R-:W-:-:S05]  /*20630*/  @!P3 IADD3 R2, P6, R24, R2, RZ ;  /* 0x000000021802b210 */ /* 0x001fca0007fde0ff */
[----:B------:R-:W-:-:S05]  /*20640*/  @!P3 IMAD.X R3, R30, 0x1, R3, P6 ;  /* 0x000000011e03b824 */ /* 0x000fca00030e0603 */
[----:B------:R0:W-:Y:S01]  /*20650*/  @!P3 STG.E.U8 desc[UR52][R2.64+0x29], R7 ;  /* 0x000029070200b986 */ /* 0x0001e2000c101134 */
[----:B--2---:R-:W-:-:S03]  /*20660*/  FMUL R6, R66, UR47 ;  /* 0x0000002f42067c20 */ /* 0x004fc60008400000 */
[----:B------:R-:W2:Y:S04]  /*20670*/  LDL.LU R66, [R1+0x11c] ;  /* 0x00011c0001427983 */ /* 0x000ea80000300800 */
[----:B------:R-:W2:Y:S01]  /*20680*/  LDL.LU R71, [R1+0x120] ;  /* 0x0001200001477983 */ /* 0x000ea20000300800 */
[----:B0-----:R-:W-:Y:S01]  /*20690*/  F2FP.SATFINITE.E4M3.F32.PACK_AB_MERGE_C R7, RZ, R6, RZ ;  /* 0x00000006ff07723e */ /* 0x001fe200048070ff */
[----:B---3--:R-:W-:Y:S02]  /*206a0*/  FMUL R6, R64, UR47 ;  /* 0x0000002f40067c20 */ /* 0x008fe40008400000 */
[----:B------:R-:W3:Y:S01]  /*206b0*/  LDL.LU R64, [R1+0x124] ;  /* 0x0001240001407983 */ /* 0x000ee20000300800 */
[----:B------:R-:W-:-:S04]  /*206c0*/  LOP3.LUT P3, RZ, R12, 0x4000, RZ, 0xc0, !PT ;  /* 0x000040000cff7812 */ /* 0x000fc8000786c0ff */
[----:B------:R-:W-:Y:S02]  /*206d0*/  P2R R14, PR, RZ, 0x8 ;  /* 0x00000008ff0e7803 */ /* 0x000fe40000000000 */
[C---:B------:R-:W-:Y:S02]  /*206e0*/  LOP3.LUT P3, RZ, R12.reuse, 0x10, RZ, 0xc0, !PT ;  /* 0x000000100cff7812 */ /* 0x040fe4000786c0ff */
[C---:B------:R-:W-:Y:S02]  /*206f0*/  LOP3.LUT P5, RZ, R12.reuse, 0x100000, RZ, 0xc0, !PT ;  /* 0x001000000cff7812 */ /* 0x040fe400078ac0ff */
[----:B------:R-:W-:-:S09]  /*20700*/  LOP3.LUT P4, RZ, R12, 0x40000, RZ, 0xc0, !PT ;  /* 0x000400000cff7812 */ /* 0x000fd2000788c0ff */
[----:B------:R-:W0:Y:S01]  /*20710*/  @!P3 LDC.64 R2, c[0x0][0x5c0] ;  /* 0x00017000ff02bb82 */ /* 0x000e220000000a00 */
[C---:B------:R-:W-:Y:S02]  /*20720*/  LOP3.LUT P2, RZ, R12.reuse, 0x20000, RZ, 0xc0, !PT ;  /* 0x000200000cff7812 */ /* 0x040fe4000784c0ff */
[C---:B------:R-:W-:Y:S01]  /*20730*/  LOP3.LUT P1, RZ, R12.reuse, 0x8000, RZ, 0xc0, !PT ;  /* 0x000080000cff7812 */ /* 0x040fe2000782c0ff */
[----:B------:R1:W-:Y:S01]  /*20740*/  @!P5 STG.E.U8 desc[UR52][R22.64+0x28], R15 ;  /* 0x0000280f1600d986 */ /* 0x0003e2000c101134 */
[----:B------:R-:W-:-:S03]  /*20750*/  LOP3.LUT P0, RZ, R12, 0x8, RZ, 0xc0, !PT ;  /* 0x000000080cff7812 */ /* 0x000fc6000780c0ff */
[----:B------:R-:W-:Y:S06]  /*20760*/  @!P4 STG.E.U8 desc[UR52][R18.64+0x29], R63 ;  /* 0x0000293f1200c986 */ /* 0x000fec000c101134 */
[----:B------:R-:W-:Y:S04]  /*20770*/  @!P2 STG.E.U8 desc[UR52][R8.64+0x20], R65 ;  /* 0x000020410800a986 */ /* 0x000fe8000c101134 */
[----:B------:R-:W-:Y:S01]  /*20780*/  @!P1 STG.E.U8 desc[UR52][R4.64+0x21], R7 ;  /* 0x0000210704009986 */ /* 0x000fe2000c101134 */
[----:B-1----:R-:W-:-:S02]  /*20790*/  F2FP.SATFINITE.E4M3.F32.PACK_AB_MERGE_C R15, RZ, R6, RZ ;  /* 0x00000006ff0f723e */ /* 0x002fc400048070ff */
[----:B0-----:R-:W-:-:S05]  /*207a0*/  @!P3 IADD3 R2, P1, R58, R2, RZ ;  /* 0x000000023a02b210 */ /* 0x001fca0007f3e0ff */
[----:B------:R-:W-:-:S05]  /*207b0*/  @!P3 IMAD.X R3, R56, 0x1, R3, P1 ;  /* 0x000000013803b824 */ /* 0x000fca00008e0603 */
[----:B------:R0:W-:Y:S02]  /*207c0*/  @!P3 STG.E.U8 desc[UR52][R2.64+0x20], R15 ;  /* 0x0000200f0200b986 */ /* 0x0001e4000c101134 */
[----:B0-----:R-:W0:Y:S01]  /*207d0*/  @!P0 LDC.64 R2, c[0x0][0x5c0] ;  /* 0x00017000ff028b82 */ /* 0x001e220000000a00 */
[----:B----4-:R-:W-:Y:S02]  /*207e0*/  FMUL R6, R70, UR47 ;  /* 0x0000002f46067c20 */ /* 0x010fe40008400000 */
[----:B------:R-:W4:Y:S01]  /*207f0*/  LDL.LU R70, [R1+0x128] ;  /* 0x0001280001467983 */ /* 0x000f220000300800 */
[----:B-----5:R-:W-:-:S03]  /*20800*/  FMUL R4, R69, UR47 ;  /* 0x0000002f45047c20 */ /* 0x020fc60008400000 */
[----:B------:R-:W5:Y:S02]  /*20810*/  LDL.LU R69, [R1+0x12c] ;  /* 0x00012c0001457983 */ /* 0x000f640000300800 */
[----:B------:R-:W-:Y:S02]  /*20820*/  F2FP.SATFINITE.E4M3.F32.PACK_AB_MERGE_C R7, RZ, R4, RZ ;  /* 0x00000004ff07723e */ /* 0x000fe400048070ff */
[----:B0-----:R-:W-:Y:S01]  /*20830*/  @!P0 IADD3 R2, P3, R54, R2, RZ ;  /* 0x0000000236028210 */ /* 0x001fe20007f7e0ff */
[----:B------:R-:W-:Y:S02]  /*20840*/  FMUL R4, R68, UR47 ;  /* 0x0000002f44047c20 */ /* 0x000fe40008400000 */
[----:B------:R-:W5:Y:S02]  /*20850*/  LDL.LU R68, [R1+0x130] ;  /* 0x0001300001447983 */ /* 0x000f640000300800 */
[----:B------:R-:W-:Y:S01]  /*20860*/  @!P0 IMAD.X R3, R50, 0x1, R3, P3 ;  /* 0x0000000132038824 */ /* 0x000fe200018e0603 */
[----:B------:R-:W-:-:S02]  /*20870*/  ISETP.NE.AND P3, PT, R14, RZ, PT ;  /* 0x000000ff0e00720c */ /* 0x000fc40003f65270 */
[----:B------:R-:W-:Y:S02]  /*20880*/  F2FP.SATFINITE.E4M3.F32.PACK_AB_MERGE_C R5, RZ, R6, RZ ;  /* 0x00000006ff05723e */ /* 0x000fe400048070ff */
[----:B------:R-:W-:-:S03]  /*20890*/  F2FP.SATFINITE.E4M3.F32.PACK_AB_MERGE_C R9, RZ, R4, RZ ;  /* 0x00000004ff09723e */ /* 0x000fc600048070ff */
[----:B------:R0:W-:Y:S06]  /*208a0*/  @!P0 STG.E.U8 desc[UR52][R2.64+0x21], R5 ;  /* 0x0000210502008986 */ /* 0x0001ec000c101134 */
[----:B------:R1:W-:Y:S01]  /*208b0*/  @!P3 STG.E.U8 desc[UR52][R20.64+0x28], R7 ;  /* 0x000028071400b986 */ /* 0x0003e2000c101134 */
[----:B--2---:R-:W-:-:S03]  /*208c0*/  FMUL R4, R66, UR47 ;  /* 0x0000002f42047c20 */ /* 0x004fc60008400000 */
[----:B------:R-:W2:Y:S02]  /*208d0*/  LDL.LU R66, [R1+0x134] ;  /* 0x0001340001427983 */ /* 0x000ea40000300800 */
[----:B0-----:R-:W-:Y:S01]  /*208e0*/  F2FP.SATFINITE.E4M3.F32.PACK_AB_MERGE_C R5, RZ, R4, RZ ;  /* 0x00000004ff05723e */ /* 0x001fe200048070ff */
[----:B------:R-:W-:-:S05]  /*208f0*/  FMUL R4, R71, UR47 ;  /* 0x0000002f47047c20 */ /* 0x000fca0008400000 */
[----:B-1----:R-:W-:Y:S01]  /*20900*/  F2FP.SATFINITE.E4M3.F32.PACK_AB_MERGE_C R7, RZ, R4, RZ ;  /* 0x00000004ff07723e */ /* 0x002fe200048070ff */
[----:B---3--:R-:W-:Y:S02]  /*20910*/  FMUL R4, R64, UR47 ;  /* 0x0000002f40047c20 */ /* 0x008fe40008400000 */
[----:B------:R-:W3:Y:S01]  /*20920*/  LDL.LU R64, [R1+0x138] ;  /* 0x0001380001407983 */ /* 0x000ee20000300800 */
[C---:B------:R-:W-:Y:S02]  /*20930*/  LOP3.LUT P5, RZ, R12.reuse, 0x4, RZ, 0xc0, !PT ;  /* 0x000000040cff7812 */ /* 0x040fe400078ac0ff */
[C---:B------:R-:W-:Y:S01]  /*20940*/  LOP3.LUT P6, RZ, R12.reuse, 0x2000, RZ, 0xc0, !PT ;  /* 0x000020000cff7812 */ /* 0x040fe200078cc0ff */
[----:B------:R-:W3:Y:S10]  /*20950*/  LDL.LU R71, [R1+0x13c] ;  /* 0x00013c0001477983 */ /* 0x000ef40000300800 */
        /* <DEDUP_REMOVED lines=11> */
[----:B----4-:R-:W-:-:S02]  /*20a10*/  FMUL R4, R70, UR47 ;  /* 0x0000002f46047c20 */ /* 0x010fc40008400000 */
[----:B------:R-:W4:Y:S02]  /*20a20*/  LDL.LU R70, [R1+0x140] ;  /* 0x0001400001467983 */ /* 0x000f240000300800 */
[----:B------:R-:W-:Y:S01]  /*20a30*/  @!P4 IMAD.X R3, R43, 0x1, R3, P5 ;  /* 0x000000012b03c824 */ /* 0x000fe200028e0603 */
[----:B------:R-:W-:Y:S01]  /*20a40*/  F2FP.SATFINITE.E4M3.F32.PACK_AB_MERGE_C R5, RZ, R4, RZ ;  /* 0x00000004ff05723e */ /* 0x000fe200048070ff */
[----:B-----5:R-:W-:Y:S02]  /*20a50*/  FMUL R4, R69, UR47 ;  /* 0x0000002f45047c20 */ /* 0x020fe40008400000 */
[----:B------:R-:W5:Y:S04]  /*20a60*/  LDL.LU R69, [R1+0x144] ;  /* 0x0001440001457983 */ /* 0x000f680000300800 */
[----:B------:R0:W-:Y:S02]  /*20a70*/  @!P4 STG.E.U8 desc[UR52][R2.64+0x29], R7 ;  /* 0x000029070200c986 */ /* 0x0001e4000c101134 */
[----:B0-----:R-:W-:Y:S01]  /*20a80*/  F2FP.SATFINITE.E4M3.F32.PACK_AB_MERGE_C R7, RZ, R4, RZ ;  /* 0x00000004ff07723e */ /* 0x001fe200048070ff */
[----:B------:R-:W-:-:S02]  /*20a90*/  FMUL R4, R68, UR47 ;  /* 0x0000002f44047c20 */ /* 0x000fc40008400000 */
[----:B------:R-:W5:Y:S04]  /*20aa0*/  LDL.LU R68, [R1+0x148] ;  /* 0x0001480001447983 */ /* 0x000f680000300800 */
[----:B------:R-:W-:Y:S04]  /*20ab0*/  @!P2 STG.E.U8 desc[UR52][R32.64+0x20], R9 ;  /* 0x000020092000a986 */ /* 0x000fe8000c101134 */
[----:B------:R0:W-:Y:S02]  /*20ac0*/  @!P1 STG.E.U8 desc[UR52][R26.64+0x21], R5 ;  /* 0x000021051a009986 */ /* 0x0001e4000c101134 */
[----:B0-----:R-:W-:-:S02]  /*20ad0*/  F2FP.SATFINITE.E4M3.F32.PACK_AB_MERGE_C R5, RZ, R4, RZ ;  /* 0x00000004ff05723e */ /* 0x001fc400048070ff */
[----:B------:R-:W-:-:S13]  /*20ae0*/  ISETP.NE.AND P4, PT, R44, RZ, PT ;  /* 0x000000ff2c00720c */ /* 0x000fda0003f85270 */
[----:B------:R-:W0:Y:S01]  /*20af0*/  @!P4 LDC.64 R2, c[0x0][0x5c0] ;  /* 0x00017000ff02cb82 */ /* 0x000e220000000a00 */
[----:B------:R-:W-:Y:S01]  /*20b00*/  ISETP.NE.AND P5, PT, R45, RZ, PT ;  /* 0x000000ff2d00720c */ /* 0x000fe20003fa5270 */
[----:B--2---:R-:W-:Y:S02]  /*20b10*/  FMUL R4, R66, UR47 ;  /* 0x0000002f42047c20 */ /* 0x004fe40008400000 */
[----:B------:R-:W2:Y:S03]  /*20b20*/  LDL.LU R66, [R1+0x14c] ;  /* 0x00014c0001427983 */ /* 0x000ea60000300800 */
[----:B------:R-:W-:Y:S01]  /*20b30*/  F2FP.SATFINITE.E4M3.F32.PACK_AB_MERGE_C R17, RZ, R4, RZ ;  /* 0x00000004ff11723e */ /* 0x000fe200048070ff */
[----:B---3--:R-:W-:Y:S02]  /*20b40*/  FMUL R4, R64, UR47 ;  /* 0x0000002f40047c20 */ /* 0x008fe40008400000 */
[----:B------:R-:W3:Y:S01]  /*20b50*/  LDL.LU R64, [R1+0x150] ;  /* 0x0001500001407983 */ /* 0x000ee20000300800 */
[----:B0-----:R-:W-:-:S05]  /*20b60*/  @!P4 IADD3 R2, P1, R41, R2, RZ ;  /* 0x000000022902c210 */ /* 0x001fca0007f3e0ff */
[----:B------:R-:W-:-:S05]  /*20b70*/  @!P4 IMAD.X R3, R40, 0x1, R3, P1 ;  /* 0x000000012803c824 */ /* 0x000fca00008e0603 */
[----:B------:R0:W-:Y:S02]  /*20b80*/  @!P4 STG.E.U8 desc[UR52][R2.64+0x20], R7 ;  /* 0x000020070200c986 */ /* 0x0001e4000c101134 */
[----:B0-----:R-:W0:Y:S01]  /*20b90*/  @!P5 LDC.64 R2, c[0x0][0x5c0] ;  /* 0x00017000ff02db82 */ /* 0x001e220000000a00 */
[----:B------:R-:W-:Y:S02]  /*20ba0*/  ISETP.NE.AND P6, PT, R48, RZ, PT ;  /* 0x000000ff3000720c */ /* 0x000fe40003fc5270 */
[----:B0-----:R-:W-:-:S05]  /*20bb0*/  @!P5 IADD3 R2, P4, R38, R2, RZ ;  /* 0x000000022602d210 */ /* 0x001fca0007f9e0ff */
[----:B------:R-:W-:-:S05]  /*20bc0*/  @!P5 IMAD.X R3, R31, 0x1, R3, P4 ;  /* 0x000000011f03d824 */ /* 0x000fca00020e0603 */
[----:B------:R0:W-:Y:S01]  /*20bd0*/  @!P5 STG.E.U8 desc[UR52][R2.64+0x21], R5 ;  /* 0x000021050200d986 */ /* 0x0001e2000c101134 */
[----:B------:R-:W-:Y:S01]  /*20be0*/  LOP3.LUT P5, RZ, R12, 0x200, RZ, 0xc0, !PT ;  /* 0x000002000cff7812 */ /* 0x000fe200078ac0ff */
[----:B0-----:R-:W0:Y:S01]  /*20bf0*/  @!P6 LDC.64 R2, c[0x0][0x5c0] ;  /* 0x00017000ff02eb82 */ /* 0x001e220000000a00 */
[----:B------:R-:W-:-:S11]  /*20c00*/  ISETP.NE.AND P0, PT, R52, RZ, PT ;  /* 0x000000ff3400720c */ /* 0x000fd60003f05270 */
[----:B------:R1:W-:Y:S01]  /*20c10*/  @!P5 STG.E.U8 desc[UR52][R34.64+0x28], R17 ;  /* 0x000028112200d986 */ /* 0x0003e2000c101134 */
[----:B0-----:R-:W-:-:S05]  /*20c20*/  @!P6 IADD3 R8, P5, R29, R2, RZ ;  /* 0x000000021d08e210 */ /* 0x001fca0007fbe0ff */
[----:B------:R-:W-:Y:S02]  /*20c30*/  @!P6 IMAD.X R9, R53, 0x1, R3, P5 ;  /* 0x000000013509e824 */ /* 0x000fe400028e0603 */
[----:B------:R-:W0:Y:S01]  /*20c40*/  @!P0 LDC.64 R2, c[0x0][0x5c0] ;  /* 0x00017000ff028b82 */ /* 0x000e220000000a00 */
[----:B------:R-:W-:Y:S02]  /*20c50*/  ISETP.NE.AND P4, PT, R59, RZ, PT ;  /* 0x000000ff3b00720c */ /* 0x000fe40003f85270 */
[----:B0-----:R-:W-:-:S05]  /*20c60*/  @!P0 IADD3 R14, P5, R55, R2, RZ ;  /* 0x00000002370e8210 */ /* 0x001fca0007fbe0ff */
[----:B------:R-:W-:Y:S01]  /*20c70*/  @!P0 IMAD.X R15, R57, 0x1, R3, P5 ;  /* 0x00000001390f8824 */ /* 0x000fe200028e0603 */
[----:B------:R-:W-:Y:S02]  /*20c80*/  ISETP.LT.OR P5, PT, R28, 0x21, !P4 ;  /* 0x000000211c00780c */ /* 0x000fe400067a1670 */
[----:B------:R-:W-:-:S11]  /*20c90*/  ISETP.NE.AND P1, PT, R39, RZ, PT ;  /* 0x000000ff2700720c */ /* 0x000fd60003f25270 */
[----:B------:R-:W0:Y:S01]  /*20ca0*/  @!P5 LDC.64 R2, c[0x0][0x5c0] ;  /* 0x00017000ff02db82 */ /* 0x000e220000000a00 */
[----:B------:R-:W-:Y:S01]  /*20cb0*/  F2FP.SATFINITE.E4M3.F32.PACK_AB_MERGE_C R19, RZ, R4, RZ ;  /* 0x00000004ff13723e */ /* 0x000fe200048070ff */
[----:B------:R-:W-:Y:S02]  /*20cc0*/  @!P5 IMAD.MOV.U32 R4, RZ, RZ, R24 ;  /* 0x000000ffff04d224 */ /* 0x000fe400078e0018 */
[----:B------:R-:W-:Y:S02]  /*20cd0*/  @!P5 IMAD.MOV.U32 R5, RZ, RZ, R30 ;  /* 0x000000ffff05d224 */ /* 0x000fe400078e001e */
[----:B------:R-:W-:Y:S01]  /*20ce0*/  @!P5 IMAD.WIDE.U32 R4, R10, 0x180, R4 ;  /* 0x000001800a04d825 */ /* 0x000fe200078e0004 */
[----:B------:R5:W-:Y:S02]  /*20cf0*/  @!P1 STG.E.U8 desc[UR52][R36.64+0x29], R19 ;  /* 0x0000291324009986 */ /* 0x000be4000c101134 */
[----:B0-----:R-:W-:Y:S01]  /*20d00*/  @!P5 IADD3 R6, P1, R4, R2, RZ ;  /* 0x000000020406d210 */ /* 0x001fe20007f3e0ff */
[----:B------:R-:W-:-:S05]  /*20d10*/  FMUL R2, R71, UR47 ;  /* 0x0000002f47027c20 */ /* 0x000fca0008400000 */
        /* <DEDUP_REMOVED lines=11> */
[----:B----4-:R-:W-:-:S05]  /*20dd0*/  FMUL R4, R70, UR47 ;  /* 0x0000002f46047c20 */ /* 0x010fca0008400000 */
[----:B-----5:R-:W-:Y:S01]  /*20de0*/  F2FP.SATFINITE.E4M3.F32.PACK_AB_MERGE_C R19, RZ, R4, RZ ;  /* 0x00000004ff13723e */ /* 0x020fe200048070ff */
        /* <DEDUP_REMOVED lines=11> */
[----:B------:R-:W-:Y:S02]  /*20ea0*/  ISETP.NE.AND P3, PT, R51, RZ, PT ;  /* 0x000000ff3300720c */ /* 0x000fe40003f65270 */
[----:B------:R-:W-:Y:S02]  /*20eb0*/  ISETP.NE.AND P2, PT, R42, RZ, PT ;  /* 0x000000ff2a00720c */ /* 0x000fe40003f45270 */
[----:B------:R-:W-:Y:S02]  /*20ec0*/  ISETP.NE.AND P1, PT, R60, RZ, PT ;  /* 0x000000ff3c00720c */ /* 0x000fe40003f25270 */
[----:B------:R-:W-:Y:S01]  /*20ed0*/  ISETP.NE.AND P0, PT, R61, RZ, PT ;  /* 0x000000ff3d00720c */ /* 0x000fe20003f05270 */
[----:B--2---:R-:W-:-:S05]  /*20ee0*/  FMUL R4, R66, UR47 ;  /* 0x0000002f42047c20 */ /* 0x004fca0008400000 */
[----:B------:R-:W-:Y:S01]  /*20ef0*/  F2FP.SATFINITE.E4M3.F32.PACK_AB_MERGE_C R21, RZ, R4, RZ ;  /* 0x00000004ff15723e */ /* 0x000fe200048070ff */
[----:B---3--:R-:W-:-:S05]  /*20f00*/  FMUL R5, R64, UR47 ;  /* 0x0000002f40057c20 */ /* 0x008fca0008400000 */
        /* <DEDUP_REMOVED lines=13> */
.L_x_60:
[----:B------:R-:W-:Y:S05]  /*20fe0*/  BSYNC B1 ;  /* 0x0000000000017941 */ /* 0x000fea0003800000 */
.L_x_59:
        /* <DEDUP_REMOVED lines=15> */
.L_x_62:
[----:B------:R-:W-:Y:S05]  /*210e0*/  BSYNC B1 ;  /* 0x0000000000017941 */ /* 0x000fea0003800000 */
.L_x_61:
        /* <DEDUP_REMOVED lines=47> */
.L_x_64:
[----:B------:R-:W-:Y:S05]  /*213e0*/  BSYNC B1 ;  /* 0x0000000000017941 */ /* 0x000fea0003800000 */
.L_x_63:
        /* <DEDUP_REMOVED lines=15> */
.L_x_66:
[----:B------:R-:W-:Y:S05]  /*214e0*/  BSYNC B1 ;  /* 0x0000000000017941 */ /* 0x000fea0003800000 */
.L_x_65:
[----:B------:R-:W-:Y:S01]  /*214f0*/  P2R R4, PR, RZ, 0x8 ;  /* 0x00000008ff047803 */ /* 0x000fe20000000000 */
[----:B------:R-:W2:Y:S01]  /*21500*/  LDL.LU R54, [R1+0x164] ;  /* 0x0001640001367983 */ /* 0x000ea20000300800 */
[----:B------:R-:W-:Y:S02]  /*21510*/  ISETP.LT.OR P3, PT, R28, 0x31, !P0 ;  /* 0x000000311c00780c */ /* 0x000fe40004761670 */
[----:B------:R-:W-:Y:S01]  /*21520*/  P2R R31, PR, RZ, 0x1 ;  /* 0x00000001ff1f7803 */ /* 0x000fe20000000000 */
[----:B------:R-:W3:Y:S10]  /*21530*/  LDL.LU R80, [R1+0x168] ;  /* 0x0001680001507983 */ /* 0x000ef40000300800 */
[----:B01----:R-:W0:Y:S01]  /*21540*/  @!P3 LDC.64 R2, c[0x0][0x5c0] ;  /* 0x00017000ff02bb82 */ /* 0x003e220000000a00 */
[----:B------:R-:W-:Y:S01]  /*21550*/  P2R R40, PR, RZ, 0x8 ;  /* 0x00000008ff287803 */ /* 0x000fe20000000000 */
[----:B------:R-:W4:Y:S01]  /*21560*/  LDL.LU R65, [R1+0x16c] ;  /* 0x00016c0001417983 */ /* 0x000f220000300800 */
[----:B------:R-:W-:-:S02]  /*21570*/  P2R R39, PR, RZ, 0x10 ;  /* 0x00000010ff277803 */ /* 0x000fc40000000000 */
[----:B0-----:R-:W-:Y:S01]  /*21580*/  @!P3 IADD3 R14, P5, P6, R24, UR8, R2 ;  /* 0x00000008180ebc10 */ /* 0x001fe2000febe002 */
[----:B------:R-:W5:Y:S03]  /*21590*/  LDL.LU R79, [R1+0x170] ;  /* 0x00017000014f7983 */ /* 0x000f660000300800 */
[----:B------:R-:W-:Y:S01]  /*215a0*/  @!P3 IADD3.X R15, R30, UR7, R3, P5, P6 ;  /* 0x000000071e0fbc10 */ /* 0x000fe2000afec403 */
[----:B------:R-:W5:Y:S01]  /*215b0*/  LDL.LU R78, [R1+0x174] ;  /* 0x00017400014e7983 */ /* 0x000f620000300800 */
[----:B------:R-:W-:Y:S01]  /*215c0*/  ISETP.LT.OR P3, PT, R28, 0x32, !P0 ;  /* 0x000000321c00780c */ /* 0x000fe20004761670 */
[----:B------:R-:W-:Y:S01]  /*215d0*/  IMAD.U32 R55, RZ, RZ, UR8 ;  /* 0x00000008ff377e24 */ /* 0x000fe2000f8e00ff */
[----:B------:R-:W-:Y:S01]  /*215e0*/  LOP3.LUT P4, RZ, R12, 0x800, RZ, 0xc0, !PT ;  /* 0x000008000cff7812 */ /* 0x000fe2000788c0ff */
[----:B------:R-:W-:Y:S01]  /*215f0*/  IMAD.U32 R53, RZ, RZ, UR8 ;  /* 0x00000008ff357e24 */ /* 0x000fe2000f8e00ff */
[----:B------:R-:W-:Y:S01]  /*21600*/  P2R R38, PR, RZ, 0x8 ;  /* 0x00000008ff267803 */ /* 0x000fe20000000000 */
[----:B------:R-:W-:Y:S01]  /*21610*/  IMAD.U32 R51, RZ, RZ, UR8 ;  /* 0x00000008ff337e24 */ /* 0x000fe2000f8e00ff */
[----:B------:R-:W-:Y:S01]  /*21620*/  P2R R29, PR, RZ, 0x2 ;  /* 0x00000002ff1d7803 */ /* 0x000fe20000000000 */
[----:B------:R-:W-:Y:S01]  /*21630*/  IMAD.U32 R49, RZ, RZ, UR8 ;  /* 0x00000008ff317e24 */ /* 0x000fe2000f8e00ff */
[----:B------:R-:W-:Y:S01]  /*21640*/  P2R R58, PR, RZ, 0x4 ;  /* 0x00000004ff3a7803 */ /* 0x000fe20000000000 */
[----:B------:R-:W-:Y:S01]  /*21650*/  IMAD.U32 R47, RZ, RZ, UR8 ;  /* 0x00000008ff2f7e24 */ /* 0x000fe2000f8e00ff */
[----:B------:R-:W5:Y:S01]  /*21660*/  LDL.LU R82, [R1+0x178] ;  /* 0x0001780001527983 */ /* 0x000f620000300800 */
[----:B------:R-:W-:-:S02]  /*21670*/  IMAD.U32 R45, RZ, RZ, UR8 ;  /* 0x00000008ff2d7e24 */ /* 0x000fc4000f8e00ff */
[----:B------:R-:W0:Y:S01]  /*21680*/  @!P3 LDC.64 R2, c[0x0][0x5c0] ;  /* 0x00017000ff02bb82 */ /* 0x000e220000000a00 */
[----:B------:R-:W-:Y:S01]  /*21690*/  IMAD.U32 R43, RZ, RZ, UR8 ;  /* 0x00000008ff2b7e24 */ /* 0x000fe2000f8e00ff */
[----:B------:R-:W5:Y:S01]  /*216a0*/  LDL.LU R81, [R1+0x17c] ;  /* 0x00017c0001517983 */ /* 0x000f620000300800 */
[----:B------:R-:W-:Y:S01]  /*216b0*/  IMAD.U32 R41, RZ, RZ, UR8 ;  /* 0x00000008ff297e24 */ /* 0x000fe2000f8e00ff */
[----:B0-----:R-:W-:-:S04]  /*216c0*/  @!P3 IADD3 R6, P5, P6, R24, UR8, R2 ;  /* 0x000000081806bc10 */ /* 0x001fc8000febe002 */
[----:B------:R-:W-:Y:S02]  /*216d0*/  @!P3 IADD3.X R7, R30, UR7, R3, P5, P6 ;  /* 0x000000071e07bc10 */ /* 0x000fe4000afec403 */
[----:B------:R-:W-:-:S04]  /*216e0*/  ISETP.LT.OR P3, PT, R28, 0x39, !P0 ;  /* 0x000000391c00780c */ /* 0x000fc80004761670 */
[----:B------:R-:W-:-:S09]  /*216f0*/  P2R R63, PR, RZ, 0x8 ;  /* 0x00000008ff3f7803 */ /* 0x000fd20000000000 */
[----:B------:R-:W0:Y:S02]  /*21700*/  @!P3 LDC.64 R2, c[0x0][0x5c0] ;  /* 0x00017000ff02bb82 */ /* 0x000e240000000a00 */
[----:B0-----:R-:W-:-:S04]  /*21710*/  @!P3 IADD3 R22, P5, P6, R24, UR8, R2 ;  /* 0x000000081816bc10 */ /* 0x001fc8000febe002 */
[----:B------:R-:W-:Y:S02]  /*21720*/  @!P3 IADD3.X R23, R30, UR7, R3, P5, P6 ;  /* 0x000000071e17bc10 */ /* 0x000fe4000afec403 */
[C---:B------:R-:W-:Y:S02]  /*21730*/  ISETP.LT.OR P3, PT, R28.reuse, 0x3a, !P0 ;  /* 0x0000003a1c00780c */ /* 0x040fe40004761670 */
[----:B------:R-:W-:Y:S02]  /*21740*/  ISETP.LT.OR P0, PT, R28, 0x31, !P1 ;  /* 0x000000311c00780c */ /* 0x000fe40004f01670 */
[----:B------:R-:W-:Y:S02]  /*21750*/  P2R R71, PR, RZ, 0x8 ;  /* 0x00000008ff477803 */ /* 0x000fe40000000000 */
[----:B------:R-:W-:-:S07]  /*21760*/  P2R R72, PR, RZ, 0x1 ;  /* 0x00000001ff487803 */ /* 0x000fce0000000000 */
[----:B------:R-:W0:Y:S02]  /*21770*/  @!P3 LDC.64 R2, c[0x0][0x5c0] ;  /* 0x00017000ff02bb82 */ /* 0x000e240000000a00 */
[----:B0-----:R-:W-:-:S04]  /*21780*/  @!P3 IADD3 R18, P5, P6, R24, UR8, R2 ;  /* 0x000000081812bc10 */ /* 0x001fc8000febe002 */
[----:B------:R-:W-:Y:S02]  /*21790*/  @!P3 IADD3.X R19, R30, UR7, R3, P5, P6 ;  /* 0x000000071e13bc10 */ /* 0x000fe4000afec403 */
[----:B------:R-:W0:Y:S01]  /*217a0*/  @!P0 LDC.64 R2, c[0x0][0x5c0] ;  /* 0x00017000ff028b82 */ /* 0x000e220000000a00 */
[----:B------:R-:W-:-:S04]  /*217b0*/  ISETP.NE.AND P3, PT, R4, RZ, PT ;  /* 0x000000ff0400720c */ /* 0x000fc80003f65270 */
[----:B------:R-:W-:Y:S02]  /*217c0*/  P2R R66, PR, RZ, 0x8 ;  /* 0x00000008ff427803 */ /* 0x000fe40000000000 */
[----:B0-----:R-:W-:-:S04]  /*217d0*/  @!P0 IADD3 R8, P5, P6, R24, UR6, R2 ;  /* 0x0000000618088c10 */ /* 0x001fc8000febe002 */
[----:B------:R-:W-:Y:S02]  /*217e0*/  @!P0 IADD3.X R9, R30, UR5, R3, P5, P6 ;  /* 0x000000051e098c10 */ /* 0x000fe4000afec403 */
[----:B------:R-:W-:-:S04]  /*217f0*/  ISETP.LT.OR P0, PT, R28, 0x32, !P1 ;  /* 0x000000321c00780c */ /* 0x000fc80004f01670 */
[----:B------:R-:W-:-:S09]  /*21800*/  P2R R73, PR, RZ, 0x1 ;  /* 0x00000001ff497803 */ /* 0x000fd20000000000 */
[----:B------:R-:W0:Y:S02]  /*21810*/  @!P0 LDC.64 R2, c[0x0][0x5c0] ;  /* 0x00017000ff028b82 */ /* 0x000e240000000a00 */
        /* <DEDUP_REMOVED lines=10> */
[----:B------:R-:W-:Y:S01]  /*218c0*/  P2R R57, PR, RZ, 0x2 ;  /* 0x00000002ff397803 */ /* 0x000fe20000000000 */
[----:B--2---:R-:W-:-:S06]  /*218d0*/  FMUL R54, R54, UR47 ;  /* 0x0000002f36367c20 */ /* 0x004fcc0008400000 */
        /* <DEDUP_REMOVED lines=21> */
[----:B------:R-:W-:-:S04]  /*21a30*/  ISETP.LT.OR P0, PT, R28, 0x31, !P2 ;  /* 0x000000311c00780c */ /* 0x000fc80005701670 */
[----:B------:R-:W-:Y:S02]  /*21a40*/  P2R R75, PR, RZ, 0x1 ;  /* 0x00000001ff4b7803 */ /* 0x000fe40000000000 */
[----:B0-----:R-:W-:-:S04]  /*21a50*/  @!P1 IADD3 R36, P5, P6, R24, UR11, R2 ;  /* 0x0000000b18249c10 */ /* 0x001fc8000febe002 */
[----:B------:R-:W-:Y:S01]  /*21a60*/  @!P1 IADD3.X R37, R30, UR9, R3, P5, P6 ;  /* 0x000000091e259c10 */ /* 0x000fe2000afec403 */
[----:B------:R-:W-:Y:S02]  /*21a70*/  IMAD.U32 R3, RZ, RZ, UR7 ;  /* 0x00000007ff037e24 */ /* 0x000fe4000f8e00ff */
[----:B------:R-:W-:-:S04]  /*21a80*/  @!P0 IADD3 R55, P6, P5, R55, UR6, R24 ;  /* 0x0000000637378c10 */ /* 0x000fc8000fdde018 */
[----:B------:R-:W-:Y:S02]  /*21a90*/  @!P0 IADD3.X R52, R3, UR5, R30, P6, P5 ;  /* 0x0000000503348c10 */ /* 0x000fe4000b7ea41e */
[----:B------:R-:W-:-:S04]  /*21aa0*/  ISETP.LT.OR P0, PT, R28, 0x32, !P2 ;  /* 0x000000321c00780c */ /* 0x000fc80005701670 */
[----:B------:R-:W-:-:S09]  /*21ab0*/  P2R R77, PR, RZ, 0x1 ;  /* 0x00000001ff4d7803 */ /* 0x000fd20000000000 */
[----:B------:R-:W-:-:S04]  /*21ac0*/  @!P0 IADD3 R53, P6, P5, R53, UR6, R24 ;  /* 0x0000000635358c10 */ /* 0x000fc8000fdde018 */
[----:B------:R-:W-:Y:S02]  /*21ad0*/  @!P0 IADD3.X R50, R3, UR5, R30, P6, P5 ;  /* 0x0000000503328c10 */ /* 0x000fe4000b7ea41e */
[----:B------:R-:W-:-:S04]  /*21ae0*/  ISETP.LT.OR P0, PT, R28, 0x39, !P2 ;  /* 0x000000391c00780c */ /* 0x000fc80005701670 */
[----:B------:R-:W-:-:S09]  /*21af0*/  P2R R76, PR, RZ, 0x1 ;  /* 0x00000001ff4c7803 */ /* 0x000fd20000000000 */
[----:B------:R-:W-:-:S04]  /*21b00*/  @!P0 IADD3 R51, P6, P5, R51, UR6, R24 ;  /* 0x0000000633338c10 */ /* 0x000fc8000fdde018 */
[----:B------:R-:W-:Y:S02]  /*21b10*/  @!P0 IADD3.X R48, R3, UR5, R30, P6, P5 ;  /* 0x0000000503308c10 */ /* 0x000fe4000b7ea41e */
[----:B------:R-:W-:Y:S02]  /*21b20*/  ISETP.LT.OR P0, PT, R28, 0x3a, !P2 ;  /* 0x0000003a1c00780c */ /* 0x000fe40005701670 */
[----:B------:R-:W-:Y:S02]  /*21b30*/  ISETP.NE.AND P2, PT, R40, RZ, PT ;  /* 0x000000ff2800720c */ /* 0x000fe40003f45270 */
[----:B------:R-:W-:-:S09]  /*21b40*/  P2R R74, PR, RZ, 0x1 ;  /* 0x00000001ff4a7803 */ /* 0x000fd20000000000 */
[----:B------:R-:W-:-:S04]  /*21b50*/  @!P0 IADD3 R49, P6, P5, R49, UR6, R24 ;  /* 0x0000000631318c10 */ /* 0x000fc8000fdde018 */
[----:B------:R-:W-:Y:S02]  /*21b60*/  @!P0 IADD3.X R46, R3, UR5, R30, P6, P5 ;  /* 0x00000005032e8c10 */ /* 0x000fe4000b7ea41e */
        /* <DEDUP_REMOVED lines=11> */
[----:B------:R-:W-:Y:S02]  /*21c20*/  LOP3.LUT P6, RZ, R12, 0x10000, RZ, 0xc0, !PT ;  /* 0x000100000cff7812 */ /* 0x000fe400078cc0ff */
[----:B------:R-:W-:Y:S02]  /*21c30*/  ISETP.NE.AND P1, PT, R38, RZ, PT ;  /* 0x000000ff2600720c */ /* 0x000fe40003f25270 */
[----:B------:R-:W-:Y:S02]  /*21c40*/  ISETP.LT.OR P3, PT, R28, 0x31, !P6 ;  /* 0x000000311c00780c */ /* 0x000fe40007761670 */
[----:B------:R-:W-:-:S02]  /*21c50*/  F2FP.SATFINITE.E4M3.F32.PACK_AB_MERGE_C R61, RZ, R54, RZ ;  /* 0x00000036ff3d723e */ /* 0x000fc400048070ff */
[----:B------:R-:W-:-:S03]  /*21c60*/  P2R R67, PR, RZ, 0x1 ;  /* 0x00000001ff437803 */ /* 0x000fc60000000000 */
[----:B------:R-:W-:-:S04]  /*21c70*/  @!P0 IADD3 R41, P4, P5, R41, UR11, R24 ;  /* 0x0000000b29298c10 */ /* 0x000fc8000fd9e018 */
[----:B------:R-:W-:Y:S02]  /*21c80*/  @!P0 IADD3.X R38, R3, UR9, R30, P4, P5 ;  /* 0x0000000903268c10 */ /* 0x000fe4000a7ea41e */
[----:B------:R-:W0:Y:S01]  /*21c90*/  @!P3 LDC.64 R2, c[0x0][0x5c0] ;  /* 0x00017000ff02bb82 */ /* 0x000e220000000a00 */
[----:B---3--:R-:W-:Y:S02]  /*21ca0*/  FMUL R54, R80, UR47 ;  /* 0x0000002f50367c20 */ /* 0x008fe40008400000 */
[----:B------:R-:W2:Y:S01]  /*21cb0*/  LDL.LU R80, [R1+0x180] ;  /* 0x0001800001507983 */ /* 0x000ea20000300800 */
[----:B------:R-:W-:Y:S02]  /*21cc0*/  ISETP.NE.AND P5, PT, R63, RZ, PT ;  /* 0x000000ff3f00720c */ /* 0x000fe40003fa5270 */
[----:B------:R-:W-:Y:S01]  /*21cd0*/  F2FP.SATFINITE.E4M3.F32.PACK_AB_MERGE_C R63, RZ, R54, RZ ;  /* 0x00000036ff3f723e */ /* 0x000fe200048070ff */
[----:B----4-:R-:W-:Y:S01]  /*21ce0*/  FMUL R54, R65, UR47 ;  /* 0x0000002f41367c20 */ /* 0x010fe20008400000 */
[----:B------:R-:W3:Y:S04]  /*21cf0*/  LDL.LU R83, [R1+0x184] ;  /* 0x0001840001537983 */ /* 0x000ee80000300800 */
[----:B------:R-:W-:Y:S01]  /*21d00*/  F2FP.SATFINITE.E4M3.F32.PACK_AB_MERGE_C R65, RZ, R54, RZ ;  /* 0x00000036ff41723e */ /* 0x000fe200048070ff */
[----:B-----5:R-:W-:-:S02]  /*21d10*/  FMUL R54, R79, UR47 ;  /* 0x0000002f4f367c20 */ /* 0x020fc40008400000 */
[----:B------:R-:W4:Y:S01]  /*21d20*/  LDL.LU R79, [R1+0x188] ;  /* 0x00018800014f7983 */ /* 0x000f220000300800 */
[----:B0-----:R-:W-:-:S05]  /*21d30*/  @!P3 IADD3 R2, P4, R24, R2, RZ ;  /* 0x000000021802b210 */ /* 0x001fca0007f9e0ff */
[----:B------:R-:W-:-:S05]  /*21d40*/  @!P3 IMAD.X R3, R30, 0x1, R3, P4 ;  /* 0x000000011e03b824 */ /* 0x000fca00020e0603 */
[----:B------:R0:W-:Y:S02]  /*21d50*/  @!P3 STG.E.U8 desc[UR52][R2.64+0x30], R61 ;  /* 0x0000303d0200b986 */ /* 0x0001e4000c101134 */
[----:B0-----:R-:W-:Y:S01]  /*21d60*/  F2FP.SATFINITE.E4M3.F32.PACK_AB_MERGE_C R61, RZ, R54, RZ ;  /* 0x00000036ff3d723e */ /* 0x001fe200048070ff */
[----:B------:R-:W-:Y:S02]  /*21d70*/  FMUL R54, R78, UR47 ;  /* 0x0000002f4e367c20 */ /* 0x000fe40008400000 */
[----:B------:R-:W5:Y:S01]  /*21d80*/  LDL.LU R78, [R1+0x18c] ;  /* 0x00018c00014e7983 */ /* 0x000f620000300800 */
        /* <DEDUP_REMOVED lines=14> */
[----:B------:R-:W5:Y:S04]  /*21e70*/  LDL.LU R82, [R1+0x190] ;  /* 0x0001900001527983 */ /* 0x000f680000300800 */
[----:B------:R0:W-:Y:S01]  /*21e80*/  @!P0 STG.E.U8 desc[UR52][R2.64+0x38], R63 ;  /* 0x0000383f02008986 */ /* 0x0001e2000c101134 */
[----:B------:R-:W-:Y:S01]  /*21e90*/  F2FP.SATFINITE.E4M3.F32.PACK_AB_MERGE_C R7, RZ, R6, RZ ;  /* 0x00000006ff07723e */ /* 0x000fe200048070ff */
[----:B------:R-:W-:-:S02]  /*21ea0*/  FMUL R6, R81, UR47 ;  /* 0x0000002f51067c20 */ /* 0x000fc40008400000 */
[----:B------:R-:W5:Y:S02]  /*21eb0*/  LDL.LU R81, [R1+0x194] ;  /* 0x0001940001517983 */ /* 0x000f640000300800 */
[----:B0-----:R-:W0:Y:S01]  /*21ec0*/  @!P3 LDC.64 R2, c[0x0][0x5c0] ;  /* 0x00017000ff02bb82 */ /* 0x001e220000000a00 */
[----:B------:R-:W-:Y:S02]  /*21ed0*/  F2FP.SATFINITE.E4M3.F32.PACK_AB_MERGE_C R15, RZ, R6, RZ ;  /* 0x00000006ff0f723e */ /* 0x000fe400048070ff */
[----:B0-----:R-:W-:-:S05]  /*21ee0*/  @!P3 IADD3 R2, P6, R24, R2, RZ ;  /* 0x000000021802b210 */ /* 0x001fca0007fde0ff */
[----:B------:R-:W-:-:S05]  /*21ef0*/  @!P3 IMAD.X R3, R30, 0x1, R3, P6 ;  /* 0x000000011e03b824 */ /* 0x000fca00030e0603 */
[----:B------:R0:W-:Y:S01]  /*21f00*/  @!P3 STG.E.U8 desc[UR52][R2.64+0x39], R7 ;  /* 0x000039070200b986 */ /* 0x0001e2000c101134 */
[----:B--2---:R-:W-:-:S03]  /*21f10*/  FMUL R6, R80, UR47 ;  /* 0x0000002f50067c20 */ /* 0x004fc60008400000 */
[----:B------:R-:W2:Y:S02]  /*21f20*/  LDL.LU R80, [R1+0x198] ;  /* 0x0001980001507983 */ /* 0x000ea40000300800 */
[----:B------:R-:W-:Y:S01]  /*21f30*/  F2FP.SATFINITE.E4M3.F32.PACK_AB_MERGE_C R61, RZ, R6, RZ ;  /* 0x00000006ff3d723e */ /* 0x000fe200048070ff */
[----:B---3--:R-:W-:-:S05]  /*21f40*/  FMUL R6, R83, UR47 ;  /* 0x0000002f53067c20 */ /* 0x008fca0008400000 */
[----:B------:R-:W-:Y:S01]  /*21f50*/  F2FP.SATFINITE.E4M3.F32.PACK_AB_MERGE_C R63, RZ, R6, RZ ;  /* 0x00000006ff3f723e */ /* 0x000fe200048070ff */
[----:B----4-:R-:W-:Y:S02]  /*21f60*/  FMUL R6, R79, UR47 ;  /* 0x0000002f4f067c20 */ /* 0x010fe40008400000 */
[----:B------:R-:W3:Y:S04]  /*21f70*/  LDL.LU R79, [R1+0x19c] ;  /* 0x00019c00014f7983 */ /* 0x000ee80000300800 */
[----:B------:R-:W4:Y:S01]  /*21f80*/  LDL.LU R83, [R1+0x1a0] ;  /* 0x0001a00001537983 */ /* 0x000f220000300800 */
[----:B0-----:R-:W-:Y:S01]  /*21f90*/  F2FP.SATFINITE.E4M3.F32.PACK_AB_MERGE_C R7, RZ, R6, RZ ;  /* 0x00000006ff07723e */ /* 0x001fe200048070ff */
[----:B-----5:R-:W-:Y:S02]  /*21fa0*/  FMUL R6, R78, UR47 ;  /* 0x0000002f4e067c20 */ /* 0x020fe40008400000 */
[----:B------:R-:W5:Y:S01]  /*21fb0*/  LDL.LU R78, [R1+0x1a4] ;  /* 0x0001a400014e7983 */ /* 0x000f620000300800 */
[----:B------:R-:W-:-:S04]  /*21fc0*/  ISETP.NE.AND P3, PT, R69, RZ, PT ;  /* 0x000000ff4500720c */ /* 0x000fc80003f65270 */
[----:B------:R-:W-:Y:S02]  /*21fd0*/  P2R R14, PR, RZ, 0x8 ;  /* 0x00000008ff0e7803 */ /* 0x000fe40000000000 */
[----:B------:R-:W-:Y:S02]  /*21fe0*/  ISETP.NE.AND P3, PT, R75, RZ, PT ;  /* 0x000000ff4b00720c */ /* 0x000fe40003f65270 */
[----:B------:R-:W-:Y:S02]  /*21ff0*/  ISETP.NE.AND P4, PT, R71, RZ, PT ;  /* 0x000000ff4700720c */ /* 0x000fe40003f85270 */
[----:B------:R-:W-:-:S09]  /*22000*/  ISETP.NE.AND P2, PT, R72, RZ, PT ;  /* 0x000000ff4800720c */ /* 0x000fd20003f45270 */
[----:B------:R-:W0:Y:S01]  /*22010*/  @!P3 LDC.64 R2, c[0x0][0x5c0] ;  /* 0x00017000ff02bb82 */ /* 0x000e220000000a00 */
[----:B------:R-:W-:Y:S01]  /*22020*/  ISETP.NE.AND P1, PT, R73, RZ, PT ;  /* 0x000000ff4900720c */ /* 0x000fe20003f25270 */
[----:B------:R1:W-:Y:S01]  /*22030*/  @!P5 STG.E.U8 desc[UR52][R22.64+0x38], R15 ;  /* 0x0000380f1600d986 */ /* 0x0003e2000c101134 */
[----:B------:R-:W-:-:S03]  /*22040*/  ISETP.NE.AND P0, PT, R77, RZ, PT ;  /* 0x000000ff4d00720c */ /* 0x000fc60003f05270 */
[----:B------:R-:W-:Y:S04]  /*22050*/  @!P4 STG.E.U8 desc[UR52][R18.64+0x39], R61 ;  /* 0x0000393d1200c986 */ /* 0x000fe8000c101134 */
[----:B------:R-:W-:Y:S04]  /*22060*/  @!P2 STG.E.U8 desc[UR52][R8.64+0x30], R63 ;  /* 0x0000303f0800a986 */ /* 0x000fe8000c101134 */
[----:B------:R-:W-:Y:S01]  /*22070*/  @!P1 STG.E.U8 desc[UR52][R4.64+0x31], R7 ;  /* 0x0000310704009986 */ /* 0x000fe2000c101134 */
[----:B-1----:R-:W-:Y:S02]  /*22080*/  F2FP.SATFINITE.E4M3.F32.PACK_AB_MERGE_C R15, RZ, R6, RZ ;  /* 0x00000006ff0f723e */ /* 0x002fe400048070ff */
[----:B0-----:R-:W-:-:S05]  /*22090*/  @!P3 IADD3 R2, P1, R55, R2, RZ ;  /* 0x000000023702b210 */ /* 0x001fca0007f3e0ff */
[----:B------:R-:W-:-:S05]  /*220a0*/  @!P3 IMAD.X R3, R52, 0x1, R3, P1 ;  /* 0x000000013403b824 */ /* 0x000fca00008e0603 */
[----:B------:R0:W-:Y:S02]  /*220b0*/  @!P3 STG.E.U8 desc[UR52][R2.64+0x30], R15 ;  /* 0x0000300f0200b986 */ /* 0x0001e4000c101134 */
[----:B0-----:R-:W0:Y:S01]  /*220c0*/  @!P0 LDC.64 R2, c[0x0][0x5c0] ;  /* 0x00017000ff028b82 */ /* 0x001e220000000a00 */
[----:B------:R-:W-:Y:S02]  /*220d0*/  FMUL R6, R82, UR47 ;  /* 0x0000002f52067c20 */ /* 0x000fe40008400000 */
[----:B------:R-:W5:Y:S01]  /*220e0*/  LDL.LU R82, [R1+0x1a8] ;  /* 0x0001a80001527983 */ /* 0x000f620000300800 */
[----:B------:R-:W-:-:S03]  /*220f0*/  FMUL R4, R81, UR47 ;  /* 0x0000002f51047c20 */ /* 0x000fc60008400000 */
[----:B------:R-:W5:Y:S02]  /*22100*/  LDL.LU R81, [R1+0x1ac] ;  /* 0x0001ac0001517983 */ /* 0x000f640000300800 */
[----:B------:R-:W-:Y:S02]  /*22110*/  F2FP.SATFINITE.E4M3.F32.PACK_AB_MERGE_C R7, RZ, R4, RZ ;  /* 0x00000004ff07723e */ /* 0x000fe400048070ff */
[----:B0-----:R-:W-:Y:S02]  /*22120*/  @!P0 IADD3 R2, P3, R53, R2, RZ ;  /* 0x0000000235028210 */ /* 0x001fe40007f7e0ff */
[----:B------:R-:W-:-:S03]  /*22130*/  F2FP.SATFINITE.E4M3.F32.PACK_AB_MERGE_C R5, RZ, R6, RZ ;  /* 0x00000006ff05723e */ /* 0x000fc600048070ff */
[----:B------:R-:W-:Y:S01]  /*22140*/  @!P0 IMAD.X R3, R50, 0x1, R3, P3 ;  /* 0x0000000132038824 */ /* 0x000fe200018e0603 */
[----:B------:R-:W-:-:S04]  /*22150*/  ISETP.NE.AND P3, PT, R14, RZ, PT ;  /* 0x000000ff0e00720c */ /* 0x000fc80003f65270 */
[----:B------:R0:W-:Y:S09]  /*22160*/  @!P0 STG.E.U8 desc[UR52][R2.64+0x31], R5 ;  /* 0x0000310502008986 */ /* 0x0001f2000c101134 */
[----:B------:R1:W-:Y:S01]  /*22170*/  @!P3 STG.E.U8 desc[UR52][R20.64+0x38], R7 ;  /* 0x000038071400b986 */ /* 0x0003e2000c101134 */
[----:B--2---:R-:W-:-:S03]  /*22180*/  FMUL R4, R80, UR47 ;  /* 0x0000002f50047c20 */ /* 0x004fc60008400000 */
[----:B------:R-:W2:Y:S02]  /*22190*/  LDL.LU R80, [R1+0x1b0] ;  /* 0x0001b00001507983 */ /* 0x000ea40000300800 */
[----:B------:R-:W-:Y:S01]  /*221a0*/  F2FP.SATFINITE.E4M3.F32.PACK_AB_MERGE_C R9, RZ, R4, RZ ;  /* 0x00000004ff09723e */ /* 0x000fe200048070ff */
[----:B---3--:R-:W-:Y:S02]  /*221b0*/  FMUL R4, R79, UR47 ;  /* 0x0000002f4f047c20 */ /* 0x008fe40008400000 */
[----:B------:R-:W3:Y:S03]  /*221c0*/  LDL.LU R79, [R1+0x1b4] ;  /* 0x0001b400014f7983 */ /* 0x000ee60000300800 */
[----:B0-----:R-:W-:Y:S01]  /*221d0*/  F2FP.SATFINITE.E4M3.F32.PACK_AB_MERGE_C R5, RZ, R4, RZ ;  /* 0x00000004ff05723e */ /* 0x001fe200048070ff */
[----:B----4-:R-:W-:-:S05]  /*221e0*/  FMUL R4, R83, UR47 ;  /* 0x0000002f53047c20 */ /* 0x010fca0008400000 */
[----:B-1----:R-:W-:Y:S01]  /*221f0*/  F2FP.SATFINITE.E4M3.F32.PACK_AB_MERGE_C R7, RZ, R4, RZ ;  /* 0x00000004ff07723e */ /* 0x002fe200048070ff */
[----:B-----5:R-:W-:Y:S02]  /*22200*/  FMUL R4, R78, UR47 ;  /* 0x0000002f4e047c20 */ /* 0x020fe40008400000 */
[----:B------:R-:W4:Y:S01]  /*22210*/  LDL.LU R78, [R1+0x1b8] ;  /* 0x0001b800014e7983 */ /* 0x000f220000300800 */
[----:B------:R-:W-:Y:S02]  /*22220*/  ISETP.NE.AND P5, PT, R76, RZ, PT ;  /* 0x000000ff4c00720c */ /* 0x000fe40003fa5270 */
[----:B------:R-:W-:Y:S01]  /*22230*/  ISETP.NE.AND P6, PT, R70, RZ, PT ;  /* 0x000000ff4600720c */ /* 0x000fe20003fc5270 */
[----:B------:R-:W5:Y:S10]  /*22240*/  LDL.LU R83, [R1+0x1bc] ;  /* 0x0001bc0001537983 */ /* 0x000f740000300800 */
[----:B------:R-:W0:Y:S01]  /*22250*/  @!P5 LDC.64 R2, c[0x0][0x5c0] ;  /* 0x00017000ff02db82 */ /* 0x000e220000000a00 */
[----:B------:R-:W-:Y:S01]  /*22260*/  ISETP.NE.AND P4, PT, R74, RZ, PT ;  /* 0x000000ff4a00720c */ /* 0x000fe20003f85270 */
[----:B------:R-:W-:Y:S01]  /*22270*/  @!P6 STG.E.U8 desc[UR52][R16.64+0x39], R9 ;  /* 0x000039091000e986 */ /* 0x000fe2000c101134 */
[----:B0-----:R-:W-:-:S05]  /*22280*/  @!P5 IADD3 R2, P6, R51, R2, RZ ;  /* 0x000000023302d210 */ /* 0x001fca0007fde0ff */
[----:B------:R-:W-:-:S05]  /*22290*/  @!P5 IMAD.X R3, R48, 0x1, R3, P6 ;  /* 0x000000013003d824 */ /* 0x000fca00030e0603 */
[----:B------:R0:W-:Y:S02]  /*222a0*/  @!P5 STG.E.U8 desc[UR52][R2.64+0x38], R5 ;  /* 0x000038050200d986 */ /* 0x0001e4000c101134 */
[----:B0-----:R-:W0:Y:S01]  /*222b0*/  @!P4 LDC.64 R2, c[0x0][0x5c0] ;  /* 0x00017000ff02cb82 */ /* 0x001e220000000a00 */
[----:B------:R-:W-:Y:S02]  /*222c0*/  F2FP.SATFINITE.E4M3.F32.PACK_AB_MERGE_C R9, RZ, R4, RZ ;  /* 0x00000004ff09723e */ /* 0x000fe400048070ff */
[----:B------:R-:W-:Y:S02]  /*222d0*/  ISETP.NE.AND P2, PT, R64, RZ, PT ;  /* 0x000000ff4000720c */ /* 0x000fe40003f45270 */
[----:B0-----:R-:W-:Y:S01]  /*222e0*/  @!P4 IADD3 R2, P5, R49, R2, RZ ;  /* 0x000000023102c210 */ /* 0x001fe20007fbe0ff */
[----:B------:R-:W-:Y:S02]  /*222f0*/  FMUL R4, R82, UR47 ;  /* 0x0000002f52047c20 */ /* 0x000fe40008400000 */
[----:B------:R-:W5:Y:S02]  /*22300*/  LDL.LU R82, [R1+0x1c0] ;  /* 0x0001c00001527983 */ /* 0x000f640000300800 */
[----:B------:R-:W-:Y:S01]  /*22310*/  @!P4 IMAD.X R3, R46, 0x1, R3, P5 ;  /* 0x000000012e03c824 */ /* 0x000fe200028e0603 */
[----:B------:R-:W-:Y:S01]  /*22320*/  F2FP.SATFINITE.E4M3.F32.PACK_AB_MERGE_C R5, RZ, R4, RZ ;  /* 0x00000004ff05723e */ /* 0x000fe200048070ff */
[----:B------:R-:W-:-:S02]  /*22330*/  FMUL R4, R81, UR47 ;  /* 0x0000002f51047c20 */ /* 0x000fc40008400000 */
[----:B------:R-:W5:Y:S04]  /*22340*/  LDL.LU R81, [R1+0x1c4] ;  /* 0x0001c40001517983 */ /* 0x000f680000300800 */
[----:B------:R0:W-:Y:S02]  /*22350*/  @!P4 STG.E.U8 desc[UR52][R2.64+0x39], R7 ;  /* 0x000039070200c986 */ /* 0x0001e4000c101134 */
[----:B0-----:R-:W-:Y:S02]  /*22360*/  F2FP.SATFINITE.E4M3.F32.PACK_AB_MERGE_C R7, RZ, R4, RZ ;  /* 0x00000004ff07723e */ /* 0x001fe400048070ff */
[----:B------:R0:W-:Y:S01]  /*22370*/  @!P2 STG.E.U8 desc[UR52][R32.64+0x30], R9 ;  /* 0x000030092000a986 */ /* 0x0001e2000c101134 */
[----:B------:R-:W-:Y:S02]  /*22380*/  ISETP.NE.AND P4, PT, R59, RZ, PT ;  /* 0x000000ff3b00720c */ /* 0x000fe40003f85270 */
[----:B------:R-:W-:-:S11]  /*22390*/  ISETP.NE.AND P1, PT, R68, RZ, PT ;  /* 0x000000ff4400720c */ /* 0x000fd60003f25270 */
[----:B------:R-:W1:Y:S01]  /*223a0*/  @!P4 LDC.64 R2, c[0x0][0x5c0] ;  /* 0x00017000ff02cb82 */ /* 0x000e620000000a00 */
[----:B------:R-:W-:Y:S01]  /*223b0*/  ISETP.NE.AND P5, PT, R60, RZ, PT ;  /* 0x000000ff3c00720c */ /* 0x000fe20003fa5270 */
[----:B--2---:R-:W-:Y:S02]  /*223c0*/  FMUL R4, R80, UR47 ;  /* 0x0000002f50047c20 */ /* 0x004fe40008400000 */
[----:B------:R-:W2:Y:S03]  /*223d0*/  LDL.LU R80, [R1+0x1c8] ;  /* 0x0001c80001507983 */ /* 0x000ea60000300800 */
[----:B0-----:R-:W-:Y:S01]  /*223e0*/  F2FP.SATFINITE.E4M3.F32.PACK_AB_MERGE_C R9, RZ, R4, RZ ;  /* 0x00000004ff09723e */ /* 0x001fe200048070ff */
[----:B---3--:R-:W-:Y:S02]  /*223f0*/  FMUL R4, R79, UR47 ;  /* 0x0000002f4f047c20 */ /* 0x008fe40008400000 */
[----:B------:R-:W3:Y:S01]  /*22400*/  LDL.LU R79, [R1+0x1cc] ;  /* 0x0001cc00014f7983 */ /* 0x000ee20000300800 */
[----:B----4-:R-:W-:-:S03]  /*22410*/  FMUL R6, R78, UR47 ;  /* 0x0000002f4e067c20 */ /* 0x010fc60008400000 */
[----:B------:R-:W4:Y:S04]  /*22420*/  LDL.LU R78, [R1+0x1d0] ;  /* 0x0001d000014e7983 */ /* 0x000f280000300800 */
[----:B------:R-:W-:Y:S01]  /*22430*/  @!P1 STG.E.U8 desc[UR52][R26.64+0x31], R5 ;  /* 0x000031051a009986 */ /* 0x000fe2000c101134 */
[----:B-1----:R-:W-:-:S05]  /*22440*/  @!P4 IADD3 R2, P1, R47, R2, RZ ;  /* 0x000000022f02c210 */ /* 0x002fca0007f3e0ff */
[----:B------:R-:W-:-:S05]  /*22450*/  @!P4 IMAD.X R3, R44, 0x1, R3, P1 ;  /* 0x000000012c03c824 */ /* 0x000fca00008e0603 */
[----:B------:R0:W-:Y:S02]  /*22460*/  @!P4 STG.E.U8 desc[UR52][R2.64+0x30], R7 ;  /* 0x000030070200c986 */ /* 0x0001e4000c101134 */
[----:B0-----:R-:W0:Y:S01]  /*22470*/  @!P5 LDC.64 R2, c[0x0][0x5c0] ;  /* 0x00017000ff02db82 */ /* 0x001e220000000a00 */
[----:B------:R-:W-:Y:S02]  /*22480*/  ISETP.NE.AND P6, PT, R62, RZ, PT ;  /* 0x000000ff3e00720c */ /* 0x000fe40003fc5270 */
[----:B------:R-:W-:Y:S02]  /*22490*/  ISETP.NE.AND P0, PT, R67, RZ, PT ;  /* 0x000000ff4300720c */ /* 0x000fe40003f05270 */
[----:B------:R-:W-:-:S11]  /*224a0*/  F2FP.SATFINITE.E4M3.F32.PACK_AB_MERGE_C R15, RZ, R4, RZ ;  /* 0x00000004ff0f723e */ /* 0x000fd600048070ff */
[----:B------:R-:W1:Y:S01]  /*224b0*/  @!P0 LDC.64 R4, c[0x0][0x5c0] ;  /* 0x00017000ff048b82 */ /* 0x000e620000000a00 */
[----:B0-----:R-:W-:-:S05]  /*224c0*/  @!P5 IADD3 R2, P4, R45, R2, RZ ;  /* 0x000000022d02d210 */ /* 0x001fca0007f9e0ff */
[----:B------:R-:W-:-:S05]  /*224d0*/  @!P5 IMAD.X R3, R42, 0x1, R3, P4 ;  /* 0x000000012a03d824 */ /* 0x000fca00020e0603 */
[----:B------:R0:W-:Y:S01]  /*224e0*/  @!P5 STG.E.U8 desc[UR52][R2.64+0x31], R9 ;  /* 0x000031090200d986 */ /* 0x0001e2000c101134 */
[----:B------:R-:W-:Y:S01]  /*224f0*/  ISETP.NE.AND P5, PT, R56, RZ, PT ;  /* 0x000000ff3800720c */ /* 0x000fe20003fa5270 */
[----:B0-----:R-:W0:-:S12]  /*22500*/  @!P6 LDC.64 R2, c[0x0][0x5c0] ;  /* 0x00017000ff02eb82 */ /* 0x001e180000000a00 */
[----:B------:R5:W-:Y:S01]  /*22510*/  @!P5 STG.E.U8 desc[UR52][R34.64+0x38], R15 ;  /* 0x0000380f2200d986 */ /* 0x000be2000c101134 */
[----:B------:R-:W-:Y:S02]  /*22520*/  ISETP.NE.AND P4, PT, R39, RZ, PT ;  /* 0x000000ff2700720c */ /* 0x000fe40003f85270 */
[----:B0-----:R-:W-:-:S05]  /*22530*/  @!P6 IADD3 R2, P5, R43, R2, RZ ;  /* 0x000000022b02e210 */ /* 0x001fca0007fbe0ff */
[----:B------:R-:W-:Y:S01]  /*22540*/  @!P6 IMAD.X R3, R40, 0x1, R3, P5 ;  /* 0x000000012803e824 */ /* 0x000fe200028e0603 */
[----:B-1----:R-:W-:-:S05]  /*22550*/  @!P0 IADD3 R4, P5, R41, R4, RZ ;  /* 0x0000000429048210 */ /* 0x002fca0007fbe0ff */
[----:B------:R-:W-:Y:S01]  /*22560*/  @!P0 IMAD.X R5, R38, 0x1, R5, P5 ;  /* 0x0000000126058824 */ /* 0x000fe200028e0605 */
[----:B------:R-:W-:Y:S02]  /*22570*/  ISETP.LT.OR P5, PT, R28, 0x31, !P4 ;  /* 0x000000311c00780c */ /* 0x000fe400067a1670 */
[----:B------:R-:W-:-:S11]  /*22580*/  F2FP.SATFINITE.E4M3.F32.PACK_AB_MERGE_C R17, RZ, R6, RZ ;  /* 0x00000006ff11723e */ /* 0x000fd600048070ff */
[----:B------:R-:W0:Y:S01]  /*22590*/  @!P5 LDC.64 R6, c[0x0][0x5c0] ;  /* 0x00017000ff06db82 */ /* 0x000e220000000a00 */
[----:B------:R-:W-:Y:S01]  /*225a0*/  ISETP.NE.AND P1, PT, R57, RZ, PT ;  /* 0x000000ff3900720c */ /* 0x000fe20003f25270 */
[----:B------:R-:W-:Y:S02]  /*225b0*/  @!P5 IMAD.MOV.U32 R8, RZ, RZ, R24 ;  /* 0x000000ffff08d224 */ /* 0x000fe400078e0018 */
[----:B------:R-:W-:Y:S02]  /*225c0*/  @!P5 IMAD.MOV.U32 R9, RZ, RZ, R30 ;  /* 0x000000ffff09d224 */ /* 0x000fe400078e001e */
[----:B------:R-:W-:-:S08]  /*225d0*/  @!P5 IMAD.WIDE.U32 R8, R10, 0x180, R8 ;  /* 0x000001800a08d825 */ /* 0x000fd000078e0008 */
[----:B------:R-:W-:Y:S01]  /*225e0*/  @!P1 STG.E.U8 desc[UR52][R36.64+0x39], R17 ;  /* 0x0000391124009986 */ /* 0x000fe2000c101134 */
[----:B0-----:R-:W-:Y:S01]  /*225f0*/  @!P5 IADD3 R6, P1, R8, R6, RZ ;  /* 0x000000060806d210 */ /* 0x001fe20007f3e0ff */
[----:B-----5:R-:W-:-:S05]  /*22600*/  FMUL R8, R83, UR47 ;  /* 0x0000002f53087c20 */ /* 0x020fca0008400000 */
[----:B------:R-:W-:-:S05]  /*22610*/  F2FP.SATFINITE.E4M3.F32.PACK_AB_MERGE_C R15, RZ, R8, RZ ;  /* 0x00000008ff0f723e */ /* 0x000fca00048070ff */
[----:B------:R0:W-:Y:S01]  /*22620*/  @!P6 STG.E.U8 desc[UR52][R2.64+0x38], R15 ;  /* 0x0000380f0200e986 */ /* 0x0001e2000c101134 */
[----:B------:R-:W-:Y:S01]  /*22630*/  ISETP.LT.OR P6, PT, R28, 0x32, !P4 ;  /* 0x000000321c00780c */ /* 0x000fe200067c1670 */
[----:B------:R-:W-:-:S12]  /*22640*/  @!P5 IMAD R14, R11, 0x180, RZ ;  /* 0x000001800b0ed824 */ /* 0x000fd800078e02ff */
[----:B0-----:R-:W0:Y:S01]  /*22650*/  @!P6 LDC.64 R2, c[0x0][0x5c0] ;  /* 0x00017000ff02eb82 */ /* 0x001e220000000a00 */
[----:B------:R-:W-:Y:S01]  /*22660*/  @!P5 IADD3.X R7, R7, R9, R14, P1, !PT ;  /* 0x000000090707d210 */ /* 0x000fe20000ffe40e */
[----:B------:R-:W-:Y:S02]  /*22670*/  @!P6 IMAD.MOV.U32 R8, RZ, RZ, R24 ;  /* 0x000000ffff08e224 */ /* 0x000fe400078e0018 */
[----:B------:R-:W-:Y:S02]  /*22680*/  @!P6 IMAD.MOV.U32 R9, RZ, RZ, R30 ;  /* 0x000000ffff09e224 */ /* 0x000fe400078e001e */
[----:B------:R-:W-:-:S03]  /*22690*/  @!P6 IMAD.WIDE.U32 R8, R10, 0x180, R8 ;  /* 0x000001800a08e825 */ /* 0x000fc600078e0008 */
[----:B0-----:R-:W-:Y:S01]  /*226a0*/  @!P6 IADD3 R2, P1, R8, R2, RZ ;  /* 0x000000020802e210 */ /* 0x001fe20007f3e0ff */
[----:B------:R-:W-:-:S05]  /*226b0*/  FMUL R8, R82, UR47 ;  /* 0x0000002f52087c20 */ /* 0x000fca0008400000 */
[----:B------:R-:W-:Y:S01]  /*226c0*/  F2FP.SATFINITE.E4M3.F32.PACK_AB_MERGE_C R17, RZ, R8, RZ ;  /* 0x00000008ff11723e */ /* 0x000fe200048070ff */
[----:B------:R-:W-:Y:S01]  /*226d0*/  FMUL R8, R81, UR47 ;  /* 0x0000002f51087c20 */ /* 0x000fe20008400000 */
[----:B------:R-:W-:-:S04]  /*226e0*/  @!P6 IMAD R14, R11, 0x180, RZ ;  /* 0x000001800b0ee824 */ /* 0x000fc800078e02ff */
[----:B------:R-:W-:Y:S02]  /*226f0*/  F2FP.SATFINITE.E4M3.F32.PACK_AB_MERGE_C R15, RZ, R8, RZ ;  /* 0x00000008ff0f723e */ /* 0x000fe400048070ff */
[----:B------:R-:W-:Y:S01]  /*22700*/  @!P6 IADD3.X R3, R3, R9, R14, P1, !PT ;  /* 0x000000090303e210 */ /* 0x000fe20000ffe40e */
[----:B------:R0:W-:Y:S04]  /*22710*/  @!P0 STG.E.U8 desc[UR52][R4.64+0x39], R17 ;  /* 0x0000391104008986 */ /* 0x0001e8000c101134 */
[----:B------:R0:W-:Y:S01]  /*22720*/  @!P5 STG.E.U8 desc[UR52][R6.64+0x30], R15 ;  /* 0x0000300f0600d986 */ /* 0x0001e2000c101134 */
[----:B------:R-:W-:-:S04]  /*22730*/  LOP3.LUT P5, RZ, R12, 0x400000, RZ, 0xc0, !PT ;  /* 0x004000000cff7812 */ /* 0x000fc800078ac0ff */
[----:B------:R-:W-:Y:S01]  /*22740*/  ISETP.LT.OR P5, PT, R28, 0x31, !P5 ;  /* 0x000000311c00780c */ /* 0x000fe20006fa1670 */
[----:B------:R-:W-:Y:S01]  /*22750*/  BSSY B1, `(.L_x_67) ;  /* 0x0000018000017945 */ /* 0x000fe20003800000 */
[----:B------:R-:W-:Y:S02]  /*22760*/  ISETP.NE.AND P3, PT, R66, RZ, PT ;  /* 0x000000ff4200720c */ /* 0x000fe40003f65270 */
[----:B------:R-:W-:Y:S01]  /*22770*/  ISETP.NE.AND P2, PT, R58, RZ, PT ;  /* 0x000000ff3a00720c */ /* 0x000fe20003f45270 */
[----:B--2---:R-:W-:-:S05]  /*22780*/  FMUL R8, R80, UR47 ;  /* 0x0000002f50087c20 */ /* 0x004fca0008400000 */
[----:B------:R-:W-:-:S05]  /*22790*/  F2FP.SATFINITE.E4M3.F32.PACK_AB_MERGE_C R19, RZ, R8, RZ ;  /* 0x00000008ff13723e */ /* 0x000fca00048070ff */
[----:B------:R0:W-:Y:S01]  /*227a0*/  @!P6 STG.E.U8 desc[UR52][R2.64+0x31], R19 ;  /* 0x000031130200e986 */ /* 0x0001e2000c101134 */
[----:B---3--:R-:W-:Y:S01]  /*227b0*/  FMUL R8, R79, UR47 ;  /* 0x0000002f4f087c20 */ /* 0x008fe20008400000 */
[----:B------:R-:W-:Y:S02]  /*227c0*/  ISETP.NE.AND P1, PT, R29, RZ, PT ;  /* 0x000000ff1d00720c */ /* 0x000fe40003f25270 */
[----:B------:R-:W-:Y:S02]  /*227d0*/  ISETP.NE.AND P0, PT, R31, RZ, PT ;  /* 0x000000ff1f00720c */ /* 0x000fe40003f05270 */
        /* <DEDUP_REMOVED lines=15> */
.L_x_68:
[----:B------:R-:W-:Y:S05]  /*228d0*/  BSYNC B1 ;  /* 0x0000000000017941 */ /* 0x000fea0003800000 */
.L_x_67:
        /* <DEDUP_REMOVED lines=15> */
.L_x_70:
[----:B------:R-:W-:Y:S05]  /*229d0*/  BSYNC B1 ;  /* 0x0000000000017941 */ /* 0x000fea0003800000 */
.L_x_69:
        /* <DEDUP_REMOVED lines=47> */
.L_x_72:
[----:B------:R-:W-:Y:S05]  /*22cd0*/  BSYNC B1 ;  /* 0x0000000000017941 */ /* 0x000fea0003800000 */
.L_x_71:
        /* <DEDUP_REMOVED lines=15> */
.L_x_74:
[----:B------:R-:W-:Y:S05]  /*22dd0*/  BSYNC B1 ;  /* 0x0000000000017941 */ /* 0x000fea0003800000 */
.L_x_73:
        /* <DEDUP_REMOVED lines=43> */
[----:B------:R-:W-:Y:S02]  /*23090*/  ISETP.NE.AND P3, PT, R14, RZ, PT ;  /* 0x000000ff0e00720c */ /* 0x000fe40003f65270 */
[----:B------:R-:W0:Y:S02]  /*230a0*/  @!P0 LDC.64 R14, c[0x0][0x5c0] ;  /* 0x00017000ff0e8b82 */ /* 0x000e240000000a00 */
        /* <DEDUP_REMOVED lines=18> */
[----:B------:R-:W0:Y:S08]  /*231d0*/  @!P0 LDC.64 R20, c[0x0][0x5c0] ;  /* 0x00017000ff148b82 */ /* 0x000e300000000a00 */
[----:B------:R-:W1:Y:S01]  /*231e0*/  @!P1 LDC.64 R34, c[0x0][0x5c0] ;  /* 0x00017000ff229b82 */ /* 0x000e620000000a00 */
        /* <DEDUP_REMOVED lines=19> */
[----:B------:R-:W-:Y:S02]  /*23320*/  ISETP.LT.OR P0, PT, R28, 0x41, !P2 ;  /* 0x000000411c00780c */ /* 0x000fe40005701670 */
[----:B-1----:R-:W-:Y:S02]  /*23330*/  @!P1 IADD3 R34, P5, P6, R24, UR11, R34 ;  /* 0x0000000b18229c10 */ /* 0x002fe4000febe022 */
[----:B------:R-:W-:Y:S02]  /*23340*/  P2R R72, PR, RZ, 0x1 ;  /* 0x00000001ff487803 */ /* 0x000fe40000000000 */
[----:B------:R-:W-:-:S07]  /*23350*/  @!P1 IADD3.X R35, R30, UR9, R35, P5, P6 ;  /* 0x000000091e239c10 */ /* 0x000fce000afec423 */
        /* <DEDUP_REMOVED lines=11> */
[----:B------:R-:W-:Y:S01]  /*23410*/  ISETP.NE.AND P2, PT, R31, RZ, PT ;  /* 0x000000ff1f00720c */ /* 0x000fe20003f45270 */
[----:B------:R-:W-:Y:S01]  /*23420*/  IMAD.U32 R31, RZ, RZ, UR8 ;  /* 0x00000008ff1f7e24 */ /* 0x000fe2000f8e00ff */
        /* <DEDUP_REMOVED lines=12> */
[----:B------:R-:W-:Y:S01]  /*234f0*/  @!P6 IADD3.X R40, R29, UR9, R30, P0, P1 ;  /* 0x000000091d28ec10 */ /* 0x000fe200087e241e */
[----:B------:R-:W-:Y:S01]  /*23500*/  IMAD.U32 R29, RZ, RZ, UR8 ;  /* 0x00000008ff1d7e24 */ /* 0x000fe2000f8e00ff */
[----:B------:R-:W-:Y:S02]  /*23510*/  ISETP.LT.OR P0, PT, R28, 0x4a, !P3 ;  /* 0x0000004a1c00780c */ /* 0x000fe40005f01670 */
[----:B------:R-:W-:Y:S02]  /*23520*/  LOP3.LUT P6, RZ, R12, 0x10000, RZ, 0xc0, !PT ;  /* 0x000100000cff7812 */ /* 0x000fe400078cc0ff */
[----:B------:R-:W-:Y:S02]  /*23530*/  ISETP.NE.AND P1, PT, R36, RZ, PT ;  /* 0x000000ff2400720c */ /* 0x000fe40003f25270 */
[----:B------:R-:W-:Y:S02]  /*23540*/  ISETP.LT.OR P3, PT, R28, 0x41, !P6 ;  /* 0x000000411c00780c */ /* 0x000fe40007761670 */
[----:B------:R-:W-:-:S05]  /*23550*/  P2R R66, PR, RZ, 0x1 ;  /* 0x00000001ff427803 */ /* 0x000fca0000000000 */
[----:B------:R-:W-:-:S04]  /*23560*/  @!P0 IADD3 R29, P4, P5, R29, UR11, R24 ;  /* 0x0000000b1d1d8c10 */ /* 0x000fc8000fd9e018 */
[----:B------:R-:W-:Y:S02]  /*23570*/  @!P0 IADD3.X R38, R37, UR9, R30, P4, P5 ;  /* 0x0000000925268c10 */ /* 0x000fe4000a7ea41e */
[----:B------:R-:W0:Y:S01]  /*23580*/  @!P3 LDC.64 R36, c[0x0][0x5c0] ;  /* 0x00017000ff24bb82 */ /* 0x000e220000000a00 */
[----:B------:R-:W-:Y:S02]  /*23590*/  ISETP.LT.OR P0, PT, R28, 0x42, !P6 ;  /* 0x000000421c00780c */ /* 0x000fe40007701670 */
[----:B------:R-:W-:Y:S02]  /*235a0*/  F2FP.SATFINITE.E4M3.F32.PACK_AB_MERGE_C R51, RZ, R47, RZ ;  /* 0x0000002fff33723e */ /* 0x000fe400048070ff */
[----:B0-----:R-:W-:-:S05]  /*235b0*/  @!P3 IADD3 R36, P4, R24, R36, RZ ;  /* 0x000000241824b210 */ /* 0x001fca0007f9e0ff */
[----:B------:R-:W-:-:S05]  /*235c0*/  @!P3 IMAD.X R37, R30, 0x1, R37, P4 ;  /* 0x000000011e25b824 */ /* 0x000fca00020e0625 */
[----:B------:R0:W-:Y:S01]  /*235d0*/  @!P3 STG.E.U8 desc[UR52][R36.64+0x40], R51 ;  /* 0x000040332400b986 */ /* 0x0001e2000c101134 */
[----:B---3--:R-:W-:-:S03]  /*235e0*/  FMUL R47, R80, UR47 ;  /* 0x0000002f502f7c20 */ /* 0x008fc60008400000 */
[----:B------:R-:W2:Y:S01]  /*235f0*/  LDL.LU R80, [R1+0x200] ;  /* 0x0002000001507983 */ /* 0x000ea20000300800 */
[----:B------:R-:W-:Y:S01]  /*23600*/  ISETP.NE.AND P5, PT, R53, RZ, PT ;  /* 0x000000ff3500720c */ /* 0x000fe20003fa5270 */
[----:B0-----:R-:W0:Y:S01]  /*23610*/  @!P0 LDC.64 R36, c[0x0][0x5c0] ;  /* 0x00017000ff248b82 */ /* 0x001e220000000a00 */
        /* <DEDUP_REMOVED lines=9> */
[----:B0-----:R-:W-:Y:S02]  /*236b0*/  FMUL R36, R78, UR47 ;  /* 0x0000002f4e247c20 */ /* 0x001fe40008400000 */
[----:B------:R-:W5:Y:S01]  /*236c0*/  LDL.LU R78, [R1+0x20c] ;  /* 0x00020c00014e7983 */ /* 0x000f620000300800 */
[----:B------:R-:W-:-:S03]  /*236d0*/  ISETP.LT.OR P0, PT, R28, 0x49, !P6 ;  /* 0x000000491c00780c */ /* 0x000fc60007701670 */
[----:B------:R0:W-:Y:S10]  /*236e0*/  @!P2 STG.E.U8 desc[UR52][R2.64+0x40], R55 ;  /* 0x000040370200a986 */ /* 0x0001f4000c101134 */
[----:B0-----:R-:W0:Y:S01]  /*236f0*/  @!P0 LDC.64 R2, c[0x0][0x5c0] ;  /* 0x00017000ff028b82 */ /* 0x001e220000000a00 */
[----:B------:R-:W-:-:S05]  /*23700*/  F2FP.SATFINITE.E4M3.F32.PACK_AB_MERGE_C R47, RZ, R47, RZ ;  /* 0x0000002fff2f723e */ /* 0x000fca00048070ff */
[----:B------:R1:W-:Y:S01]  /*23710*/  @!P1 STG.E.U8 desc[UR52][R4.64+0x41], R47 ;  /* 0x0000412f04009986 */ /* 0x0003e2000c101134 */
[----:B------:R-:W-:Y:S01]  /*23720*/  F2FP.SATFINITE.E4M3.F32.PACK_AB_MERGE_C R51, RZ, R36, RZ ;  /* 0x00000024ff33723e */ /* 0x000fe200048070ff */
[----:B-1----:R-:W-:Y:S02]  /*23730*/  FMUL R4, R82, UR47 ;  /* 0x0000002f52047c20 */ /* 0x002fe40008400000 */
[----:B------:R-:W5:Y:S01]  /*23740*/  LDL.LU R82, [R1+0x210] ;  /* 0x0002100001527983 */ /* 0x000f620000300800 */
[----:B0-----:R-:W-:Y:S02]  /*23750*/  @!P0 IADD3 R2, P3, R24, R2, RZ ;  /* 0x0000000218028210 */ /* 0x001fe40007f7e0ff */
[----:B------:R-:W-:Y:S01]  /*23760*/  F2FP.SATFINITE.E4M3.F32.PACK_AB_MERGE_C R5, RZ, R4, RZ ;  /* 0x00000004ff05723e */ /* 0x000fe200048070ff */
[----:B------:R-:W-:Y:S02]  /*23770*/  FMUL R4, R81, UR47 ;  /* 0x0000002f51047c20 */ /* 0x000fe40008400000 */
[----:B------:R-:W-:Y:S01]  /*23780*/  @!P0 IMAD.X R3, R30, 0x1, R3, P3 ;  /* 0x000000011e038824 */ /* 0x000fe200018e0603 */
[----:B------:R-:W5:Y:S04]  /*23790*/  LDL.LU R81, [R1+0x214] ;  /* 0x0002140001517983 */ /* 0x000f680000300800 */
[----:B------:R2:W-:Y:S01]  /*237a0*/  @!P0 STG.E.U8 desc[UR52][R2.64+0x48], R51 ;  /* 0x0000483302008986 */ /* 0x0005e2000c101134 */
[----:B------:R-:W-:Y:S01]  /*237b0*/  F2FP.SATFINITE.E4M3.F32.PACK_AB_MERGE_C R47, RZ, R4, RZ ;  /* 0x00000004ff2f723e */ /* 0x000fe200048070ff */
[----:B--2---:R-:W-:-:S02]  /*237c0*/  FMUL R2, R80, UR47 ;  /* 0x0000002f50027c20 */ /* 0x004fc40008400000 */
[----:B------:R-:W2:Y:S03]  /*237d0*/  LDL.LU R80, [R1+0x218] ;  /* 0x0002180001507983 */ /* 0x000ea60000300800 */
[----:B------:R-:W-:Y:S01]  /*237e0*/  F2FP.SATFINITE.E4M3.F32.PACK_AB_MERGE_C R51, RZ, R2, RZ ;  /* 0x00000002ff33723e */ /* 0x000fe200048070ff */
[----:B---3--:R-:W-:-:S05]  /*237f0*/  FMUL R2, R83, UR47 ;  /* 0x0000002f53027c20 */ /* 0x008fca0008400000 */
[----:B------:R-:W-:Y:S01]  /*23800*/  F2FP.SATFINITE.E4M3.F32.PACK_AB_MERGE_C R53, RZ, R2, RZ ;  /* 0x00000002ff35723e */ /* 0x000fe200048070ff */
[----:B----4-:R-:W-:Y:S02]  /*23810*/  FMUL R2, R79, UR47 ;  /* 0x0000002f4f027c20 */ /* 0x010fe40008400000 */
[----:B------:R-:W3:Y:S04]  /*23820*/  LDL.LU R79, [R1+0x21c] ;  /* 0x00021c00014f7983 */ /* 0x000ee80000300800 */
[----:B------:R-:W4:Y:S01]  /*23830*/  LDL.LU R83, [R1+0x220] ;  /* 0x0002200001537983 */ /* 0x000f220000300800 */
[----:B-----5:R-:W-:-:S03]  /*23840*/  FMUL R4, R78, UR47 ;  /* 0x0000002f4e047c20 */ /* 0x020fc60008400000 */
[----:B------:R-:W5:Y:S01]  /*23850*/  LDL.LU R78, [R1+0x224] ;  /* 0x00022400014e7983 */ /* 0x000f620000300800 */
[----:B------:R-:W-:-:S13]  /*23860*/  ISETP.LT.OR P3, PT, R28, 0x4a, !P6 ;  /* 0x0000004a1c00780c */ /* 0x000fda0007761670 */
[----:B------:R-:W0:Y:S02]  /*23870*/  @!P3 LDC.64 R36, c[0x0][0x5c0] ;  /* 0x00017000ff24bb82 */ /* 0x000e240000000a00 */
[----:B0-----:R-:W-:-:S05]  /*23880*/  @!P3 IADD3 R36, P6, R24, R36, RZ ;  /* 0x000000241824b210 */ /* 0x001fca0007fde0ff */
[----:B------:R-:W-:-:S05]  /*23890*/  @!P3 IMAD.X R37, R30, 0x1, R37, P6 ;  /* 0x000000011e25b824 */ /* 0x000fca00030e0625 */
[----:B------:R0:W-:Y:S01]  /*238a0*/  @!P3 STG.E.U8 desc[UR52][R36.64+0x49], R5 ;  /* 0x000049052400b986 */ /* 0x0001e2000c101134 */
[----:B------:R-:W-:-:S04]  /*238b0*/  ISETP.NE.AND P3, PT, R74, RZ, PT ;  /* 0x000000ff4a00720c */ /* 0x000fc80003f65270 */
[----:B0-----:R-:W-:Y:S02]  /*238c0*/  P2R R36, PR, RZ, 0x8 ;  /* 0x00000008ff247803 */ /* 0x001fe40000000000 */
[----:B------:R-:W-:Y:S02]  /*238d0*/  ISETP.NE.AND P3, PT, R72, RZ, PT ;  /* 0x000000ff4800720c */ /* 0x000fe40003f65270 */
[----:B------:R-:W-:Y:S02]  /*238e0*/  ISETP.NE.AND P0, PT, R73, RZ, PT ;  /* 0x000000ff4900720c */ /* 0x000fe40003f05270 */
[----:B------:R-:W-:-:S09]  /*238f0*/  F2FP.SATFINITE.E4M3.F32.PACK_AB_MERGE_C R37, RZ, R2, RZ ;  /* 0x00000002ff25723e */ /* 0x000fd200048070ff */
[----:B------:R-:W0:Y:S01]  /*23900*/  @!P3 LDC.64 R2, c[0x0][0x5c0] ;  /* 0x00017000ff02bb82 */ /* 0x000e220000000a00 */
[----:B------:R-:W-:Y:S01]  /*23910*/  ISETP.NE.AND P4, PT, R69, RZ, PT ;  /* 0x000000ff4500720c */ /* 0x000fe20003f85270 */
[----:B------:R1:W-:Y:S01]  /*23920*/  @!P5 STG.E.U8 desc[UR52][R6.64+0x48], R47 ;  /* 0x0000482f0600d986 */ /* 0x0003e2000c101134 */
[----:B------:R-:W-:Y:S02]  /*23930*/  ISETP.NE.AND P2, PT, R70, RZ, PT ;  /* 0x000000ff4600720c */ /* 0x000fe40003f45270 */
[----:B------:R-:W-:Y:S02]  /*23940*/  ISETP.NE.AND P1, PT, R71, RZ, PT ;  /* 0x000000ff4700720c */ /* 0x000fe40003f25270 */
[----:B-1----:R-:W-:Y:S02]  /*23950*/  F2FP.SATFINITE.E4M3.F32.PACK_AB_MERGE_C R7, RZ, R4, RZ ;  /* 0x00000004ff07723e */ /* 0x002fe400048070ff */
[----:B------:R-:W1:Y:S01]  /*23960*/  @!P0 LDC.64 R4, c[0x0][0x5c0] ;  /* 0x00017000ff048b82 */ /* 0x000e620000000a00 */
[----:B------:R-:W-:-:S04]  /*23970*/  FMUL R6, R82, UR47 ;  /* 0x0000002f52067c20 */ /* 0x000fc80008400000 */
[----:B------:R0:W-:Y:S04]  /*23980*/  @!P4 STG.E.U8 desc[UR52][R8.64+0x49], R51 ;  /* 0x000049330800c986 */ /* 0x0001e8000c101134 */
[----:B------:R-:W5:Y:S04]  /*23990*/  LDL.LU R82, [R1+0x228] ;  /* 0x0002280001527983 */ /* 0x000f680000300800 */
[----:B------:R0:W-:Y:S04]  /*239a0*/  @!P2 STG.E.U8 desc[UR52][R14.64+0x40], R53 ;  /* 0x000040350e00a986 */ /* 0x0001e8000c101134 */
[----:B------:R-:W-:Y:S01]  /*239b0*/  @!P1 STG.E.U8 desc[UR52][R16.64+0x41], R37 ;  /* 0x0000412510009986 */ /* 0x000fe2000c101134 */
[----:B0-----:R-:W-:-:S02]  /*239c0*/  @!P3 IADD3 R2, P1, R57, R2, RZ ;  /* 0x000000023902b210 */ /* 0x001fc40007f3e0ff */
[----:B------:R-:W-:Y:S01]  /*239d0*/  F2FP.SATFINITE.E4M3.F32.PACK_AB_MERGE_C R9, RZ, R6, RZ ;  /* 0x00000006ff09723e */ /* 0x000fe200048070ff */
[----:B------:R-:W-:Y:S02]  /*239e0*/  FMUL R6, R81, UR47 ;  /* 0x0000002f51067c20 */ /* 0x000fe40008400000 */
[----:B------:R-:W5:Y:S01]  /*239f0*/  LDL.LU R81, [R1+0x22c] ;  /* 0x00022c0001517983 */ /* 0x000f620000300800 */
[----:B------:R-:W-:Y:S02]  /*23a00*/  @!P3 IMAD.X R3, R54, 0x1, R3, P1 ;  /* 0x000000013603b824 */ /* 0x000fe400008e0603 */
[----:B------:R-:W-:-:S03]  /*23a10*/  F2FP.SATFINITE.E4M3.F32.PACK_AB_MERGE_C R15, RZ, R6, RZ ;  /* 0x00000006ff0f723e */ /* 0x000fc600048070ff */
[----:B------:R0:W-:Y:S01]  /*23a20*/  @!P3 STG.E.U8 desc[UR52][R2.64+0x40], R7 ;  /* 0x000040070200b986 */ /* 0x0001e2000c101134 */
[----:B-1----:R-:W-:Y:S02]  /*23a30*/  @!P0 IADD3 R4, P3, R59, R4, RZ ;  /* 0x000000043b048210 */ /* 0x002fe40007f7e0ff */
[----:B------:R-:W-:-:S03]  /*23a40*/  ISETP.NE.AND P6, PT, R75, RZ, PT ;  /* 0x000000ff4b00720c */ /* 0x000fc60003fc5270 */
[----:B------:R-:W-:Y:S01]  /*23a50*/  @!P0 IMAD.X R5, R56, 0x1, R5, P3 ;  /* 0x0000000138058824 */ /* 0x000fe200018e0605 */
[----:B------:R-:W-:-:S04]  /*23a60*/  ISETP.NE.AND P3, PT, R36, RZ, PT ;  /* 0x000000ff2400720c */ /* 0x000fc80003f65270 */
[----:B------:R1:W-:Y:S09]  /*23a70*/  @!P0 STG.E.U8 desc[UR52][R4.64+0x41], R9 ;  /* 0x0000410904008986 */ /* 0x0003f2000c101134 */
[----:B------:R-:W-:Y:S01]  /*23a80*/  @!P3 STG.E.U8 desc[UR52][R18.64+0x48], R15 ;  /* 0x0000480f1200b986 */ /* 0x000fe2000c101134 */
[----:B--2---:R-:W-:-:S03]  /*23a90*/  FMUL R6, R80, UR47 ;  /* 0x0000002f50067c20 */ /* 0x004fc60008400000 */
[----:B------:R-:W2:Y:S02]  /*23aa0*/  LDL.LU R80, [R1+0x230] ;  /* 0x0002300001507983 */ /* 0x000ea40000300800 */
[----:B0-----:R-:W-:Y:S01]  /*23ab0*/  F2FP.SATFINITE.E4M3.F32.PACK_AB_MERGE_C R7, RZ, R6, RZ ;  /* 0x00000006ff07723e */ /* 0x001fe200048070ff */
[----:B---3--:R-:W-:-:S04]  /*23ac0*/  FMUL R6, R79, UR47 ;  /* 0x0000002f4f067c20 */ /* 0x008fc80008400000 */
[----:B------:R0:W-:Y:S01]  /*23ad0*/  @!P6 STG.E.U8 desc[UR52][R20.64+0x49], R7 ;  /* 0x000049071400e986 */ /* 0x0001e2000c101134 */
[----:B-1----:R-:W-:Y:S01]  /*23ae0*/  F2FP.SATFINITE.E4M3.F32.PACK_AB_MERGE_C R9, RZ, R6, RZ ;  /* 0x00000006ff09723e */ /* 0x002fe200048070ff */
[----:B----4-:R-:W-:Y:S02]  /*23af0*/  FMUL R6, R83, UR47 ;  /* 0x0000002f53067c20 */ /* 0x010fe40008400000 */
[----:B------:R-:W3:Y:S03]  /*23b00*/  LDL.LU R79, [R1+0x234] ;  /* 0x00023400014f7983 */ /* 0x000ee60000300800 */
[----:B0-----:R-:W-:Y:S01]  /*23b10*/  F2FP.SATFINITE.E4M3.F32.PACK_AB_MERGE_C R7, RZ, R6, RZ ;  /* 0x00000006ff07723e */ /* 0x001fe200048070ff */
[----:B-----5:R-:W-:Y:S02]  /*23b20*/  FMUL R6, R78, UR47 ;  /* 0x0000002f4e067c20 */ /* 0x020fe40008400000 */
[----:B------:R-:W4:Y:S01]  /*23b30*/  LDL.LU R78, [R1+0x238] ;  /* 0x00023800014e7983 */ /* 0x000f220000300800 */
[----:B------:R-:W-:-:S03]  /*23b40*/  ISETP.NE.AND P5, PT, R76, RZ, PT ;  /* 0x000000ff4c00720c */ /* 0x000fc60003fa5270 */
[----:B------:R-:W5:Y:S01]  /*23b50*/  LDL.LU R83, [R1+0x23c] ;  /* 0x00023c0001537983 */ /* 0x000f620000300800 */
[----:B------:R-:W-:-:S09]  /*23b60*/  ISETP.NE.AND P4, PT, R77, RZ, PT ;  /* 0x000000ff4d00720c */ /* 0x000fd20003f85270 */
[----:B------:R-:W0:Y:S08]  /*23b70*/  @!P5 LDC.64 R2, c[0x0][0x5c0] ;  /* 0x00017000ff02db82 */ /* 0x000e300000000a00 */
[----:B------:R-:W1:Y:S01]  /*23b80*/  @!P4 LDC.64 R4, c[0x0][0x5c0] ;  /* 0x00017000ff04cb82 */ /* 0x000e620000000a00 */
[----:B------:R-:W-:Y:S02]  /*23b90*/  F2FP.SATFINITE.E4M3.F32.PACK_AB_MERGE_C R15, RZ, R6, RZ ;  /* 0x00000006ff0f723e */ /* 0x000fe400048070ff */
[----:B0-----:R-:W-:-:S05]  /*23ba0*/  @!P5 IADD3 R2, P6, R45, R2, RZ ;  /* 0x000000022d02d210 */ /* 0x001fca0007fde0ff */
[----:B------:R-:W-:-:S05]  /*23bb0*/  @!P5 IMAD.X R3, R48, 0x1, R3, P6 ;  /* 0x000000013003d824 */ /* 0x000fca00030e0603 */
[----:B------:R0:W-:Y:S01]  /*23bc0*/  @!P5 STG.E.U8 desc[UR52][R2.64+0x48], R9 ;  /* 0x000048090200d986 */ /* 0x0001e2000c101134 */
[----:B-1----:R-:W-:-:S05]  /*23bd0*/  @!P4 IADD3 R4, P5, R43, R4, RZ ;  /* 0x000000042b04c210 */ /* 0x002fca0007fbe0ff */
[----:B------:R-:W-:-:S05]  /*23be0*/  @!P4 IMAD.X R5, R46, 0x1, R5, P5 ;  /* 0x000000012e05c824 */ /* 0x000fca00028e0605 */
[----:B------:R1:W-:Y:S01]  /*23bf0*/  @!P4 STG.E.U8 desc[UR52][R4.64+0x49], R7 ;  /* 0x000049070400c986 */ /* 0x0003e2000c101134 */
[----:B------:R-:W-:Y:S02]  /*23c00*/  ISETP.NE.AND P2, PT, R64, RZ, PT ;  /* 0x000000ff4000720c */ /* 0x000fe40003f45270 */
[----:B------:R-:W-:Y:S01]  /*23c10*/  ISETP.NE.AND P1, PT, R65, RZ, PT ;  /* 0x000000ff4100720c */ /* 0x000fe20003f25270 */
[----:B------:R-:W-:Y:S02]  /*23c20*/  FMUL R6, R82, UR47 ;  /* 0x0000002f52067c20 */ /* 0x000fe40008400000 */
[----:B------:R-:W5:Y:S03]  /*23c30*/  LDL.LU R82, [R1+0x240] ;  /* 0x0002400001527983 */ /* 0x000f660000300800 */
[----:B0-----:R-:W-:Y:S01]  /*23c40*/  F2FP.SATFINITE.E4M3.F32.PACK_AB_MERGE_C R9, RZ, R6, RZ ;  /* 0x00000006ff09723e */ /* 0x001fe200048070ff */
[----:B------:R-:W-:-:S02]  /*23c50*/  FMUL R6, R81, UR47 ;  /* 0x0000002f51067c20 */ /* 0x000fc40008400000 */
[----:B------:R-:W5:Y:S03]  /*23c60*/  LDL.LU R81, [R1+0x244] ;  /* 0x0002440001517983 */ /* 0x000f660000300800 */
[----:B-1----:R-:W-:Y:S01]  /*23c70*/  F2FP.SATFINITE.E4M3.F32.PACK_AB_MERGE_C R7, RZ, R6, RZ ;  /* 0x00000006ff07723e */ /* 0x002fe200048070ff */
[----:B------:R-:W-:Y:S04]  /*23c80*/  @!P2 STG.E.U8 desc[UR52][R22.64+0x40], R15 ;  /* 0x0000400f1600a986 */ /* 0x000fe8000c101134 */
[----:B------:R0:W-:Y:S01]  /*23c90*/  @!P1 STG.E.U8 desc[UR52][R26.64+0x41], R9 ;  /* 0x000041091a009986 */ /* 0x0001e2000c101134 */
[----:B------:R-:W-:Y:S02]  /*23ca0*/  ISETP.NE.AND P4, PT, R62, RZ, PT ;  /* 0x000000ff3e00720c */ /* 0x000fe40003f85270 */
[----:B------:R-:W-:-:S11]  /*23cb0*/  ISETP.NE.AND P5, PT, R63, RZ, PT ;  /* 0x000000ff3f00720c */ /* 0x000fd60003fa5270 */
[----:B------:R-:W1:Y:S08]  /*23cc0*/  @!P4 LDC.64 R2, c[0x0][0x5c0] ;  /* 0x00017000ff02cb82 */ /* 0x000e700000000a00 */
[----:B------:R-:W1:Y:S01]  /*23cd0*/  @!P5 LDC.64 R4, c[0x0][0x5c0] ;  /* 0x00017000ff04db82 */ /* 0x000e620000000a00 */
[----:B--2---:R-:W-:Y:S02]  /*23ce0*/  FMUL R6, R80, UR47 ;  /* 0x0000002f50067c20 */ /* 0x004fe40008400000 */
[----:B------:R-:W2:Y:S03]  /*23cf0*/  LDL.LU R80, [R1+0x248] ;  /* 0x0002480001507983 */ /* 0x000ea60000300800 */
[----:B0-----:R-:W-:Y:S01]  /*23d00*/  F2FP.SATFINITE.E4M3.F32.PACK_AB_MERGE_C R9, RZ, R6, RZ ;  /* 0x00000006ff09723e */ /* 0x001fe200048070ff */
[----:B---3--:R-:W-:-:S02]  /*23d10*/  FMUL R6, R79, UR47 ;  /* 0x0000002f4f067c20 */ /* 0x008fc40008400000 */
[----:B------:R-:W3:Y:S01]  /*23d20*/  LDL.LU R79, [R1+0x24c] ;  /* 0x00024c00014f7983 */ /* 0x000ee20000300800 */
[----:B----4-:R-:W-:-:S03]  /*23d30*/  FMUL R8, R78, UR47 ;  /* 0x0000002f4e087c20 */ /* 0x010fc60008400000 */
[----:B------:R-:W4:Y:S01]  /*23d40*/  LDL.LU R78, [R1+0x250] ;  /* 0x00025000014e7983 */ /* 0x000f220000300800 */
[----:B------:R-:W-:Y:S02]  /*23d50*/  ISETP.NE.AND P6, PT, R68, RZ, PT ;  /* 0x000000ff4400720c */ /* 0x000fe40003fc5270 */
[----:B-1----:R-:W-:Y:S02]  /*23d60*/  @!P4 IADD3 R2, P1, R41, R2, RZ ;  /* 0x000000022902c210 */ /* 0x002fe40007f3e0ff */
[----:B------:R-:W-:-:S03]  /*23d70*/  ISETP.NE.AND P0, PT, R66, RZ, PT ;  /* 0x000000ff4200720c */ /* 0x000fc60003f05270 */
[----:B------:R-:W-:-:S05]  /*23d80*/  @!P4 IMAD.X R3, R44, 0x1, R3, P1 ;  /* 0x000000012c03c824 */ /* 0x000fca00008e0603 */
[----:B------:R0:W-:Y:S01]  /*23d90*/  @!P4 STG.E.U8 desc[UR52][R2.64+0x40], R7 ;  /* 0x000040070200c986 */ /* 0x0001e2000c101134 */
[----:B------:R-:W-:Y:S01]  /*23da0*/  @!P5 IADD3 R4, P4, R39, R4, RZ ;  /* 0x000000042704d210 */ /* 0x000fe20007f9e0ff */
[----:B------:R-:W1:Y:S01]  /*23db0*/  @!P6 LDC.64 R16, c[0x0][0x5c0] ;  /* 0x00017000ff10eb82 */ /* 0x000e620000000a00 */
[----:B------:R-:W-:-:S03]  /*23dc0*/  F2FP.SATFINITE.E4M3.F32.PACK_AB_MERGE_C R15, RZ, R6, RZ ;  /* 0x00000006ff0f723e */ /* 0x000fc600048070ff */
[----:B------:R-:W-:-:S04]  /*23dd0*/  @!P5 IMAD.X R5, R42, 0x1, R5, P4 ;  /* 0x000000012a05d824 */ /* 0x000fc800020e0605 */
[----:B0-----:R-:W0:Y:S01]  /*23de0*/  @!P0 LDC.64 R6, c[0x0][0x5c0] ;  /* 0x00017000ff068b82 */ /* 0x001e220000000a00 */
[----:B------:R-:W-:Y:S01]  /*23df0*/  @!P5 STG.E.U8 desc[UR52][R4.64+0x41], R9 ;  /* 0x000041090400d986 */ /* 0x000fe2000c101134 */
[----:B------:R-:W-:Y:S02]  /*23e00*/  ISETP.NE.AND P5, PT, R58, RZ, PT ;  /* 0x000000ff3a00720c */ /* 0x000fe40003fa5270 */
[----:B------:R-:W-:-:S11]  /*23e10*/  ISETP.NE.AND P4, PT, R52, RZ, PT ;  /* 0x000000ff3400720c */ /* 0x000fd60003f85270 */
[----:B------:R0:W-:Y:S01]  /*23e20*/  @!P5 STG.E.U8 desc[UR52][R32.64+0x48], R15 ;  /* 0x0000480f2000d986 */ /* 0x0001e2000c101134 */
[----:B-1----:R-:W-:-:S05]  /*23e30*/  @!P6 IADD3 R2, P5, R31, R16, RZ ;  /* 0x000000101f02e210 */ /* 0x002fca0007fbe0ff */
[----:B------:R-:W-:Y:S01]  /*23e40*/  @!P6 IMAD.X R3, R40, 0x1, R17, P5 ;  /* 0x000000012803e824 */ /* 0x000fe200028e0611 */
[----:B0-----:R-:W-:-:S05]  /*23e50*/  @!P0 IADD3 R6, P5, R29, R6, RZ ;  /* 0x000000061d068210 */ /* 0x001fca0007fbe0ff */
[----:B------:R-:W-:Y:S01]  /*23e60*/  @!P0 IMAD.X R7, R38, 0x1, R7, P5 ;  /* 0x0000000126078824 */ /* 0x000fe200028e0607 */
[----:B------:R-:W-:Y:S02]  /*23e70*/  ISETP.LT.OR P5, PT, R28, 0x41, !P4 ;  /* 0x000000411c00780c */ /* 0x000fe400067a1670 */
[----:B------:R-:W-:-:S11]  /*23e80*/  ISETP.NE.AND P1, PT, R60, RZ, PT ;  /* 0x000000ff3c00720c */ /* 0x000fd60003f25270 */
[----:B------:R-:W0:Y:S01]  /*23e90*/  @!P5 LDC.64 R14, c[0x0][0x5c0] ;  /* 0x00017000ff0edb82 */ /* 0x000e220000000a00 */
[----:B------:R-:W-:Y:S02]  /*23ea0*/  @!P5 IMAD.MOV.U32 R4, RZ, RZ, R24 ;  /* 0x000000ffff04d224 */ /* 0x000fe400078e0018 */
[----:B------:R-:W-:Y:S01]  /*23eb0*/  @!P5 IMAD.MOV.U32 R5, RZ, RZ, R30 ;  /* 0x000000ffff05d224 */ /* 0x000fe200078e001e */
[----:B------:R-:W-:Y:S01]  /*23ec0*/  F2FP.SATFINITE.E4M3.F32.PACK_AB_MERGE_C R9, RZ, R8, RZ ;  /* 0x00000008ff09723e */ /* 0x000fe200048070ff */
[----:B------:R-:W-:-:S04]  /*23ed0*/  @!P5 IMAD.WIDE.U32 R4, R10, 0x180, R4 ;  /* 0x000001800a04d825 */ /* 0x000fc800078e0004 */
[----:B------:R-:W-:Y:S01]  /*23ee0*/  @!P1 STG.E.U8 desc[UR52][R34.64+0x49], R9 ;  /* 0x0000490922009986 */ /* 0x000fe2000c101134 */
[----:B------:R-:W-:Y:S01]  /*23ef0*/  @!P5 IMAD R8, R11, 0x180, RZ ;  /* 0x000001800b08d824 */ /* 0x000fe200078e02ff */
[----:B0-----:R-:W-:-:S04]  /*23f00*/  @!P5 IADD3 R4, P1, R4, R14, RZ ;  /* 0x0000000e0404d210 */ /* 0x001fc80007f3e0ff */
[----:B------:R-:W-:Y:S01]  /*23f10*/  @!P5 IADD3.X R5, R15, R5, R8, P1, !PT ;  /* 0x000000050f05d210 */ /* 0x000fe20000ffe408 */
[----:B-----5:R-:W-:-:S05]  /*23f20*/  FMUL R8, R83, UR47 ;  /* 0x0000002f53087c20 */ /* 0x020fca0008400000 */
[----:B------:R-:W-:-:S05]  /*23f30*/  F2FP.SATFINITE.E4M3.F32.PACK_AB_MERGE_C R15, RZ, R8, RZ ;  /* 0x00000008ff0f723e */ /* 0x000fca00048070ff */
[----:B------:R0:W-:Y:S01]  /*23f40*/  @!P6 STG.E.U8 desc[UR52][R2.64+0x48], R15 ;  /* 0x0000480f0200e986 */ /* 0x0001e2000c101134 */
[----:B------:R-:W-:-:S13]  /*23f50*/  ISETP.LT.OR P6, PT, R28, 0x42, !P4 ;  /* 0x000000421c00780c */ /* 0x000fda00067c1670 */
[----:B------:R-:W1:Y:S01]  /*23f60*/  @!P6 LDC.64 R16, c[0x0][0x5c0] ;  /* 0x00017000ff10eb82 */ /* 0x000e620000000a00 */
[----:B0-----:R-:W-:Y:S02]  /*23f70*/  @!P6 IMAD.MOV.U32 R2, RZ, RZ, R24 ;  /* 0x000000ffff02e224 */ /* 0x001fe400078e0018 */
[----:B------:R-:W-:Y:S02]  /*23f80*/  @!P6 IMAD.MOV.U32 R3, RZ, RZ, R30 ;  /* 0x000000ffff03e224 */ /* 0x000fe400078e001e */
[----:B------:R-:W-:-:S04]  /*23f90*/  @!P6 IMAD.WIDE.U32 R8, R10, 0x180, R2 ;  /* 0x000001800a08e825 */ /* 0x000fc800078e0002 */
[----:B------:R-:W-:Y:S01]  /*23fa0*/  FMUL R2, R81, UR47 ;  /* 0x0000002f51027c20 */ /* 0x000fe20008400000 */
[----:B------:R-:W-:-:S04]  /*23fb0*/  @!P6 IMAD R14, R11, 0x180, RZ ;  /* 0x000001800b0ee824 */ /* 0x000fc800078e02ff */
[----:B------:R-:W-:Y:S02]  /*23fc0*/  F2FP.SATFINITE.E4M3.F32.PACK_AB_MERGE_C R15, RZ, R2, RZ ;  /* 0x00000002ff0f723e */ /* 0x000fe400048070ff */
[----:B-1----:R-:W-:-:S04]  /*23fd0*/  @!P6 IADD3 R8, P1, R8, R16, RZ ;  /* 0x000000100808e210 */ /* 0x002fc80007f3e0ff */
[----:B------:R-:W-:Y:S01]  /*23fe0*/  @!P6 IADD3.X R9, R17, R9, R14, P1, !PT ;  /* 0x000000091109e210 */ /* 0x000fe20000ffe40e */
[----:B------:R-:W-:-:S05]  /*23ff0*/  FMUL R14, R82, UR47 ;  /* 0x0000002f520e7c20 */ /* 0x000fca0008400000 */
[----:B------:R-:W-:-:S05]  /*24000*/  F2FP.SATFINITE.E4M3.F32.PACK_AB_MERGE_C R17, RZ, R14, RZ ;  /* 0x0000000eff11723e */ /* 0x000fca00048070ff */
[----:B------:R0:W-:Y:S04]  /*24010*/  @!P0 STG.E.U8 desc[UR52][R6.64+0x49], R17 ;  /* 0x0000491106008986 */ /* 0x0001e8000c101134 */
[----:B------:R0:W-:Y:S01]  /*24020*/  @!P5 STG.E.U8 desc[UR52][R4.64+0x40], R15 ;  /* 0x0000400f0400d986 */ /* 0x0001e2000c101134 */
[----:B------:R-:W-:-:S04]  /*24030*/  LOP3.LUT P5, RZ, R12, 0x400000, RZ, 0xc0, !PT ;  /* 0x004000000cff7812 */ /* 0x000fc800078ac0ff */
[----:B------:R-:W-:Y:S01]  /*24040*/  ISETP.LT.OR P5, PT, R28, 0x41, !P5 ;  /* 0x000000411c00780c */ /* 0x000fe20006fa1670 */
[----:B------:R-:W-:Y:S01]  /*24050*/  BSSY B1, `(.L_x_75) ;  /* 0x0000018000017945 */ /* 0x000fe20003800000 */
[----:B------:R-:W-:Y:S02]  /*24060*/  ISETP.NE.AND P3, PT, R67, RZ, PT ;  /* 0x000000ff4300720c */ /* 0x000fe40003f65270 */
[----:B------:R-:W-:Y:S02]  /*24070*/  ISETP.NE.AND P2, PT, R61, RZ, PT ;  /* 0x000000ff3d00720c */ /* 0x000fe40003f45270 */
[----:B------:R-:W-:Y:S02]  /*24080*/  ISETP.NE.AND P1, PT, R50, RZ, PT ;  /* 0x000000ff3200720c */ /* 0x000fe40003f25270 */
[----:B------:R-:W-:Y:S01]  /*24090*/  ISETP.NE.AND P0, PT, R49, RZ, PT ;  /* 0x000000ff3100720c */ /* 0x000fe20003f05270 */
[----:B--2---:R-:W-:-:S05]  /*240a0*/  FMUL R2, R80, UR47 ;  /* 0x0000002f50027c20 */ /* 0x004fca0008400000 */
[----:B------:R-:W-:-:S05]  /*240b0*/  F2FP.SATFINITE.E4M3.F32.PACK_AB_MERGE_C R19, RZ, R2, RZ ;  /* 0x00000002ff13723e */ /* 0x000fca00048070ff */
[----:B------:R0:W-:Y:S01]  /*240c0*/  @!P6 STG.E.U8 desc[UR52][R8.64+0x41], R19 ;  /* 0x000041130800e986 */ /* 0x0001e2000c101134 */
        /* <DEDUP_REMOVED lines=16> */
.L_x_76:
[----:B------:R-:W-:Y:S05]  /*241d0*/  BSYNC B1 ;  /* 0x0000000000017941 */ /* 0x000fea0003800000 */
.L_x_75:
        /* <DEDUP_REMOVED lines=15> */
.L_x_78:
[----:B------:R-:W-:Y:S05]  /*242d0*/  BSYNC B1 ;  /* 0x0000000000017941 */ /* 0x000fea0003800000 */
.L_x_77:
[----:B------:R-:W2:Y:S04]  /*242e0*/  LDL.LU R18, [R1+0x254] ;  /* 0x0002540001127983 */ /* 0x000ea80000300800 */
[----:B------:R-:W3:Y:S04]  /*242f0*/  LDL.LU R15, [R1+0x258] ;  /* 0x00025800010f7983 */ /* 0x000ee80000300800 */
[----:B------:R-:W4:Y:S04]  /*24300*/  LDL.LU R17, [R1+0x25c] ;  /* 0x00025c0001117983 */ /* 0x000f280000300800 */
[----:B------:R-:W5:Y:S01]  /*24310*/  LDL.LU R16, [R1+0x260] ;  /* 0x0002600001107983 */ /* 0x000f620000300800 */
[----:B------:R-:W-:Y:S01]  /*24320*/  ISETP.LT.OR P6, PT, R28, 0x49, !P4 ;  /* 0x000000491c00780c */ /* 0x000fe200067c1670 */
[----:B------:R-:W-:Y:S01]  /*24330*/  BSSY B1, `(.L_x_79) ;  /* 0x000002a000017945 */ /* 0x000fe20003800000 */
[----:B------:R-:W-:-:S11]  /*24340*/  P2R R14, PR, RZ, 0x1 ;  /* 0x00000001ff0e7803 */ /* 0x000fd60000000000 */
[----:B------:R-:W0:Y:S02]  /*24350*/  @!P6 LDC.64 R6, c[0x0][0x5c0] ;  /* 0x00017000ff06eb82 */ /* 0x000e240000000a00 */
[----:B01----:R-:W-:Y:S02]  /*24360*/  @!P6 IMAD.MOV.U32 R2, RZ, RZ, R24 ;  /* 0x000000ffff02e224 */ /* 0x003fe400078e0018 */
[----:B------:R-:W-:Y:S02]  /*24370*/  @!P6 IMAD.MOV.U32 R3, RZ, RZ, R30 ;  /* 0x000000ffff03e224 */ /* 0x000fe400078e001e */
[----:B------:R-:W-:Y:S02]  /*24380*/  @!P6 IMAD R4, R11, 0x180, RZ ;  /* 0x000001800b04e824 */ /* 0x000fe400078e02ff */
[----:B------:R-:W-:-:S03]  /*24390*/  @!P6 IMAD.WIDE.U32 R2, R10, 0x180, R2 ;  /* 0x000001800a02e825 */ /* 0x000fc600078e0002 */
[----:B------:R-:W-:-:S04]  /*243a0*/  @!P6 IADD3 R2, P5, R2, R6, RZ ;  /* 0x000000060202e210 */ /* 0x000fc80007fbe0ff */
        /* <DEDUP_REMOVED lines=34> */
.L_x_80:
[----:B------:R-:W-:Y:S05]  /*245d0*/  BSYNC B1 ;  /* 0x0000000000017941 */ /* 0x000fea0003800000 */
.L_x_79:
        /* <DEDUP_REMOVED lines=15> */
.L_x_82:
[----:B------:R-:W-:Y:S05]  /*246d0*/  BSYNC B1 ;  /* 0x0000000000017941 */ /* 0x000fea0003800000 */
.L_x_81:
[----:B01----:R-:W-:Y:S01]  /*246e0*/  P2R R2, PR, RZ, 0x8 ;  /* 0x00000008ff027803 */ /* 0x003fe20000000000 */
[----:B------:R-:W2:Y:S01]  /*246f0*/  LDL.LU R38, [R1+0x264] ;  /* 0x0002640001267983 */ /* 0x000ea20000300800 */
[----:B------:R-:W-:Y:S02]  /*24700*/  ISETP.LT.OR P3, PT, R28, 0x51, !P0 ;  /* 0x000000511c00780c */ /* 0x000fe40004761670 */
[----:B------:R-:W-:Y:S01]  /*24710*/  P2R R52, PR, RZ, 0x1 ;  /* 0x00000001ff347803 */ /* 0x000fe20000000000 */
[----:B------:R-:W3:Y:S10]  /*24720*/  LDL.LU R82, [R1+0x268] ;  /* 0x0002680001527983 */ /* 0x000ef40000300800 */
[----:B------:R-:W0:Y:S01]  /*24730*/  @!P3 LDC.64 R34, c[0x0][0x5c0] ;  /* 0x00017000ff22bb82 */ /* 0x000e220000000a00 */
[----:B------:R-:W-:Y:S01]  /*24740*/  P2R R31, PR, RZ, 0x8 ;  /* 0x00000008ff1f7803 */ /* 0x000fe20000000000 */
[----:B------:R-:W4:Y:S04]  /*24750*/  LDL.LU R43, [R1+0x26c] ;  /* 0x00026c00012b7983 */ /* 0x000f280000300800 */
[----:B------:R-:W5:Y:S01]  /*24760*/  LDL.LU R81, [R1+0x270] ;  /* 0x0002700001517983 */ /* 0x000f620000300800 */
[----:B------:R-:W-:-:S03]  /*24770*/  P2R R60, PR, RZ, 0x10 ;  /* 0x00000010ff3c7803 */ /* 0x000fc60000000000 */
[----:B------:R-:W5:Y:S01]  /*24780*/  LDL.LU R80, [R1+0x274] ;  /* 0x0002740001507983 */ /* 0x000f620000300800 */
[----:B------:R-:W-:Y:S01]  /*24790*/  LOP3.LUT P4, RZ, R12, 0x800, RZ, 0xc0, !PT ;  /* 0x000008000cff7812 */ /* 0x000fe2000788c0ff */
[----:B------:R-:W-:Y:S01]  /*247a0*/  IMAD.U32 R45, RZ, RZ, UR8 ;  /* 0x00000008ff2d7e24 */ /* 0x000fe2000f8e00ff */
[----:B------:R-:W-:Y:S01]  /*247b0*/  P2R R58, PR, RZ, 0x2 ;  /* 0x00000002ff3a7803 */ /* 0x000fe20000000000 */
        /* <DEDUP_REMOVED lines=8> */
[----:B0-----:R-:W-:Y:S01]  /*24840*/  @!P3 IADD3 R34, P5, P6, R24, UR8, R34 ;  /* 0x000000081822bc10 */ /* 0x001fe2000febe022 */
[----:B------:R-:W-:Y:S02]  /*24850*/  IMAD.U32 R55, RZ, RZ, UR8 ;  /* 0x00000008ff377e24 */ /* 0x000fe4000f8e00ff */
[----:B------:R-:W-:Y:S01]  /*24860*/  IMAD.U32 R57, RZ, RZ, UR8 ;  /* 0x00000008ff397e24 */ /* 0x000fe2000f8e00ff */
[----:B------:R-:W-:Y:S01]  /*24870*/  @!P3 IADD3.X R35, R30, UR7, R35, P5, P6 ;  /* 0x000000071e23bc10 */ /* 0x000fe2000afec423 */
[----:B------:R-:W-:Y:S01]  /*24880*/  IMAD.U32 R59, RZ, RZ, UR8 ;  /* 0x00000008ff3b7e24 */ /* 0x000fe2000f8e00ff */
        /* <DEDUP_REMOVED lines=14> */
[----:B------:R-:W0:Y:S08]  /*24970*/  @!P3 LDC.64 R22, c[0x0][0x5c0] ;  /* 0x00017000ff16bb82 */ /* 0x000e300000000a00 */
[----:B------:R-:W1:Y:S01]  /*24980*/  @!P0 LDC.64 R20, c[0x0][0x5c0] ;  /* 0x00017000ff148b82 */ /* 0x000e620000000a00 */
[----:B0-----:R-:W-:-:S04]  /*24990*/  @!P3 IADD3 R22, P5, P6, R24, UR8, R22 ;  /* 0x000000081816bc10 */ /* 0x001fc8000febe016 */
[----:B------:R-:W-:Y:S02]  /*249a0*/  @!P3 IADD3.X R23, R30, UR7, R23, P5, P6 ;  /* 0x000000071e17bc10 */ /* 0x000fe4000afec417 */
[----:B------:R-:W-:Y:S02]  /*249b0*/  ISETP.NE.AND P3, PT, R2, RZ, PT ;  /* 0x000000ff0200720c */ /* 0x000fe40003f65270 */
[----:B-1----:R-:W-:Y:S02]  /*249c0*/  @!P0 IADD3 R20, P5, P6, R24, UR6, R20 ;  /* 0x0000000618148c10 */ /* 0x002fe4000febe014 */
[----:B------:R-:W-:Y:S02]  /*249d0*/  P2R R63, PR, RZ, 0x8 ;  /* 0x00000008ff3f7803 */ /* 0x000fe40000000000 */
        /* <DEDUP_REMOVED lines=67> */
[----:B------:R-:W-:Y:S02]  /*24e10*/  ISETP.LT.OR P3, PT, R28, 0x51, !P6 ;  /* 0x000000511c00780c */ /* 0x000fe40007761670 */
[----:B------:R-:W-:Y:S02]  /*24e20*/  ISETP.NE.AND P1, PT, R36, RZ, PT ;  /* 0x000000ff2400720c */ /* 0x000fe40003f25270 */
[----:B------:R-:W-:-:S07]  /*24e30*/  P2R R62, PR, RZ, 0x1 ;  /* 0x00000001ff3e7803 */ /* 0x000fce0000000000 */
[----:B------:R-:W-:Y:S02]  /*24e40*/  @!P0 IADD3 R59, P4, P5, R59, UR11, R24 ;  /* 0x0000000b3b3b8c10 */ /* 0x000fe4000fd9e018 */
[----:B------:R-:W0:Y:S02]  /*24e50*/  @!P3 LDC.64 R36, c[0x0][0x5c0] ;  /* 0x00017000ff24bb82 */ /* 0x000e240000000a00 */
[----:B------:R-:W-:Y:S01]  /*24e60*/  @!P0 IADD3.X R56, R29, UR9, R30, P4, P5 ;  /* 0x000000091d388c10 */ /* 0x000fe2000a7ea41e */
[----:B--2---:R-:W-:-:S05]  /*24e70*/  FMUL R29, R38, UR47 ;  /* 0x0000002f261d7c20 */ /* 0x004fca0008400000 */
[----:B------:R-:W-:Y:S01]  /*24e80*/  F2FP.SATFINITE.E4M3.F32.PACK_AB_MERGE_C R31, RZ, R29, RZ ;  /* 0x0000001dff1f723e */ /* 0x000fe200048070ff */
[----:B---3--:R-:W-:Y:S02]  /*24e90*/  FMUL R29, R82, UR47 ;  /* 0x0000002f521d7c20 */ /* 0x008fe40008400000 */
[----:B------:R-:W2:Y:S01]  /*24ea0*/  LDL.LU R82, [R1+0x280] ;  /* 0x0002800001527983 */ /* 0x000ea20000300800 */
[----:B------:R-:W-:Y:S02]  /*24eb0*/  ISETP.NE.AND P5, PT, R41, RZ, PT ;  /* 0x000000ff2900720c */ /* 0x000fe40003fa5270 */
[----:B------:R-:W-:Y:S01]  /*24ec0*/  F2FP.SATFINITE.E4M3.F32.PACK_AB_MERGE_C R41, RZ, R29, RZ ;  /* 0x0000001dff29723e */ /* 0x000fe200048070ff */
[----:B----4-:R-:W-:Y:S01]  /*24ed0*/  FMUL R29, R43, UR47 ;  /* 0x0000002f2b1d7c20 */ /* 0x010fe20008400000 */
[----:B------:R-:W3:Y:S01]  /*24ee0*/  LDL.LU R85, [R1+0x284] ;  /* 0x0002840001557983 */ /* 0x000ee20000300800 */
[----:B0-----:R-:W-:-:S03]  /*24ef0*/  @!P3 IADD3 R36, P4, R24, R36, RZ ;  /* 0x000000241824b210 */ /* 0x001fc60007f9e0ff */
[----:B------:R-:W-:Y:S01]  /*24f00*/  F2FP.SATFINITE.E4M3.F32.PACK_AB_MERGE_C R43, RZ, R29, RZ ;  /* 0x0000001dff2b723e */ /* 0x000fe200048070ff */
[----:B-----5:R-:W-:Y:S01]  /*24f10*/  FMUL R29, R81, UR47 ;  /* 0x0000002f511d7c20 */ /* 0x020fe20008400000 */
[----:B------:R-:W-:Y:S01]  /*24f20*/  @!P3 IMAD.X R37, R30, 0x1, R37, P4 ;  /* 0x000000011e25b824 */ /* 0x000fe200020e0625 */
[----:B------:R-:W4:Y:S04]  /*24f30*/  LDL.LU R81, [R1+0x288] ;  /* 0x0002880001517983 */ /* 0x000f280000300800 */
[----:B------:R0:W-:Y:S02]  /*24f40*/  @!P3 STG.E.U8 desc[UR52][R36.64+0x50], R31 ;  /* 0x0000501f2400b986 */ /* 0x0001e4000c101134 */
[----:B0-----:R-:W-:Y:S01]  /*24f50*/  F2FP.SATFINITE.E4M3.F32.PACK_AB_MERGE_C R31, RZ, R29, RZ ;  /* 0x0000001dff1f723e */ /* 0x001fe200048070ff */
[----:B------:R-:W-:-:S02]  /*24f60*/  FMUL R29, R80, UR47 ;  /* 0x0000002f501d7c20 */ /* 0x000fc40008400000 */
[----:B------:R-:W5:Y:S01]  /*24f70*/  LDL.LU R80, [R1+0x28c] ;  /* 0x00028c0001507983 */ /* 0x000f620000300800 */
[----:B------:R-:W-:-:S13]  /*24f80*/  ISETP.LT.OR P0, PT, R28, 0x52, !P6 ;  /* 0x000000521c00780c */ /* 0x000fda0007701670 */
[----:B------:R-:W0:Y:S02]  /*24f90*/  @!P0 LDC.64 R38, c[0x0][0x5c0] ;  /* 0x00017000ff268b82 */ /* 0x000e240000000a00 */
[----:B0-----:R-:W-:-:S05]  /*24fa0*/  @!P0 IADD3 R38, P3, R24, R38, RZ ;  /* 0x0000002618268210 */ /* 0x001fca0007f7e0ff */
[----:B------:R-:W-:-:S05]  /*24fb0*/  @!P0 IMAD.X R39, R30, 0x1, R39, P3 ;  /* 0x000000011e278824 */ /* 0x000fca00018e0627 */
[----:B------:R0:W-:Y:S01]  /*24fc0*/  @!P0 STG.E.U8 desc[UR52][R38.64+0x51], R41 ;  /* 0x0000512926008986 */ /* 0x0001e2000c101134 */
[----:B------:R-:W-:-:S13]  /*24fd0*/  ISETP.LT.OR P0, PT, R28, 0x59, !P6 ;  /* 0x000000591c00780c */ /* 0x000fda0007701670 */
[----:B------:R-:W1:Y:S01]  /*24fe0*/  @!P0 LDC.64 R36, c[0x0][0x5c0] ;  /* 0x00017000ff248b82 */ /* 0x000e620000000a00 */
[----:B0-----:R-:W-:Y:S01]  /*24ff0*/  F2FP.SATFINITE.E4M3.F32.PACK_AB_MERGE_C R39, RZ, R29, RZ ;  /* 0x0000001dff27723e */ /* 0x001fe200048070ff */
[----:B------:R-:W-:Y:S01]  /*25000*/  @!P2 STG.E.U8 desc[UR52][R34.64+0x50], R43 ;  /* 0x0000502b2200a986 */ /* 0x000fe2000c101134 */
[----:B------:R-:W-:Y:S01]  /*25010*/  FMUL R29, R84, UR47 ;  /* 0x0000002f541d7c20 */ /* 0x000fe20008400000 */
[----:B-1----:R-:W-:Y:S02]  /*25020*/  @!P0 IADD3 R36, P3, R24, R36, RZ ;  /* 0x0000002418248210 */ /* 0x002fe40007f7e0ff */
[----:B------:R0:W-:Y:S03]  /*25030*/  @!P1 STG.E.U8 desc[UR52][R32.64+0x51], R31 ;  /* 0x0000511f20009986 */ /* 0x0001e6000c101134 */
[----:B------:R-:W-:Y:S01]  /*25040*/  @!P0 IMAD.X R37, R30, 0x1, R37, P3 ;  /* 0x000000011e258824 */ /* 0x000fe200018e0625 */
[----:B------:R-:W-:Y:S01]  /*25050*/  ISETP.LT.OR P3, PT, R28, 0x5a, !P6 ;  /* 0x0000005a1c00780c */ /* 0x000fe20007761670 */
[----:B------:R-:W5:Y:S01]  /*25060*/  LDL.LU R84, [R1+0x290] ;  /* 0x0002900001547983 */ /* 0x000f620000300800 */
[----:B0-----:R-:W-:Y:S01]  /*25070*/  F2FP.SATFINITE.E4M3.F32.PACK_AB_MERGE_C R31, RZ, R29, RZ ;  /* 0x0000001dff1f723e */ /* 0x001fe200048070ff */
[----:B------:R-:W-:-:S02]  /*25080*/  FMUL R29, R83, UR47 ;  /* 0x0000002f531d7c20 */ /* 0x000fc40008400000 */
[----:B------:R-:W5:Y:S08]  /*25090*/  LDL.LU R83, [R1+0x294] ;  /* 0x0002940001537983 */ /* 0x000f700000300800 */
[----:B------:R-:W0:Y:S01]  /*250a0*/  @!P3 LDC.64 R34, c[0x0][0x5c0] ;  /* 0x00017000ff22bb82 */ /* 0x000e220000000a00 */
[----:B------:R-:W-:Y:S01]  /*250b0*/  F2FP.SATFINITE.E4M3.F32.PACK_AB_MERGE_C R33, RZ, R29, RZ ;  /* 0x0000001dff21723e */ /* 0x000fe200048070ff */
[----:B------:R1:W-:Y:S01]  /*250c0*/  @!P0 STG.E.U8 desc[UR52][R36.64+0x58], R39 ;  /* 0x0000582724008986 */ /* 0x0003e2000c101134 */
[----:B0-----:R-:W-:-:S05]  /*250d0*/  @!P3 IADD3 R34, P6, R24, R34, RZ ;  /* 0x000000221822b210 */ /* 0x001fca0007fde0ff */
[----:B------:R-:W-:-:S05]  /*250e0*/  @!P3 IMAD.X R35, R30, 0x1, R35, P6 ;  /* 0x000000011e23b824 */ /* 0x000fca00030e0623 */
[----:B------:R0:W-:Y:S01]  /*250f0*/  @!P3 STG.E.U8 desc[UR52][R34.64+0x59], R31 ;  /* 0x0000591f2200b986 */ /* 0x0001e2000c101134 */
[----:B--2---:R-:W-:-:S03]  /*25100*/  FMUL R29, R82, UR47 ;  /* 0x0000002f521d7c20 */ /* 0x004fc60008400000 */
[----:B------:R-:W2:Y:S02]  /*25110*/  LDL.LU R82, [R1+0x298] ;  /* 0x0002980001527983 */ /* 0x000ea40000300800 */
[----:B-1----:R-:W-:Y:S01]  /*25120*/  F2FP.SATFINITE.E4M3.F32.PACK_AB_MERGE_C R37, RZ, R29, RZ ;  /* 0x0000001dff25723e */ /* 0x002fe200048070ff */
[----:B---3--:R-:W-:-:S05]  /*25130*/  FMUL R29, R85, UR47 ;  /* 0x0000002f551d7c20 */ /* 0x008fca0008400000 */
[----:B------:R-:W-:Y:S01]  /*25140*/  F2FP.SATFINITE.E4M3.F32.PACK_AB_MERGE_C R39, RZ, R29, RZ ;  /* 0x0000001dff27723e */ /* 0x000fe200048070ff */
[----:B----4-:R-:W-:Y:S02]  /*25150*/  FMUL R29, R81, UR47 ;  /* 0x0000002f511d7c20 */ /* 0x010fe40008400000 */
[----:B------:R-:W3:Y:S03]  /*25160*/  LDL.LU R81, [R1+0x29c] ;  /* 0x00029c0001517983 */ /* 0x000ee60000300800 */
[----:B0-----:R-:W-:Y:S01]  /*25170*/  F2FP.SATFINITE.E4M3.F32.PACK_AB_MERGE_C R31, RZ, R29, RZ ;  /* 0x0000001dff1f723e */ /* 0x001fe200048070ff */
[----:B------:R-:W4:Y:S01]  /*25180*/  LDL.LU R85, [R1+0x2a0] ;  /* 0x0002a00001557983 */ /* 0x000f220000300800 */
[----:B-----5:R-:W-:-:S03]  /*25190*/  FMUL R29, R80, UR47 ;  /* 0x0000002f501d7c20 */ /* 0x020fc60008400000 */
        /* <DEDUP_REMOVED lines=8> */
[----:B------:R-:W-:Y:S01]  /*25220*/  @!P5 STG.E.U8 desc[UR52][R26.64+0x58], R33 ;  /* 0x000058211a00d986 */ /* 0x000fe2000c101134 */
[----:B------:R-:W-:-:S03]  /*25230*/  ISETP.NE.AND P1, PT, R71, RZ, PT ;  /* 0x000000ff4700720c */ /* 0x000fc60003f25270 */
[----:B------:R1:W-:Y:S02]  /*25240*/  @!P4 STG.E.U8 desc[UR52][R22.64+0x59], R37 ;  /* 0x000059251600c986 */ /* 0x0003e4000c101134 */
[----:B-1----:R-:W1:Y:S06]  /*25250*/  @!P0 LDC.64 R22, c[0x0][0x5c0] ;  /* 0x00017000ff168b82 */ /* 0x002e6c0000000a00 */
[----:B------:R1:W-:Y:S04]  /*25260*/  @!P2 STG.E.U8 desc[UR52][R20.64+0x50], R39 ;  /* 0x000050271400a986 */ /* 0x0003e8000c101134 */
[----:B------:R1:W-:Y:S01]  /*25270*/  @!P1 STG.E.U8 desc[UR52][R18.64+0x51], R31 ;  /* 0x0000511f12009986 */ /* 0x0003e2000c101134 */
[----:B0-----:R-:W-:-:S02]  /*25280*/  @!P3 IADD3 R26, P1, R45, R34, RZ ;  /* 0x000000222d1ab210 */ /* 0x001fc40007f3e0ff */
[----:B------:R-:W-:-:S03]  /*25290*/  F2FP.SATFINITE.E4M3.F32.PACK_AB_MERGE_C R29, RZ, R29, RZ ;  /* 0x0000001dff1d723e */ /* 0x000fc600048070ff */
[----:B------:R-:W-:-:S05]  /*252a0*/  @!P3 IMAD.X R27, R40, 0x1, R35, P1 ;  /* 0x00000001281bb824 */ /* 0x000fca00008e0623 */
[----:B------:R0:W-:Y:S01]  /*252b0*/  @!P3 STG.E.U8 desc[UR52][R26.64+0x50], R29 ;  /* 0x0000501d1a00b986 */ /* 0x0001e2000c101134 */
[----:B-1----:R-:W-:Y:S02]  /*252c0*/  @!P0 IADD3 R20, P3, R47, R22, RZ ;  /* 0x000000162f148210 */ /* 0x002fe40007f7e0ff */
[----:B------:R-:W-:-:S03]  /*252d0*/  ISETP.NE.AND P6, PT, R75, RZ, PT ;  /* 0x000000ff4b00720c */ /* 0x000fc60003fc5270 */
[----:B------:R-:W-:Y:S01]  /*252e0*/  @!P0 IMAD.X R21, R42, 0x1, R23, P3 ;  /* 0x000000012a158824 */ /* 0x000fe200018e0617 */
[----:B------:R-:W-:Y:S01]  /*252f0*/  ISETP.NE.AND P3, PT, R32, RZ, PT ;  /* 0x000000ff2000720c */ /* 0x000fe20003f65270 */
[----:B------:R-:W-:Y:S02]  /*25300*/  FMUL R22, R84, UR47 ;  /* 0x0000002f54167c20 */ /* 0x000fe40008400000 */
[----:B------:R-:W4:Y:S01]  /*25310*/  LDL.LU R84, [R1+0x2a8] ;  /* 0x0002a80001547983 */ /* 0x000f220000300800 */
[----:B------:R-:W-:-:S03]  /*25320*/  FMUL R18, R83, UR47 ;  /* 0x0000002f53127c20 */ /* 0x000fc60008400000 */
[----:B------:R-:W4:Y:S02]  /*25330*/  LDL.LU R83, [R1+0x2ac] ;  /* 0x0002ac0001537983 */ /* 0x000f240000300800 */
[----:B------:R-:W-:Y:S02]  /*25340*/  F2FP.SATFINITE.E4M3.F32.PACK_AB_MERGE_C R31, RZ, R18, RZ ;  /* 0x00000012ff1f723e */ /* 0x000fe400048070ff */
[----:B------:R-:W-:-:S05]  /*25350*/  F2FP.SATFINITE.E4M3.F32.PACK_AB_MERGE_C R23, RZ, R22, RZ ;  /* 0x00000016ff17723e */ /* 0x000fca00048070ff */
[----:B------:R-:W-:Y:S04]  /*25360*/  @!P0 STG.E.U8 desc[UR52][R20.64+0x51], R23 ;  /* 0x0000511714008986 */ /* 0x000fe8000c101134 */
[----:B------:R-:W-:Y:S01]  /*25370*/  @!P3 STG.E.U8 desc[UR52][R16.64+0x58], R31 ;  /* 0x0000581f1000b986 */ /* 0x000fe2000c101134 */
[----:B--2---:R-:W-:-:S03]  /*25380*/  FMUL R18, R82, UR47 ;  /* 0x0000002f52127c20 */ /* 0x004fc60008400000 */
[----:B------:R-:W2:Y:S02]  /*25390*/  LDL.LU R82, [R1+0x2b0] ;  /* 0x0002b00001527983 */ /* 0x000ea40000300800 */
[----:B0-----:R-:W-:-:S05]  /*253a0*/  F2FP.SATFINITE.E4M3.F32.PACK_AB_MERGE_C R27, RZ, R18, RZ ;  /* 0x00000012ff1b723e */ /* 0x001fca00048070ff */
[----:B------:R5:W-:Y:S01]  /*253b0*/  @!P6 STG.E.U8 desc[UR52][R14.64+0x59], R27 ;  /* 0x0000591b0e00e986 */ /* 0x000be2000c101134 */
[----:B---3--:R-:W-:-:S03]  /*253c0*/  FMUL R22, R81, UR47 ;  /* 0x0000002f51167c20 */ /* 0x008fc60008400000 */
[----:B------:R-:W3:Y:S01]  /*253d0*/  LDL.LU R81, [R1+0x2b4] ;  /* 0x0002b40001517983 */ /* 0x000ee20000300800 */
[----:B-----5:R-:W-:-:S03]  /*253e0*/  FMUL R14, R80, UR47 ;  /* 0x0000002f500e7c20 */ /* 0x020fc60008400000 */
[----:B------:R-:W5:Y:S01]  /*253f0*/  LDL.LU R80, [R1+0x2b8] ;  /* 0x0002b80001507983 */ /* 0x000f620000300800 */
[----:B------:R-:W-:Y:S01]  /*25400*/  ISETP.NE.AND P5, PT, R76, RZ, PT ;  /* 0x000000ff4c00720c */ /* 0x000fe20003fa5270 */
[----:B----4-:R-:W-:Y:S02]  /*25410*/  FMUL R20, R85, UR47 ;  /* 0x0000002f55147c20 */ /* 0x010fe40008400000 */
[----:B------:R-:W4:Y:S01]  /*25420*/  LDL.LU R85, [R1+0x2bc] ;  /* 0x0002bc0001557983 */ /* 0x000f220000300800 */
[----:B------:R-:W-:-:S09]  /*25430*/  ISETP.NE.AND P4, PT, R77, RZ, PT ;  /* 0x000000ff4d00720c */ /* 0x000fd20003f85270 */
[----:B------:R-:W0:Y:S01]  /*25440*/  @!P5 LDC.64 R18, c[0x0][0x5c0] ;  /* 0x00017000ff12db82 */ /* 0x000e220000000a00 */
[----:B------:R-:W-:-:S07]  /*25450*/  F2FP.SATFINITE.E4M3.F32.PACK_AB_MERGE_C R21, RZ, R22, RZ ;  /* 0x00000016ff15723e */ /* 0x000fce00048070ff */
[----:B------:R-:W1:Y:S01]  /*25460*/  @!P4 LDC.64 R22, c[0x0][0x5c0] ;  /* 0x00017000ff16cb82 */ /* 0x000e620000000a00 */
[----:B------:R-:W-:Y:S02]  /*25470*/  F2FP.SATFINITE.E4M3.F32.PACK_AB_MERGE_C R27, RZ, R14, RZ ;  /* 0x0000000eff1b723e */ /* 0x000fe400048070ff */
[----:B0-----:R-:W-:-:S05]  /*25480*/  @!P5 IADD3 R18, P6, R49, R18, RZ ;  /* 0x000000123112d210 */ /* 0x001fca0007fde0ff */
[----:B------:R-:W-:-:S05]  /*25490*/  @!P5 IMAD.X R19, R44, 0x1, R19, P6 ;  /* 0x000000012c13d824 */ /* 0x000fca00030e0613 */
[----:B------:R0:W-:Y:S01]  /*254a0*/  @!P5 STG.E.U8 desc[UR52][R18.64+0x58], R21 ;  /* 0x000058151200d986 */ /* 0x0001e2000c101134 */
[----:B-1----:R-:W-:-:S05]  /*254b0*/  @!P4 IADD3 R16, P5, R51, R22, RZ ;  /* 0x000000163310c210 */ /* 0x002fca0007fbe0ff */
[----:B------:R-:W-:Y:S01]  /*254c0*/  @!P4 IMAD.X R17, R46, 0x1, R23, P5 ;  /* 0x000000012e11c824 */ /* 0x000fe200028e0617 */
[----:B------:R-:W-:-:S05]  /*254d0*/  F2FP.SATFINITE.E4M3.F32.PACK_AB_MERGE_C R23, RZ, R20, RZ ;  /* 0x00000014ff17723e */ /* 0x000fca00048070ff */
[----:B------:R2:W-:Y:S01]  /*254e0*/  @!P4 STG.E.U8 desc[UR52][R16.64+0x59], R23 ;  /* 0x000059171000c986 */ /* 0x0005e2000c101134 */
[----:B------:R-:W-:Y:S02]  /*254f0*/  ISETP.NE.AND P2, PT, R78, RZ, PT ;  /* 0x000000ff4e00720c */ /* 0x000fe40003f45270 */
[----:B------:R-:W-:Y:S01]  /*25500*/  ISETP.NE.AND P1, PT, R79, RZ, PT ;  /* 0x000000ff4f00720c */ /* 0x000fe20003f25270 */
[----:B------:R-:W-:Y:S02]  /*25510*/  FMUL R14, R84, UR47 ;  /* 0x0000002f540e7c20 */ /* 0x000fe40008400000 */
[----:B------:R-:W4:Y:S01]  /*25520*/  LDL.LU R84, [R1+0x2c0] ;  /* 0x0002c00001547983 */ /* 0x000f220000300800 */
[----:B0-----:R-:W-:-:S03]  /*25530*/  FMUL R18, R83, UR47 ;  /* 0x0000002f53127c20 */ /* 0x001fc60008400000 */
[----:B------:R-:W4:Y:S01]  /*25540*/  LDL.LU R83, [R1+0x2c4] ;  /* 0x0002c40001537983 */ /* 0x000f220000300800 */
[----:B------:R-:W-:-:S03]  /*25550*/  F2FP.SATFINITE.E4M3.F32.PACK_AB_MERGE_C R19, RZ, R14, RZ ;  /* 0x0000000eff13723e */ /* 0x000fc600048070ff */
        /* <DEDUP_REMOVED lines=11> */
[----:B-----5:R-:W-:-:S03]  /*25610*/  FMUL R16, R80, UR47 ;  /* 0x0000002f50107c20 */ /* 0x020fc60008400000 */
[----:B------:R-:W5:Y:S01]  /*25620*/  LDL.LU R80, [R1+0x2d0] ;  /* 0x0002d00001507983 */ /* 0x000f620000300800 */
[----:B-1----:R-:W-:Y:S02]  /*25630*/  @!P4 IADD3 R14, P1, R53, R14, RZ ;  /* 0x0000000e350ec210 */ /* 0x002fe40007f3e0ff */
[----:B------:R-:W-:Y:S02]  /*25640*/  ISETP.NE.AND P6, PT, R64, RZ, PT ;  /* 0x000000ff4000720c */ /* 0x000fe40003fc5270 */
[----:B------:R-:W-:Y:S01]  /*25650*/  F2FP.SATFINITE.E4M3.F32.PACK_AB_MERGE_C R17, RZ, R18, RZ ;  /* 0x00000012ff11723e */ /* 0x000fe200048070ff */
[----:B------:R-:W-:Y:S01]  /*25660*/  @!P4 IMAD.X R15, R48, 0x1, R15, P1 ;  /* 0x00000001300fc824 */ /* 0x000fe200008e060f */
[----:B------:R-:W-:-:S04]  /*25670*/  ISETP.NE.AND P0, PT, R62, RZ, PT ;  /* 0x000000ff3e00720c */ /* 0x000fc80003f05270 */
[----:B------:R0:W-:Y:S01]  /*25680*/  @!P4 STG.E.U8 desc[UR52][R14.64+0x50], R17 ;  /* 0x000050110e00c986 */ /* 0x0001e2000c101134 */
[----:B------:R-:W-:-:S05]  /*25690*/  @!P5 IADD3 R8, P4, R55, R20, RZ ;  /* 0x000000143708d210 */ /* 0x000fca0007f9e0ff */
[----:B------:R-:W-:Y:S01]  /*256a0*/  @!P5 IMAD.X R9, R50, 0x1, R21, P4 ;  /* 0x000000013209d824 */ /* 0x000fe200020e0615 */
[----:B------:R-:W-:Y:S02]  /*256b0*/  F2FP.SATFINITE.E4M3.F32.PACK_AB_MERGE_C R21, RZ, R6, RZ ;  /* 0x00000006ff15723e */ /* 0x000fe400048070ff */
[----:B------:R-:W1:Y:S02]  /*256c0*/  @!P6 LDC.64 R6, c[0x0][0x5c0] ;  /* 0x00017000ff06eb82 */ /* 0x000e640000000a00 */
[----:B------:R1:W-:Y:S01]  /*256d0*/  @!P5 STG.E.U8 desc[UR52][R8.64+0x51], R19 ;  /* 0x000051130800d986 */ /* 0x0003e2000c101134 */
[----:B------:R-:W-:-:S05]  /*256e0*/  ISETP.NE.AND P5, PT, R61, RZ, PT ;  /* 0x000000ff3d00720c */ /* 0x000fca0003fa5270 */
[----:B0-----:R-:W0:Y:S08]  /*256f0*/  @!P0 LDC.64 R14, c[0x0][0x5c0] ;  /* 0x00017000ff0e8b82 */ /* 0x001e300000000a00 */
[----:B------:R-:W-:Y:S01]  /*25700*/  @!P5 STG.E.U8 desc[UR52][R4.64+0x58], R21 ;  /* 0x000058150400d986 */ /* 0x000fe2000c101134 */
[----:B-1----:R-:W-:Y:S02]  /*25710*/  @!P6 IADD3 R6, P5, R57, R6, RZ ;  /* 0x000000063906e210 */ /* 0x002fe40007fbe0ff */
[----:B------:R-:W-:-:S03]  /*25720*/  ISETP.NE.AND P4, PT, R60, RZ, PT ;  /* 0x000000ff3c00720c */ /* 0x000fc60003f85270 */
[----:B------:R-:W-:Y:S01]  /*25730*/  @!P6 IMAD.X R7, R54, 0x1, R7, P5 ;  /* 0x000000013607e824 */ /* 0x000fe200028e0607 */
[----:B0-----:R-:W-:-:S05]  /*25740*/  @!P0 IADD3 R14, P5, R59, R14, RZ ;  /* 0x0000000e3b0e8210 */ /* 0x001fca0007fbe0ff */
[----:B------:R-:W-:Y:S01]  /*25750*/  @!P0 IMAD.X R15, R56, 0x1, R15, P5 ;  /* 0x00000001380f8824 */ /* 0x000fe200028e060f */
[----:B------:R-:W-:Y:S02]  /*25760*/  ISETP.LT.OR P5, PT, R28, 0x51, !P4 ;  /* 0x000000511c00780c */ /* 0x000fe400067a1670 */
[----:B------:R-:W-:Y:S02]  /*25770*/  F2FP.SATFINITE.E4M3.F32.PACK_AB_MERGE_C R9, RZ, R16, RZ ;  /* 0x00000010ff09723e */ /* 0x000fe400048070ff */
[----:B------:R-:W-:-:S09]  /*25780*/  ISETP.NE.AND P1, PT, R68, RZ, PT ;  /* 0x000000ff4400720c */ /* 0x000fd20003f25270 */
[----:B------:R-:W0:Y:S04]  /*25790*/  @!P5 LDC.64 R16, c[0x0][0x5c0] ;  /* 0x00017000ff10db82 */ /* 0x000e280000000a00 */
[----:B------:R1:W-:Y:S01]  /*257a0*/  @!P1 STG.E.U8 desc[UR52][R2.64+0x59], R9 ;  /* 0x0000590902009986 */ /* 0x0003e2000c101134 */
[----:B------:R-:W-:Y:S02]  /*257b0*/  @!P5 IMAD R8, R11, 0x180, RZ ;  /* 0x000001800b08d824 */ /* 0x000fe400078e02ff */
[----:B-1----:R-:W-:Y:S02]  /*257c0*/  @!P5 IMAD.MOV.U32 R2, RZ, RZ, R24 ;  /* 0x000000ffff02d224 */ /* 0x002fe400078e0018 */
[----:B------:R-:W-:Y:S02]  /*257d0*/  @!P5 IMAD.MOV.U32 R3, RZ, RZ, R30 ;  /* 0x000000ffff03d224 */ /* 0x000fe400078e001e */
[----:B------:R-:W-:-:S03]  /*257e0*/  @!P5 IMAD.WIDE.U32 R4, R10, 0x180, R2 ;  /* 0x000001800a04d825 */ /* 0x000fc600078e0002 */
[----:B0-----:R-:W-:-:S04]  /*257f0*/  @!P5 IADD3 R4, P1, R4, R16, RZ ;  /* 0x000000100404d210 */ /* 0x001fc80007f3e0ff */
[----:B------:R-:W-:Y:S01]  /*25800*/  @!P5 IADD3.X R5, R17, R5, R8, P1, !PT ;  /* 0x000000051105d210 */ /* 0x000fe20000ffe408 */
[----:B----4-:R-:W-:-:S05]  /*25810*/  FMUL R8, R85, UR47 ;  /* 0x0000002f55087c20 */ /* 0x010fca0008400000 */
[----:B------:R-:W-:-:S05]  /*25820*/  F2FP.SATFINITE.E4M3.F32.PACK_AB_MERGE_C R17, RZ, R8, RZ ;  /* 0x00000008ff11723e */ /* 0x000fca00048070ff */
[----:B------:R0:W-:Y:S01]  /*25830*/  @!P6 STG.E.U8 desc[UR52][R6.64+0x58], R17 ;  /* 0x000058110600e986 */ /* 0x0001e2000c101134 */
[----:B------:R-:W-:-:S13]  /*25840*/  ISETP.LT.OR P6, PT, R28, 0x52, !P4 ;  /* 0x000000521c00780c */ /* 0x000fda00067c1670 */
[----:B------:R-:W1:Y:S01]  /*25850*/  @!P6 LDC.64 R18, c[0x0][0x5c0] ;  /* 0x00017000ff12eb82 */ /* 0x000e620000000a00 */
[----:B------:R-:W-:Y:S02]  /*25860*/  @!P6 IMAD.MOV.U32 R2, RZ, RZ, R24 ;  /* 0x000000ffff02e224 */ /* 0x000fe400078e0018 */
[----:B------:R-:W-:Y:S02]  /*25870*/  @!P6 IMAD.MOV.U32 R3, RZ, RZ, R30 ;  /* 0x000000ffff03e224 */ /* 0x000fe400078e001e */
[----:B------:R-:W-:-:S04]  /*25880*/  @!P6 IMAD.WIDE.U32 R2, R10, 0x180, R2 ;  /* 0x000001800a02e825 */ /* 0x000fc800078e0002 */
[----:B0-----:R-:W-:Y:S01]  /*25890*/  FMUL R6, R83, UR47 ;  /* 0x0000002f53067c20 */ /* 0x001fe20008400000 */
        /* <DEDUP_REMOVED lines=20> */
[----:B-----5:R-:W-:-:S05]  /*259e0*/  FMUL R7, R80, UR47 ;  /* 0x0000002f50077c20 */ /* 0x020fca0008400000 */
        /* <DEDUP_REMOVED lines=13> */
.L_x_84:
[----:B------:R-:W-:Y:S05]  /*25ac0*/  BSYNC B1 ;  /* 0x0000000000017941 */ /* 0x000fea0003800000 */
.L_x_83:
        /* <DEDUP_REMOVED lines=15> */
.L_x_86:
[----:B------:R-:W-:Y:S05]  /*25bc0*/  BSYNC B1 ;  /* 0x0000000000017941 */ /* 0x000fea0003800000 */
.L_x_85:
[----:B------:R-:W2:Y:S04]  /*25bd0*/  LDL.LU R18, [R1+0x2d4] ;  /* 0x0002d40001127983 */ /* 0x000ea80000300800 */
[----:B------:R-:W3:Y:S04]  /*25be0*/  LDL.LU R15, [R1+0x2d8] ;  /* 0x0002d800010f7983 */ /* 0x000ee80000300800 */
[----:B------:R-:W4:Y:S04]  /*25bf0*/  LDL.LU R17, [R1+0x2dc] ;  /* 0x0002dc0001117983 */ /* 0x000f280000300800 */
[----:B------:R-:W5:Y:S01]  /*25c00*/  LDL.LU R16, [R1+0x2e0] ;  /* 0x0002e00001107983 */ /* 0x000f620000300800 */
[----:B------:R-:W-:Y:S01]  /*25c10*/  ISETP.LT.OR P6, PT, R28, 0x59, !P4 ;  /* 0x000000591c00780c */ /* 0x000fe200067c1670 */
[----:B------:R-:W-:Y:S01]  /*25c20*/  BSSY B1, `(.L_x_87) ;  /* 0x000002a000017945 */ /* 0x000fe20003800000 */
[----:B------:R-:W-:-:S11]  /*25c30*/  P2R R14, PR, RZ, 0x1 ;  /* 0x00000001ff0e7803 */ /* 0x000fd60000000000 */
[----:B-1----:R-:W1:Y:S01]  /*25c40*/  @!P6 LDC.64 R6, c[0x0][0x5c0] ;  /* 0x00017000ff06eb82 */ /* 0x002e620000000a00 */
[----:B0-----:R-:W-:Y:S02]  /*25c50*/  @!P6 IMAD.MOV.U32 R2, RZ, RZ, R24 ;  /* 0x000000ffff02e224 */ /* 0x001fe400078e0018 */
[----:B------:R-:W-:Y:S02]  /*25c60*/  @!P6 IMAD.MOV.U32 R3, RZ, RZ, R30 ;  /* 0x000000ffff03e224 */ /* 0x000fe400078e001e */
[----:B------:R-:W-:Y:S02]  /*25c70*/  @!P6 IMAD R4, R11, 0x180, RZ ;  /* 0x000001800b04e824 */ /* 0x000fe400078e02ff */
[----:B------:R-:W-:-:S03]  /*25c80*/  @!P6 IMAD.WIDE.U32 R2, R10, 0x180, R2 ;  /* 0x000001800a02e825 */ /* 0x000fc600078e0002 */
[----:B-1----:R-:W-:-:S04]  /*25c90*/  @!P6 IADD3 R2, P5, R2, R6, RZ ;  /* 0x000000060202e210 */ /* 0x002fc80007fbe0ff */
        /* <DEDUP_REMOVED lines=34> */
.L_x_88:
[----:B------:R-:W-:Y:S05]  /*25ec0*/  BSYNC B1 ;  /* 0x0000000000017941 */ /* 0x000fea0003800000 */
.L_x_87:
        /* <DEDUP_REMOVED lines=15> */
.L_x_90:
[----:B------:R-:W-:Y:S05]  /*25fc0*/  BSYNC B1 ;  /* 0x0000000000017941 */ /* 0x000fea0003800000 */
.L_x_89:
[----:B------:R-:W-:Y:S01]  /*25fd0*/  P2R R66, PR, RZ, 0x10 ;  /* 0x00000010ff427803 */ /* 0x000fe20000000000 */
[----:B------:R-:W2:Y:S01]  /*25fe0*/  LDL.LU R38, [R1+0x2e4] ;  /* 0x0002e40001267983 */ /* 0x000ea20000300800 */
[----:B------:R-:W-:-:S03]  /*25ff0*/  ISETP.LT.OR P4, PT, R28, 0x61, !P0 ;  /* 0x000000611c00780c */ /* 0x000fc60004781670 */
[----:B------:R-:W3:Y:S10]  /*26000*/  LDL.LU R79, [R1+0x2e8] ;  /* 0x0002e800014f7983 */ /* 0x000ef40000300800 */
[----:B------:R-:W4:Y:S01]  /*26010*/  @!P4 LDC.64 R34, c[0x0][0x5c0] ;  /* 0x00017000ff22cb82 */ /* 0x000f220000000a00 */
[----:B------:R-:W-:Y:S01]  /*26020*/  P2R R31, PR, RZ, 0x10 ;  /* 0x00000010ff1f7803 */ /* 0x000fe20000000000 */
[----:B------:R-:W5:Y:S04]  /*26030*/  LDL.LU R78, [R1+0x2ec] ;  /* 0x0002ec00014e7983 */ /* 0x000f680000300800 */
[----:B------:R-:W5:Y:S01]  /*26040*/  LDL.LU R77, [R1+0x2f0] ;  /* 0x0002f000014d7983 */ /* 0x000f620000300800 */
[----:B------:R-:W-:-:S02]  /*26050*/  IMAD.U32 R45, RZ, RZ, UR8 ;  /* 0x00000008ff2d7e24 */ /* 0x000fc4000f8e00ff */
[----:B------:R-:W-:Y:S01]  /*26060*/  IMAD.U32 R29, RZ, RZ, UR7 ;  /* 0x00000007ff1d7e24 */ /* 0x000fe2000f8e00ff */
[----:B------:R-:W5:Y:S01]  /*26070*/  LDL.LU R80, [R1+0x2f4] ;  /* 0x0002f40001507983 */ /* 0x000f620000300800 */
[----:B------:R-:W-:Y:S02]  /*26080*/  IMAD.U32 R47, RZ, RZ, UR8 ;  /* 0x00000008ff2f7e24 */ /* 0x000fe4000f8e00ff */
[----:B------:R-:W-:Y:S01]  /*26090*/  IMAD.U32 R49, RZ, RZ, UR8 ;  /* 0x00000008ff317e24 */ /* 0x000fe2000f8e00ff */
[----:B------:R-:W5:Y:S01]  /*260a0*/  LDL.LU R76, [R1+0x2f8] ;  /* 0x0002f800014c7983 */ /* 0x000f620000300800 */
[----:B------:R-:W-:Y:S02]  /*260b0*/  IMAD.U32 R51, RZ, RZ, UR8 ;  /* 0x00000008ff337e24 */ /* 0x000fe4000f8e00ff */
[----:B------:R-:W-:Y:S02]  /*260c0*/  IMAD.U32 R53, RZ, RZ, UR8 ;  /* 0x00000008ff357e24 */ /* 0x000fe4000f8e00ff */
[----:B------:R-:W-:-:S02]  /*260d0*/  IMAD.U32 R55, RZ, RZ, UR8 ;  /* 0x00000008ff377e24 */ /* 0x000fc4000f8e00ff */
[----:B------:R-:W-:Y:S02]  /*260e0*/  IMAD.U32 R57, RZ, RZ, UR8 ;  /* 0x00000008ff397e24 */ /* 0x000fe4000f8e00ff */
[----:B------:R-:W-:Y:S01]  /*260f0*/  IMAD.U32 R59, RZ, RZ, UR8 ;  /* 0x00000008ff3b7e24 */ /* 0x000fe2000f8e00ff */
[----:B----4-:R-:W-:-:S04]  /*26100*/  @!P4 IADD3 R34, P5, P6, R24, UR8, R34 ;  /* 0x000000081822cc10 */ /* 0x010fc8000febe022 */
[----:B------:R-:W-:Y:S02]  /*26110*/  @!P4 IADD3.X R35, R30, UR7, R35, P5, P6 ;  /* 0x000000071e23cc10 */ /* 0x000fe4000afec423 */
[----:B------:R-:W-:-:S04]  /*26120*/  ISETP.LT.OR P4, PT, R28, 0x62, !P0 ;  /* 0x000000621c00780c */ /* 0x000fc80004781670 */
[----:B------:R-:W-:-:S09]  /*26130*/  P2R R36, PR, RZ, 0x10 ;  /* 0x00000010ff247803 */ /* 0x000fd20000000000 */
[----:B------:R-:W4:Y:S02]  /*26140*/  @!P4 LDC.64 R32, c[0x0][0x5c0] ;  /* 0x00017000ff20cb82 */ /* 0x000f240000000a00 */
[----:B----4-:R-:W-:-:S04]  /*26150*/  @!P4 IADD3 R32, P5, P6, R24, UR8, R32 ;  /* 0x000000081820cc10 */ /* 0x010fc8000febe020 */
[----:B------:R-:W-:Y:S02]  /*26160*/  @!P4 IADD3.X R33, R30, UR7, R33, P5, P6 ;  /* 0x000000071e21cc10 */ /* 0x000fe4000afec421 */
[----:B------:R-:W-:-:S04]  /*26170*/  ISETP.LT.OR P4, PT, R28, 0x69, !P0 ;  /* 0x000000691c00780c */ /* 0x000fc80004781670 */
[----:B------:R-:W-:-:S09]  /*26180*/  P2R R41, PR, RZ, 0x10 ;  /* 0x00000010ff297803 */ /* 0x000fd20000000000 */
[----:B------:R-:W4:Y:S02]  /*26190*/  @!P4 LDC.64 R26, c[0x0][0x5c0] ;  /* 0x00017000ff1acb82 */ /* 0x000f240000000a00 */
[----:B----4-:R-:W-:-:S04]  /*261a0*/  @!P4 IADD3 R26, P5, P6, R24, UR8, R26 ;  /* 0x00000008181acc10 */ /* 0x010fc8000febe01a */
[----:B------:R-:W-:Y:S02]  /*261b0*/  @!P4 IADD3.X R27, R30, UR7, R27, P5, P6 ;  /* 0x000000071e1bcc10 */ /* 0x000fe4000afec41b */
[----:B------:R-:W-:Y:S02]  /*261c0*/  ISETP.LT.OR P4, PT, R28, 0x6a, !P0 ;  /* 0x0000006a1c00780c */ /* 0x000fe40004781670 */
[----:B------:R-:W-:Y:S02]  /*261d0*/  LOP3.LUT P6, RZ, R12, 0x800, RZ, 0xc0, !PT ;  /* 0x000008000cff7812 */ /* 0x000fe400078cc0ff */
        /* <DEDUP_REMOVED lines=16> */
[----:B0-----:R-:W0:Y:S02]  /*262e0*/  @!P4 LDC.64 R16, c[0x0][0x5c0] ;  /* 0x00017000ff10cb82 */ /* 0x001e240000000a00 */
[----:B0-----:R-:W-:-:S04]  /*262f0*/  @!P4 IADD3 R16, P0, P5, R24, UR6, R16 ;  /* 0x000000061810cc10 */ /* 0x001fc8000fd1e010 */
[----:B------:R-:W-:Y:S02]  /*26300*/  @!P4 IADD3.X R17, R30, UR5, R17, P0, P5 ;  /* 0x000000051e11cc10 */ /* 0x000fe400087ea411 */
[C---:B------:R-:W-:Y:S02]  /*26310*/  ISETP.LT.OR P4, PT, R28.reuse, 0x6a, !P1 ;  /* 0x0000006a1c00780c */ /* 0x040fe40004f81670 */
[----:B------:R-:W-:Y:S02]  /*26320*/  ISETP.LT.OR P5, PT, R28, 0x69, !P6 ;  /* 0x000000691c00780c */ /* 0x000fe400077a1670 */
[----:B------:R-:W-:Y:S02]  /*26330*/  P2R R72, PR, RZ, 0x10 ;  /* 0x00000010ff487803 */ /* 0x000fe40000000000 */
[----:B------:R-:W-:-:S07]  /*26340*/  P2R R74, PR, RZ, 0x20 ;  /* 0x00000020ff4a7803 */ /* 0x000fce0000000000 */
[----:B------:R-:W0:Y:S08]  /*26350*/  @!P4 LDC.64 R14, c[0x0][0x5c0] ;  /* 0x00017000ff0ecb82 */ /* 0x000e300000000a00 */
[----:B------:R-:W4:Y:S01]  /*26360*/  @!P5 LDC.64 R4, c[0x0][0x5c0] ;  /* 0x00017000ff04db82 */ /* 0x000f220000000a00 */
        /* <DEDUP_REMOVED lines=9> */
[----:B-1----:R-:W0:Y:S02]  /*26400*/  @!P4 LDC.64 R6, c[0x0][0x5c0] ;  /* 0x00017000ff06cb82 */ /* 0x002e240000000a00 */
[----:B0-----:R-:W-:-:S04]  /*26410*/  @!P4 IADD3 R6, P0, P1, R24, UR11, R6 ;  /* 0x0000000b1806cc10 */ /* 0x001fc8000f91e006 */
[----:B------:R-:W-:Y:S02]  /*26420*/  @!P4 IADD3.X R7, R30, UR9, R7, P0, P1 ;  /* 0x000000091e07cc10 */ /* 0x000fe400087e2407 */
[----:B------:R-:W-:Y:S02]  /*26430*/  ISETP.LT.OR P4, PT, R28, 0x6a, !P6 ;  /* 0x0000006a1c00780c */ /* 0x000fe40007781670 */
[----:B----4-:R-:W-:Y:S02]  /*26440*/  @!P5 IADD3 R4, P0, P1, R24, UR11, R4 ;  /* 0x0000000b1804dc10 */ /* 0x010fe4000f91e004 */
[----:B------:R-:W-:Y:S02]  /*26450*/  P2R R75, PR, RZ, 0x10 ;  /* 0x00000010ff4b7803 */ /* 0x000fe40000000000 */
[----:B------:R-:W-:Y:S02]  /*26460*/  @!P5 IADD3.X R5, R30, UR9, R5, P0, P1 ;  /* 0x000000091e05dc10 */ /* 0x000fe400087e2405 */
[----:B------:R-:W-:-:S04]  /*26470*/  ISETP.LT.OR P5, PT, R28, 0x6a, !P2 ;  /* 0x0000006a1c00780c */ /* 0x000fc800057a1670 */
[----:B------:R-:W-:Y:S01]  /*26480*/  P2R R63, PR, RZ, 0x20 ;  /* 0x00000020ff3f7803 */ /* 0x000fe20000000000 */
[----:B------:R-:W0:Y:S02]  /*26490*/  @!P4 LDC.64 R2, c[0x0][0x5c0] ;  /* 0x00017000ff02cb82 */ /* 0x000e240000000a00 */
[----:B0-----:R-:W-:-:S04]  /*264a0*/  @!P4 IADD3 R2, P0, P1, R24, UR11, R2 ;  /* 0x0000000b1802cc10 */ /* 0x001fc8000f91e002 */
        /* <DEDUP_REMOVED lines=9> */
[C---:B------:R-:W-:Y:S02]  /*26540*/  ISETP.LT.OR P4, PT, R28.reuse, 0x69, !P2 ;  /* 0x000000691c00780c */ /* 0x040fe40005781670 */
[----:B------:R-:W-:Y:S02]  /*26550*/  ISETP.LT.OR P2, PT, R28, 0x61, !P3 ;  /* 0x000000611c00780c */ /* 0x000fe40005f41670 */
[----:B------:R-:W-:Y:S02]  /*26560*/  P2R R64, PR, RZ, 0x10 ;  /* 0x00000010ff407803 */ /* 0x000fe40000000000 */
[----:B------:R-:W-:-:S07]  /*26570*/  P2R R62, PR, RZ, 0x4 ;  /* 0x00000004ff3e7803 */ /* 0x000fce0000000000 */
[----:B------:R-:W-:-:S04]  /*26580*/  @!P4 IADD3 R49, P1, P0, R49, UR6, R24 ;  /* 0x000000063131cc10 */ /* 0x000fc8000f83e018 */
[----:B------:R-:W-:Y:S02]  /*26590*/  @!P4 IADD3.X R44, R29, UR5, R30, P1, P0 ;  /* 0x000000051d2ccc10 */ /* 0x000fe40008fe041e */
[----:B------:R-:W-:Y:S02]  /*265a0*/  @!P5 IADD3 R51, P1, P0, R51, UR6, R24 ;  /* 0x000000063333dc10 */ /* 0x000fe4000f83e018 */
[----:B------:R-:W-:Y:S02]  /*265b0*/  LOP3.LUT P4, RZ, R12, 0x10000, RZ, 0xc0, !PT ;  /* 0x000100000cff7812 */ /* 0x000fe4000788c0ff */
[----:B------:R-:W-:Y:S02]  /*265c0*/  @!P5 IADD3.X R46, R29, UR5, R30, P1, P0 ;  /* 0x000000051d2edc10 */ /* 0x000fe40008fe041e */
[----:B------:R-:W-:-:S04]  /*265d0*/  @!P2 IADD3 R53, P1, P0, R53, UR11, R24 ;  /* 0x0000000b3535ac10 */ /* 0x000fc8000f83e018 */
[----:B------:R-:W-:Y:S02]  /*265e0*/  @!P2 IADD3.X R48, R29, UR9, R30, P1, P0 ;  /* 0x000000091d30ac10 */ /* 0x000fe40008fe041e */
[----:B------:R-:W-:Y:S02]  /*265f0*/  ISETP.LT.OR P1, PT, R28, 0x62, !P3 ;  /* 0x000000621c00780c */ /* 0x000fe40005f21670 */
[----:B------:R-:W-:Y:S02]  /*26600*/  ISETP.NE.AND P2, PT, R31, RZ, PT ;  /* 0x000000ff1f00720c */ /* 0x000fe40003f45270 */
        /* <DEDUP_REMOVED lines=10> */
[----:B------:R-:W-:Y:S02]  /*266b0*/  ISETP.NE.AND P5, PT, R36, RZ, PT ;  /* 0x000000ff2400720c */ /* 0x000fe40003fa5270 */
[----:B------:R-:W-:Y:S01]  /*266c0*/  @!P3 IADD3.X R54, R29, UR9, R30, P1, P6 ;  /* 0x000000091d36bc10 */ /* 0x000fe20008fec41e */
[----:B--2---:R-:W-:Y:S01]  /*266d0*/  FMUL R29, R38, UR47 ;  /* 0x0000002f261d7c20 */ /* 0x004fe20008400000 */
[----:B------:R-:W-:-:S13]  /*266e0*/  ISETP.LT.OR P6, PT, R28, 0x61, !P4 ;  /* 0x000000611c00780c */ /* 0x000fda00067c1670 */
[----:B------:R-:W0:Y:S01]  /*266f0*/  @!P6 LDC.64 R36, c[0x0][0x5c0] ;  /* 0x00017000ff24eb82 */ /* 0x000e220000000a00 */
[----:B------:R-:W-:Y:S02]  /*26700*/  F2FP.SATFINITE.E4M3.F32.PACK_AB_MERGE_C R31, RZ, R29, RZ ;  /* 0x0000001dff1f723e */ /* 0x000fe400048070ff */
[----:B0-----:R-:W-:-:S05]  /*26710*/  @!P6 IADD3 R36, P0, R24, R36, RZ ;  /* 0x000000241824e210 */ /* 0x001fca0007f1e0ff */
[----:B------:R-:W-:-:S05]  /*26720*/  @!P6 IMAD.X R37, R30, 0x1, R37, P0 ;  /* 0x000000011e25e824 */ /* 0x000fca00000e0625 */
[----:B------:R0:W-:Y:S01]  /*26730*/  @!P6 STG.E.U8 desc[UR52][R36.64+0x60], R31 ;  /* 0x0000601f2400e986 */ /* 0x0001e2000c101134 */
[----:B------:R-:W-:Y:S01]  /*26740*/  ISETP.LT.OR P6, PT, R28, 0x62, !P4 ;  /* 0x000000621c00780c */ /* 0x000fe200067c1670 */
[----:B---3--:R-:W-:Y:S02]  /*26750*/  FMUL R29, R79, UR47 ;  /* 0x0000002f4f1d7c20 */ /* 0x008fe40008400000 */
[----:B------:R-:W2:Y:S10]  /*26760*/  LDL.LU R79, [R1+0x2fc] ;  /* 0x0002fc00014f7983 */ /* 0x000eb40000300800 */
[----:B------:R-:W1:Y:S01]  /*26770*/  @!P6 LDC.64 R38, c[0x0][0x5c0] ;  /* 0x00017000ff26eb82 */ /* 0x000e620000000a00 */
[----:B------:R-:W-:-:S02]  /*26780*/  ISETP.NE.AND P3, PT, R41, RZ, PT ;  /* 0x000000ff2900720c */ /* 0x000fc40003f65270 */
[----:B------:R-:W-:Y:S01]  /*26790*/  F2FP.SATFINITE.E4M3.F32.PACK_AB_MERGE_C R41, RZ, R29, RZ ;  /* 0x0000001dff29723e */ /* 0x000fe200048070ff */
[----:B-----5:R-:W-:Y:S02]  /*267a0*/  FMUL R29, R78, UR47 ;  /* 0x0000002f4e1d7c20 */ /* 0x020fe40008400000 */
[----:B------:R-:W3:Y:S04]  /*267b0*/  LDL.LU R78, [R1+0x300] ;  /* 0x00030000014e7983 */ /* 0x000ee80000300800 */
[----:B------:R-:W4:Y:S01]  /*267c0*/  LDL.LU R81, [R1+0x304] ;  /* 0x0003040001517983 */ /* 0x000f220000300800 */
[----:B-1----:R-:W-:-:S05]  /*267d0*/  @!P6 IADD3 R38, P0, R24, R38, RZ ;  /* 0x000000261826e210 */ /* 0x002fca0007f1e0ff */
[----:B------:R-:W-:Y:S01]  /*267e0*/  @!P6 IMAD.X R39, R30, 0x1, R39, P0 ;  /* 0x000000011e27e824 */ /* 0x000fe200000e0627 */
[----:B------:R-:W-:Y:S02]  /*267f0*/  ISETP.NE.AND P0, PT, R43, RZ, PT ;  /* 0x000000ff2b00720c */ /* 0x000fe40003f05270 */
[----:B------:R-:W-:Y:S01]  /*26800*/  F2FP.SATFINITE.E4M3.F32.PACK_AB_MERGE_C R43, RZ, R29, RZ ;  /* 0x0000001dff2b723e */ /* 0x000fe200048070ff */
[----:B------:R-:W-:Y:S02]  /*26810*/  FMUL R29, R77, UR47 ;  /* 0x0000002f4d1d7c20 */ /* 0x000fe40008400000 */
[----:B------:R-:W5:Y:S03]  /*26820*/  LDL.LU R77, [R1+0x308] ;  /* 0x00030800014d7983 */ /* 0x000f660000300800 */
[----:B0-----:R-:W-:Y:S01]  /*26830*/  F2FP.SATFINITE.E4M3.F32.PACK_AB_MERGE_C R31, RZ, R29, RZ ;  /* 0x0000001dff1f723e */ /* 0x001fe200048070ff */
[----:B------:R-:W-:Y:S01]  /*26840*/  FMUL R29, R80, UR47 ;  /* 0x0000002f501d7c20 */ /* 0x000fe20008400000 */
[----:B------:R0:W-:Y:S04]  /*26850*/  @!P6 STG.E.U8 desc[UR52][R38.64+0x61], R41 ;  /* 0x000061292600e986 */ /* 0x0001e8000c101134 */
[----:B------:R-:W5:Y:S01]  /*26860*/  LDL.LU R80, [R1+0x30c] ;  /* 0x00030c0001507983 */ /* 0x000f620000300800 */
[----:B0-----:R-:W-:Y:S01]  /*26870*/  F2FP.SATFINITE.E4M3.F32.PACK_AB_MERGE_C R39, RZ, R29, RZ ;  /* 0x0000001dff27723e */ /* 0x001fe200048070ff */
[----:B------:R-:W-:-:S02]  /*26880*/  FMUL R29, R76, UR47 ;  /* 0x0000002f4c1d7c20 */ /* 0x000fc40008400000 */
[----:B------:R-:W5:Y:S01]  /*26890*/  LDL.LU R76, [R1+0x310] ;  /* 0x00031000014c7983 */ /* 0x000f620000300800 */
[----:B------:R-:W-:-:S13]  /*268a0*/  ISETP.LT.OR P6, PT, R28, 0x69, !P4 ;  /* 0x000000691c00780c */ /* 0x000fda00067c1670 */
[----:B------:R-:W0:Y:S01]  /*268b0*/  @!P6 LDC.64 R36, c[0x0][0x5c0] ;  /* 0x00017000ff24eb82 */ /* 0x000e220000000a00 */
[----:B------:R-:W-:Y:S01]  /*268c0*/  P2R R56, PR, RZ, 0x8 ;  /* 0x00000008ff387803 */ /* 0x000fe20000000000 */
[----:B------:R1:W-:Y:S04]  /*268d0*/  @!P2 STG.E.U8 desc[UR52][R34.64+0x60], R43 ;  /* 0x0000602b2200a986 */ /* 0x0003e8000c101134 */
[----:B------:R1:W-:Y:S01]  /*268e0*/  @!P5 STG.E.U8 desc[UR52][R32.64+0x61], R31 ;  /* 0x0000611f2000d986 */ /* 0x0003e2000c101134 */
[----:B0-----:R-:W-:-:S05]  /*268f0*/  @!P6 IADD3 R36, P3, R24, R36, RZ ;  /* 0x000000241824e210 */ /* 0x001fca0007f7e0ff */
[----:B------:R-:W-:-:S05]  /*26900*/  @!P6 IMAD.X R37, R30, 0x1, R37, P3 ;  /* 0x000000011e25e824 */ /* 0x000fca00018e0625 */
[----:B------:R-:W-:Y:S01]  /*26910*/  @!P6 STG.E.U8 desc[UR52][R36.64+0x68], R39 ;  /* 0x000068272400e986 */ /* 0x000fe2000c101134 */
[----:B------:R-:W-:-:S13]  /*26920*/  ISETP.LT.OR P6, PT, R28, 0x6a, !P4 ;  /* 0x0000006a1c00780c */ /* 0x000fda00067c1670 */
[----:B-1----:R-:W0:Y:S01]  /*26930*/  @!P6 LDC.64 R34, c[0x0][0x5c0] ;  /* 0x00017000ff22eb82 */ /* 0x002e220000000a00 */
[----:B------:R-:W-:Y:S02]  /*26940*/  F2FP.SATFINITE.E4M3.F32.PACK_AB_MERGE_C R31, RZ, R29, RZ ;  /* 0x0000001dff1f723e */ /* 0x000fe400048070ff */
[----:B------:R-:W-:Y:S02]  /*26950*/  ISETP.NE.AND P2, PT, R69, RZ, PT ;  /* 0x000000ff4500720c */ /* 0x000fe40003f45270 */
[----:B------:R-:W-:Y:S02]  /*26960*/  ISETP.NE.AND P3, PT, R56, RZ, PT ;  /* 0x000000ff3800720c */ /* 0x000fe40003f65270 */
[----:B------:R-:W-:Y:S02]  /*26970*/  ISETP.NE.AND P5, PT, R70, RZ, PT ;  /* 0x000000ff4600720c */ /* 0x000fe40003fa5270 */
[----:B0-----:R-:W-:-:S05]  /*26980*/  @!P6 IADD3 R34, P4, R24, R34, RZ ;  /* 0x000000221822e210 */ /* 0x001fca0007f9e0ff */
[----:B------:R-:W-:-:S05]  /*26990*/  @!P6 IMAD.X R35, R30, 0x1, R35, P4 ;  /* 0x000000011e23e824 */ /* 0x000fca00020e0623 */
[----:B------:R0:W-:Y:S01]  /*269a0*/  @!P6 STG.E.U8 desc[UR52][R34.64+0x69], R31 ;  /* 0x0000691f2200e986 */ /* 0x0001e2000c101134 */
[----:B------:R-:W-:Y:S01]  /*269b0*/  ISETP.NE.AND P1, PT, R67, RZ, PT ;  /* 0x000000ff4300720c */ /* 0x000fe20003f25270 */
[----:B0-----:R-:W0:Y:S01]  /*269c0*/  @!P2 LDC.64 R34, c[0x0][0x5c0] ;  /* 0x00017000ff22ab82 */ /* 0x001e220000000a00 */
[----:B------:R-:W-:Y:S01]  /*269d0*/  ISETP.NE.AND P6, PT, R68, RZ, PT ;  /* 0x000000ff4400720c */ /* 0x000fe20003fc5270 */
[----:B--2---:R-:W-:Y:S02]  /*269e0*/  FMUL R29, R79, UR47 ;  /* 0x0000002f4f1d7c20 */ /* 0x004fe40008400000 */
[----:B------:R-:W2:Y:S03]  /*269f0*/  LDL.LU R79, [R1+0x314] ;  /* 0x00031400014f7983 */ /* 0x000ea60000300800 */
[----:B------:R-:W-:Y:S01]  /*26a00*/  F2FP.SATFINITE.E4M3.F32.PACK_AB_MERGE_C R33, RZ, R29, RZ ;  /* 0x0000001dff21723e */ /* 0x000fe200048070ff */
[----:B---3--:R-:W-:-:S02]  /*26a10*/  FMUL R29, R78, UR47 ;  /* 0x0000002f4e1d7c20 */ /* 0x008fc40008400000 */
[----:B------:R-:W3:Y:S03]  /*26a20*/  LDL.LU R78, [R1+0x318] ;  /* 0x00031800014e7983 */ /* 0x000ee60000300800 */
[----:B------:R-:W-:Y:S01]  /*26a30*/  F2FP.SATFINITE.E4M3.F32.PACK_AB_MERGE_C R37, RZ, R29, RZ ;  /* 0x0000001dff25723e */ /* 0x000fe200048070ff */
[----:B----4-:R-:W-:Y:S01]  /*26a40*/  FMUL R29, R81, UR47 ;  /* 0x0000002f511d7c20 */ /* 0x010fe20008400000 */
[----:B------:R-:W-:Y:S04]  /*26a50*/  @!P3 STG.E.U8 desc[UR52][R26.64+0x68], R33 ;  /* 0x000068211a00b986 */ /* 0x000fe8000c101134 */
[----:B------:R1:W-:Y:S01]  /*26a60*/  @!P0 STG.E.U8 desc[UR52][R22.64+0x69], R37 ;  /* 0x0000692516008986 */ /* 0x0003e2000c101134 */
[----:B------:R-:W-:Y:S01]  /*26a70*/  F2FP.SATFINITE.E4M3.F32.PACK_AB_MERGE_C R39, RZ, R29, RZ ;  /* 0x0000001dff27723e */ /* 0x000fe200048070ff */
[----:B-1----:R-:W1:Y:S01]  /*26a80*/  @!P5 LDC.64 R22, c[0x0][0x5c0] ;  /* 0x00017000ff16db82 */ /* 0x002e620000000a00 */
[----:B-----5:R-:W-:-:S02]  /*26a90*/  FMUL R29, R77, UR47 ;  /* 0x0000002f4d1d7c20 */ /* 0x020fc40008400000 */
[----:B------:R-:W4:Y:S03]  /*26aa0*/  LDL.LU R77, [R1+0x31c] ;  /* 0x00031c00014d7983 */ /* 0x000f260000300800 */
[----:B------:R-:W-:Y:S01]  /*26ab0*/  F2FP.SATFINITE.E4M3.F32.PACK_AB_MERGE_C R31, RZ, R29, RZ ;  /* 0x0000001dff1f723e */ /* 0x000fe200048070ff */
[----:B------:R1:W-:Y:S04]  /*26ac0*/  @!P1 STG.E.U8 desc[UR52][R20.64+0x60], R39 ;  /* 0x0000602714009986 */ /* 0x0003e8000c101134 */
[----:B------:R2:W-:Y:S01]  /*26ad0*/  @!P6 STG.E.U8 desc[UR52][R18.64+0x61], R31 ;  /* 0x0000611f1200e986 */ /* 0x0005e2000c101134 */
[----:B0-----:R-:W-:-:S03]  /*26ae0*/  @!P2 IADD3 R26, P6, R45, R34, RZ ;  /* 0x000000222d1aa210 */ /* 0x001fc60007fde0ff */
[----:B------:R-:W5:Y:S04]  /*26af0*/  LDL.LU R82, [R1+0x320] ;  /* 0x0003200001527983 */ /* 0x000f680000300800 */
[----:B------:R-:W5:Y:S01]  /*26b00*/  LDL.LU R81, [R1+0x324] ;  /* 0x0003240001517983 */ /* 0x000f620000300800 */
[----:B------:R-:W-:Y:S01]  /*26b10*/  @!P2 IMAD.X R27, R40, 0x1, R35, P6 ;  /* 0x00000001281ba824 */ /* 0x000fe200030e0623 */
[----:B-1----:R-:W-:Y:S01]  /*26b20*/  @!P5 IADD3 R20, P6, R47, R22, RZ ;  /* 0x000000162f14d210 */ /* 0x002fe20007fde0ff */
[----:B------:R-:W-:Y:S02]  /*26b30*/  FMUL R22, R76, UR47 ;  /* 0x0000002f4c167c20 */ /* 0x000fe40008400000 */
[----:B------:R-:W5:Y:S01]  /*26b40*/  LDL.LU R76, [R1+0x328] ;  /* 0x00032800014c7983 */ /* 0x000f620000300800 */
[----:B------:R-:W-:Y:S01]  /*26b50*/  FMUL R29, R80, UR47 ;  /* 0x0000002f501d7c20 */ /* 0x000fe20008400000 */
[----:B------:R-:W-:Y:S01]  /*26b60*/  @!P5 IMAD.X R21, R42, 0x1, R23, P6 ;  /* 0x000000012a15d824 */ /* 0x000fe200030e0617 */
[----:B------:R-:W-:-:S02]  /*26b70*/  F2FP.SATFINITE.E4M3.F32.PACK_AB_MERGE_C R23, RZ, R22, RZ ;  /* 0x00000016ff17723e */ /* 0x000fc400048070ff */
[----:B------:R-:W-:Y:S02]  /*26b80*/  ISETP.NE.AND P4, PT, R71, RZ, PT ;  /* 0x000000ff4700720c */ /* 0x000fe40003f85270 */
[----:B------:R-:W-:Y:S02]  /*26b90*/  ISETP.NE.AND P6, PT, R72, RZ, PT ;  /* 0x000000ff4800720c */ /* 0x000fe40003fc5270 */
[----:B------:R-:W-:-:S05]  /*26ba0*/  F2FP.SATFINITE.E4M3.F32.PACK_AB_MERGE_C R29, RZ, R29, RZ ;  /* 0x0000001dff1d723e */ /* 0x000fca00048070ff */
[----:B------:R0:W-:Y:S04]  /*26bb0*/  @!P2 STG.E.U8 desc[UR52][R26.64+0x60], R29 ;  /* 0x0000601d1a00a986 */ /* 0x0001e8000c101134 */
[----:B------:R-:W-:Y:S01]  /*26bc0*/  @!P5 STG.E.U8 desc[UR52][R20.64+0x61], R23 ;  /* 0x000061171400d986 */ /* 0x000fe2000c101134 */
[----:B--2---:R-:W-:-:S03]  /*26bd0*/  FMUL R18, R79, UR47 ;  /* 0x0000002f4f127c20 */ /* 0x004fc60008400000 */
[----:B------:R-:W2:Y:S02]  /*26be0*/  LDL.LU R79, [R1+0x32c] ;  /* 0x00032c00014f7983 */ /* 0x000ea40000300800 */
[----:B------:R-:W-:Y:S01]  /*26bf0*/  F2FP.SATFINITE.E4M3.F32.PACK_AB_MERGE_C R31, RZ, R18, RZ ;  /* 0x00000012ff1f723e */ /* 0x000fe200048070ff */
[----:B---3--:R-:W-:Y:S02]  /*26c00*/  FMUL R18, R78, UR47 ;  /* 0x0000002f4e127c20 */ /* 0x008fe40008400000 */
[----:B------:R-:W3:Y:S04]  /*26c10*/  LDL.LU R78, [R1+0x330] ;  /* 0x00033000014e7983 */ /* 0x000ee80000300800 */
[----:B------:R-:W3:Y:S01]  /*26c20*/  LDL.LU R80, [R1+0x334] ;  /* 0x0003340001507983 */ /* 0x000ee20000300800 */
[----:B0-----:R-:W-:-:S03]  /*26c30*/  F2FP.SATFINITE.E4M3.F32.PACK_AB_MERGE_C R27, RZ, R18, RZ ;  /* 0x00000012ff1b723e */ /* 0x001fc600048070ff */
[----:B------:R-:W-:Y:S01]  /*26c40*/  @!P4 STG.E.U8 desc[UR52][R16.64+0x68], R31 ;  /* 0x0000681f1000c986 */ /* 0x000fe2000c101134 */
[----:B----4-:R-:W-:-:S03]  /*26c50*/  FMUL R22, R77, UR47 ;  /* 0x0000002f4d167c20 */ /* 0x010fc60008400000 */
[----:B------:R-:W4:Y:S04]  /*26c60*/  LDL.LU R77, [R1+0x338] ;  /* 0x00033800014d7983 */ /* 0x000f280000300800 */
[----:B------:R5:W-:Y:S02]  /*26c70*/  @!P6 STG.E.U8 desc[UR52][R14.64+0x69], R27 ;  /* 0x0000691b0e00e986 */ /* 0x000be4000c101134 */
[----:B-----5:R-:W-:-:S05]  /*26c80*/  FMUL R14, R81, UR47 ;  /* 0x0000002f510e7c20 */ /* 0x020fca0008400000 */
[----:B------:R-:W-:Y:S01]  /*26c90*/  F2FP.SATFINITE.E4M3.F32.PACK_AB_MERGE_C R27, RZ, R14, RZ ;  /* 0x0000000eff1b723e */ /* 0x000fe200048070ff */
[----:B------:R-:W-:Y:S02]  /*26ca0*/  FMUL R14, R76, UR47 ;  /* 0x0000002f4c0e7c20 */ /* 0x000fe40008400000 */
[----:B------:R-:W5:Y:S01]  /*26cb0*/  LDL.LU R76, [R1+0x33c] ;  /* 0x00033c00014c7983 */ /* 0x000f620000300800 */
[----:B------:R-:W-:Y:S02]  /*26cc0*/  ISETP.NE.AND P4, PT, R64, RZ, PT ;  /* 0x000000ff4000720c */ /* 0x000fe40003f85270 */
[----:B------:R-:W-:Y:S02]  /*26cd0*/  ISETP.NE.AND P5, PT, R63, RZ, PT ;  /* 0x000000ff3f00720c */ /* 0x000fe40003fa5270 */
[----:B------:R-:W-:-:S09]  /*26ce0*/  F2FP.SATFINITE.E4M3.F32.PACK_AB_MERGE_C R21, RZ, R22, RZ ;  /* 0x00000016ff15723e */ /* 0x000fd200048070ff */
[----:B------:R-:W0:Y:S08]  /*26cf0*/  @!P4 LDC.64 R18, c[0x0][0x5c0] ;  /* 0x00017000ff12cb82 */ /* 0x000e300000000a00 */
[----:B------:R-:W1:Y:S01]  /*26d00*/  @!P5 LDC.64 R22, c[0x0][0x5c0] ;  /* 0x00017000ff16db82 */ /* 0x000e620000000a00 */
[----:B------:R-:W-:Y:S01]  /*26d10*/  ISETP.NE.AND P2, PT, R62, RZ, PT ;  /* 0x000000ff3e00720c */ /* 0x000fe20003f45270 */
[----:B------:R-:W-:Y:S01]  /*26d20*/  FMUL R20, R82, UR47 ;  /* 0x0000002f52147c20 */ /* 0x000fe20008400000 */
[----:B------:R-:W-:-:S02]  /*26d30*/  ISETP.NE.AND P1, PT, R61, RZ, PT ;  /* 0x000000ff3d00720c */ /* 0x000fc40003f25270 */
[----:B0-----:R-:W-:-:S05]  /*26d40*/  @!P4 IADD3 R18, P6, R49, R18, RZ ;  /* 0x000000123112c210 */ /* 0x001fca0007fde0ff */
[----:B------:R-:W-:Y:S01]  /*26d50*/  @!P4 IMAD.X R19, R44, 0x1, R19, P6 ;  /* 0x000000012c13c824 */ /* 0x000fe200030e0613 */
[----:B-1----:R-:W-:-:S04]  /*26d60*/  @!P5 IADD3 R16, P6, R51, R22, RZ ;  /* 0x000000163310d210 */ /* 0x002fc80007fde0ff */
[----:B------:R0:W-:Y:S01]  /*26d70*/  @!P4 STG.E.U8 desc[UR52][R18.64+0x68], R21 ;  /* 0x000068151200c986 */ /* 0x0001e2000c101134 */
[----:B------:R-:W-:Y:S01]  /*26d80*/  @!P5 IMAD.X R17, R46, 0x1, R23, P6 ;  /* 0x000000012e11d824 */ /* 0x000fe200030e0617 */
[----:B------:R-:W-:Y:S02]  /*26d90*/  F2FP.SATFINITE.E4M3.F32.PACK_AB_MERGE_C R23, RZ, R20, RZ ;  /* 0x00000014ff17723e */ /* 0x000fe400048070ff */
[----:B0-----:R-:W-:Y:S01]  /*26da0*/  F2FP.SATFINITE.E4M3.F32.PACK_AB_MERGE_C R19, RZ, R14, RZ ;  /* 0x0000000eff13723e */ /* 0x001fe200048070ff */
[----:B------:R-:W0:Y:S02]  /*26db0*/  @!P1 LDC.64 R20, c[0x0][0x5c0] ;  /* 0x00017000ff149b82 */ /* 0x000e240000000a00 */
[----:B------:R3:W-:Y:S01]  /*26dc0*/  @!P5 STG.E.U8 desc[UR52][R16.64+0x69], R23 ;  /* 0x000069171000d986 */ /* 0x0007e2000c101134 */
[----:B------:R-:W-:-:S05]  /*26dd0*/  ISETP.NE.AND P5, PT, R73, RZ, PT ;  /* 0x000000ff4900720c */ /* 0x000fca0003fa5270 */
[----:B------:R-:W1:Y:S01]  /*26de0*/  @!P2 LDC.64 R14, c[0x0][0x5c0] ;  /* 0x00017000ff0eab82 */ /* 0x000e620000000a00 */
[----:B------:R-:W-:-:S07]  /*26df0*/  ISETP.NE.AND P4, PT, R65, RZ, PT ;  /* 0x000000ff4100720c */ /* 0x000fce0003f85270 */
[----:B------:R0:W-:Y:S06]  /*26e00*/  @!P5 STG.E.U8 desc[UR52][R8.64+0x60], R27 ;  /* 0x0000601b0800d986 */ /* 0x0001ec000c101134 */
[----:B------:R4:W-:Y:S01]  /*26e10*/  @!P4 STG.E.U8 desc[UR52][R6.64+0x61], R19 ;  /* 0x000061130600c986 */ /* 0x0009e2000c101134 */
[----:B-1----:R-:W-:-:S05]  /*26e20*/  @!P2 IADD3 R14, P5, R53, R14, RZ ;  /* 0x0000000e350ea210 */ /* 0x002fca0007fbe0ff */
[----:B------:R-:W-:Y:S02]  /*26e30*/  @!P2 IMAD.X R15, R48, 0x1, R15, P5 ;  /* 0x00000001300fa824 */ /* 0x000fe400028e060f */
[----:B--2---:R-:W-:Y:S02]  /*26e40*/  FMUL R18, R79, UR47 ;  /* 0x0000002f4f127c20 */ /* 0x004fe40008400000 */
[----:B------:R-:W2:Y:S01]  /*26e50*/  LDL.LU R79, [R1+0x340] ;  /* 0x00034000014f7983 */ /* 0x000ea20000300800 */
[----:B---3--:R-:W-:-:S03]  /*26e60*/  FMUL R16, R78, UR47 ;  /* 0x0000002f4e107c20 */ /* 0x008fc60008400000 */
[----:B------:R-:W3:Y:S01]  /*26e70*/  LDL.LU R78, [R1+0x344] ;  /* 0x00034400014e7983 */ /* 0x000ee20000300800 */
[----:B------:R-:W-:-:S05]  /*26e80*/  F2FP.SATFINITE.E4M3.F32.PACK_AB_MERGE_C R17, RZ, R18, RZ ;  /* 0x00000012ff11723e */ /* 0x000fca00048070ff */
[----:B------:R-:W-:Y:S01]  /*26e90*/  @!P2 STG.E.U8 desc[UR52][R14.64+0x60], R17 ;  /* 0x000060110e00a986 */ /* 0x000fe2000c101134 */
[----:B0-----:R-:W-:Y:S01]  /*26ea0*/  @!P1 IADD3 R8, P2, R55, R20, RZ ;  /* 0x0000001437089210 */ /* 0x001fe20007f5e0ff */
[----:B----4-:R-:W-:Y:S02]  /*26eb0*/  FMUL R7, R77, UR47 ;  /* 0x0000002f4d077c20 */ /* 0x010fe40008400000 */
[----:B------:R-:W4:Y:S02]  /*26ec0*/  LDL.LU R77, [R1+0x348] ;  /* 0x00034800014d7983 */ /* 0x000f240000300800 */
[----:B------:R-:W-:Y:S01]  /*26ed0*/  @!P1 IMAD.X R9, R50, 0x1, R21, P2 ;  /* 0x0000000132099824 */ /* 0x000fe200010e0615 */
[----:B------:R-:W-:-:S05]  /*26ee0*/  F2FP.SATFINITE.E4M3.F32.PACK_AB_MERGE_C R19, RZ, R16, RZ ;  /* 0x00000010ff13723e */ /* 0x000fca00048070ff */
[----:B------:R5:W-:Y:S02]  /*26ef0*/  @!P1 STG.E.U8 desc[UR52][R8.64+0x61], R19 ;  /* 0x0000611308009986 */ /* 0x000be4000c101134 */
[----:B-----5:R-:W-:Y:S02]  /*26f00*/  FMUL R8, R76, UR47 ;  /* 0x0000002f4c087c20 */ /* 0x020fe40008400000 */
[----:B------:R-:W5:Y:S01]  /*26f10*/  LDL.LU R76, [R1+0x34c] ;  /* 0x00034c00014c7983 */ /* 0x000f620000300800 */
[----:B------:R-:W-:Y:S02]  /*26f20*/  ISETP.NE.AND P0, PT, R60, RZ, PT ;  /* 0x000000ff3c00720c */ /* 0x000fe40003f05270 */
[----:B------:R-:W-:-:S11]  /*26f30*/  ISETP.NE.AND P3, PT, R58, RZ, PT ;  /* 0x000000ff3a00720c */ /* 0x000fd60003f65270 */
[----:B------:R-:W0:Y:S01]  /*26f40*/  @!P0 LDC.64 R20, c[0x0][0x5c0] ;  /* 0x00017000ff148b82 */ /* 0x000e220000000a00 */
[----:B------:R-:W-:Y:S01]  /*26f50*/  FMUL R6, R80, UR47 ;  /* 0x0000002f50067c20 */ /* 0x000fe20008400000 */
[----:B------:R-:W-:-:S06]  /*26f60*/  ISETP.NE.AND P4, PT, R66, RZ, PT ;  /* 0x000000ff4200720c */ /* 0x000fcc0003f85270 */
[----:B------:R-:W1:Y:S01]  /*26f70*/  @!P3 LDC.64 R22, c[0x0][0x5c0] ;  /* 0x00017000ff16bb82 */ /* 0x000e620000000a00 */
[----:B------:R-:W-:Y:S02]  /*26f80*/  ISETP.NE.AND P5, PT, R74, RZ, PT ;  /* 0x000000ff4a00720c */ /* 0x000fe40003fa5270 */
[----:B------:R-:W-:Y:S02]  /*26f90*/  ISETP.NE.AND P6, PT, R75, RZ, PT ;  /* 0x000000ff4b00720c */ /* 0x000fe40003fc5270 */
[----:B------:R-:W-:Y:S02]  /*26fa0*/  F2FP.SATFINITE.E4M3.F32.PACK_AB_MERGE_C R15, RZ, R6, RZ ;  /* 0x00000006ff0f723e */ /* 0x000fe400048070ff */
[----:B------:R-:W-:Y:S02]  /*26fb0*/  ISETP.LT.OR P1, PT, R28, 0x61, !P4 ;  /* 0x000000611c00780c */ /* 0x000fe40006721670 */
[----:B------:R-:W-:Y:S02]  /*26fc0*/  F2FP.SATFINITE.E4M3.F32.PACK_AB_MERGE_C R17, RZ, R7, RZ ;  /* 0x00000007ff11723e */ /* 0x000fe400048070ff */
[----:B0-----:R-:W-:-:S02]  /*26fd0*/  @!P0 IADD3 R6, P2, R57, R20, RZ ;  /* 0x0000001439068210 */ /* 0x001fc40007f5e0ff */
[----:B------:R-:W-:-:S03]  /*26fe0*/  F2FP.SATFINITE.E4M3.F32.PACK_AB_MERGE_C R19, RZ, R8, RZ ;  /* 0x00000008ff13723e */ /* 0x000fc600048070ff */
[----:B------:R-:W-:Y:S01]  /*26ff0*/  @!P0 IMAD.X R7, R52, 0x1, R21, P2 ;  /* 0x0000000134078824 */ /* 0x000fe200010e0615 */
[----:B------:R-:W-:Y:S01]  /*27000*/  ISETP.LT.OR P2, PT, R28, 0x62, !P4 ;  /* 0x000000621c00780c */ /* 0x000fe20006741670 */
[----:B------:R-:W-:Y:S02]  /*27010*/  @!P5 STG.E.U8 desc[UR52][R4.64+0x68], R15 ;  /* 0x0000680f0400d986 */ /* 0x000fe4000c101134 */
[----:B------:R-:W0:Y:S02]  /*27020*/  @!P1 LDC.64 R20, c[0x0][0x5c0] ;  /* 0x00017000ff149b82 */ /* 0x000e240000000a00 */
[----:B------:R1:W-:Y:S04]  /*27030*/  @!P6 STG.E.U8 desc[UR52][R2.64+0x69], R17 ;  /* 0x000069110200e986 */ /* 0x0003e8000c101134 */
[----:B------:R1:W-:Y:S02]  /*27040*/  @!P0 STG.E.U8 desc[UR52][R6.64+0x68], R19 ;  /* 0x0000681306008986 */ /* 0x0003e4000c101134 */
[----:B-1----:R-:W-:-:S05]  /*27050*/  @!P3 IADD3 R8, P0, R59, R22, RZ ;  /* 0x000000163b08b210 */ /* 0x002fca0007f1e0ff */
[----:B------:R-:W-:Y:S02]  /*27060*/  @!P3 IMAD.X R9, R54, 0x1, R23, P0 ;  /* 0x000000013609b824 */ /* 0x000fe400000e0617 */
[----:B------:R-:W1:Y:S01]  /*27070*/  @!P2 LDC.64 R22, c[0x0][0x5c0] ;  /* 0x00017000ff16ab82 */ /* 0x000e620000000a00 */
[----:B------:R-:W-:Y:S02]  /*27080*/  @!P1 IMAD.MOV.U32 R3, RZ, RZ, R30 ;  /* 0x000000ffff039224 */ /* 0x000fe400078e001e */
[----:B------:R-:W-:Y:S02]  /*27090*/  @!P2 IMAD.MOV.U32 R4, RZ, RZ, R24 ;  /* 0x000000ffff04a224 */ /* 0x000fe400078e0018 */
[----:B------:R-:W-:Y:S02]  /*270a0*/  @!P2 IMAD.MOV.U32 R5, RZ, RZ, R30 ;  /* 0x000000ffff05a224 */ /* 0x000fe400078e001e */
[----:B------:R-:W-:Y:S01]  /*270b0*/  @!P1 IMAD R7, R11, 0x180, RZ ;  /* 0x000001800b079824 */ /* 0x000fe200078e02ff */
[----:B------:R-:W-:Y:S01]  /*270c0*/  ISETP.LT.OR P0, PT, R28, 0x69, !P4 ;  /* 0x000000691c00780c */ /* 0x000fe20006701670 */
[----:B------:R-:W-:Y:S01]  /*270d0*/  @!P2 IMAD.WIDE.U32 R4, R10, 0x180, R4 ;  /* 0x000001800a04a825 */ /* 0x000fe200078e0004 */
[----:B------:R-:W-:-:S02]  /*270e0*/  ISETP.LT.OR P4, PT, R28, 0x6a, !P4 ;  /* 0x0000006a1c00780c */ /* 0x000fc40006781670 */
[----:B------:R-:W-:-:S09]  /*270f0*/  LOP3.LUT P6, RZ, R12, 0x400000, RZ, 0xc0, !PT ;  /* 0x004000000cff7812 */ /* 0x000fd200078cc0ff */
[----:B------:R-:W0:Y:S08]  /*27100*/  @!P0 LDC.64 R16, c[0x0][0x5c0] ;  /* 0x00017000ff108b82 */ /* 0x000e300000000a00 */
[----:B------:R-:W0:Y:S01]  /*27110*/  @!P4 LDC.64 R18, c[0x0][0x5c0] ;  /* 0x00017000ff12cb82 */ /* 0x000e220000000a00 */
[----:B------:R-:W-:Y:S01]  /*27120*/  BSSY B1, `(.L_x_91) ;  /* 0x0000020000017945 */ /* 0x000fe20003800000 */
[----:B--2---:R-:W-:-:S05]  /*27130*/  FMUL R2, R79, UR47 ;  /* 0x0000002f4f027c20 */ /* 0x004fca0008400000 */
[----:B------:R-:W-:Y:S01]  /*27140*/  F2FP.SATFINITE.E4M3.F32.PACK_AB_MERGE_C R15, RZ, R2, RZ ;  /* 0x00000002ff0f723e */ /* 0x000fe200048070ff */
[----:B------:R-:W-:-:S04]  /*27150*/  @!P1 IMAD.MOV.U32 R2, RZ, RZ, R24 ;  /* 0x000000ffff029224 */ /* 0x000fc800078e0018 */
[----:B------:R-:W-:Y:S01]  /*27160*/  @!P1 IMAD.WIDE.U32 R2, R10, 0x180, R2 ;  /* 0x000001800a029825 */ /* 0x000fe200078e0002 */
[----:B------:R2:W-:Y:S02]  /*27170*/  @!P3 STG.E.U8 desc[UR52][R8.64+0x69], R15 ;  /* 0x0000690f0800b986 */ /* 0x0005e4000c101134 */
[----:B0-----:R-:W-:Y:S01]  /*27180*/  @!P1 IADD3 R2, P3, R2, R20, RZ ;  /* 0x0000001402029210 */ /* 0x001fe20007f7e0ff */
[----:B---3--:R-:W-:-:S03]  /*27190*/  FMUL R6, R78, UR47 ;  /* 0x0000002f4e067c20 */ /* 0x008fc60008400000 */
[----:B------:R-:W-:Y:S02]  /*271a0*/  @!P1 IADD3.X R3, R21, R3, R7, P3, !PT ;  /* 0x0000000315039210 */ /* 0x000fe40001ffe407 */
[----:B------:R-:W-:Y:S01]  /*271b0*/  F2FP.SATFINITE.E4M3.F32.PACK_AB_MERGE_C R7, RZ, R6, RZ ;  /* 0x00000006ff07723e */ /* 0x000fe200048070ff */
[----:B--2---:R-:W-:Y:S01]  /*271c0*/  @!P2 IMAD R8, R11, 0x180, RZ ;  /* 0x000001800b08a824 */ /* 0x004fe200078e02ff */
[----:B-1----:R-:W-:-:S04]  /*271d0*/  @!P2 IADD3 R4, P3, R4, R22, RZ ;  /* 0x000000160404a210 */ /* 0x002fc80007f7e0ff */
[----:B------:R-:W-:Y:S01]  /*271e0*/  @!P2 IADD3.X R5, R23, R5, R8, P3, !PT ;  /* 0x000000051705a210 */ /* 0x000fe20001ffe408 */
[----:B------:R0:W-:Y:S01]  /*271f0*/  @!P1 STG.E.U8 desc[UR52][R2.64+0x60], R7 ;  /* 0x0000600702009986 */ /* 0x0001e2000c101134 */
[----:B------:R-:W-:Y:S01]  /*27200*/  ISETP.LT.OR P1, PT, R28, 0x61, !P6 ;  /* 0x000000611c00780c */ /* 0x000fe20007721670 */
[----:B----4-:R-:W-:-:S05]  /*27210*/  FMUL R6, R77, UR47 ;  /* 0x0000002f4d067c20 */ /* 0x010fca0008400000 */
[----:B------:R-:W-:-:S05]  /*27220*/  F2FP.SATFINITE.E4M3.F32.PACK_AB_MERGE_C R9, RZ, R6, RZ ;  /* 0x00000006ff09723e */ /* 0x000fca00048070ff */
[----:B------:R0:W-:Y:S01]  /*27230*/  @!P2 STG.E.U8 desc[UR52][R4.64+0x61], R9 ;  /* 0x000061090400a986 */ /* 0x0001e2000c101134 */
        /* <DEDUP_REMOVED lines=14> */
.L_x_92:
[----:B------:R-:W-:Y:S05]  /*27320*/  BSYNC B1 ;  /* 0x0000000000017941 */ /* 0x000fea0003800000 */
.L_x_91:
[----:B0-----:R-:W2:Y:S04]  /*27330*/  LDL.LU R2, [R1+0x354] ;  /* 0x0003540001027983 */ /* 0x001ea80000300800 */
[----:B------:R-:W3:Y:S04]  /*27340*/  LDL.LU R9, [R1+0x358] ;  /* 0x0003580001097983 */ /* 0x000ee80000300800 */
[----:B------:R-:W4:Y:S01]  /*27350*/  LDL.LU R15, [R1+0x350] ;  /* 0x00035000010f7983 */ /* 0x000f220000300800 */
[----:B------:R-:W-:Y:S01]  /*27360*/  @!P0 IMAD.MOV.U32 R3, RZ, RZ, R30 ;  /* 0x000000ffff038224 */ /* 0x000fe200078e001e */
[----:B------:R-:W-:Y:S01]  /*27370*/  ISETP.LT.OR P1, PT, R28, 0x62, !P6 ;  /* 0x000000621c00780c */ /* 0x000fe20007721670 */
[----:B------:R-:W-:Y:S01]  /*27380*/  @!P4 IMAD.MOV.U32 R4, RZ, RZ, R24 ;  /* 0x000000ffff04c224 */ /* 0x000fe200078e0018 */
[----:B------:R-:W-:Y:S01]  /*27390*/  BSSY B1, `(.L_x_93) ;  /* 0x000001d000017945 */ /* 0x000fe20003800000 */
[----:B------:R-:W-:-:S02]  /*273a0*/  @!P4 IMAD.MOV.U32 R5, RZ, RZ, R30 ;  /* 0x000000ffff05c224 */ /* 0x000fc400078e001e */
[----:B------:R-:W-:Y:S02]  /*273b0*/  @!P4 IMAD R14, R11, 0x180, RZ ;  /* 0x000001800b0ec824 */ /* 0x000fe400078e02ff */
[----:B------:R-:W-:-:S04]  /*273c0*/  @!P4 IMAD.WIDE.U32 R6, R10, 0x180, R4 ;  /* 0x000001800a06c825 */ /* 0x000fc800078e0004 */
[----:B------:R-:W-:Y:S01]  /*273d0*/  @!P0 IMAD R5, R11, 0x180, RZ ;  /* 0x000001800b058824 */ /* 0x000fe200078e02ff */
[----:B------:R-:W-:-:S04]  /*273e0*/  @!P4 IADD3 R6, P3, R6, R18, RZ ;  /* 0x000000120606c210 */ /* 0x000fc80007f7e0ff */
[----:B------:R-:W-:Y:S01]  /*273f0*/  @!P4 IADD3.X R7, R19, R7, R14, P3, !PT ;  /* 0x000000071307c210 */ /* 0x000fe20001ffe40e */
[----:B--2---:R-:W-:Y:S01]  /*27400*/  FMUL R8, R2, UR47 ;  /* 0x0000002f02087c20 */ /* 0x004fe20008400000 */
[----:B------:R-:W-:Y:S02]  /*27410*/  @!P0 IMAD.MOV.U32 R2, RZ, RZ, R24 ;  /* 0x000000ffff028224 */ /* 0x000fe400078e0018 */
[----:B---3--:R-:W-:Y:S02]  /*27420*/  FMUL R9, R9, UR47 ;  /* 0x0000002f09097c20 */ /* 0x008fe40008400000 */
[----:B------:R-:W-:-:S03]  /*27430*/  @!P0 IMAD.WIDE.U32 R2, R10, 0x180, R2 ;  /* 0x000001800a028825 */ /* 0x000fc600078e0002 */
[----:B------:R-:W-:Y:S01]  /*27440*/  @!P0 IADD3 R4, P2, R2, R16, RZ ;  /* 0x0000001002048210 */ /* 0x000fe20007f5e0ff */
[----:B----4-:R-:W-:Y:S01]  /*27450*/  FMUL R2, R15, UR47 ;  /* 0x0000002f0f027c20 */ /* 0x010fe20008400000 */
[----:B------:R-:W-:Y:S02]  /*27460*/  F2FP.SATFINITE.E4M3.F32.PACK_AB_MERGE_C R15, RZ, R8, RZ ;  /* 0x00000008ff0f723e */ /* 0x000fe400048070ff */
[----:B------:R-:W-:Y:S02]  /*27470*/  @!P0 IADD3.X R5, R17, R3, R5, P2, !PT ;  /* 0x0000000311058210 */ /* 0x000fe400017fe405 */
[----:B------:R-:W-:Y:S02]  /*27480*/  F2FP.SATFINITE.E4M3.F32.PACK_AB_MERGE_C R17, RZ, R9, RZ ;  /* 0x00000009ff11723e */ /* 0x000fe400048070ff */
[----:B------:R-:W-:Y:S01]  /*27490*/  F2FP.SATFINITE.E4M3.F32.PACK_AB_MERGE_C R9, RZ, R2, RZ ;  /* 0x00000002ff09723e */ /* 0x000fe200048070ff */
[----:B------:R-:W-:Y:S06]  /*274a0*/  @P1 BRA `(.L_x_94) ;  /* 0x00000000002c1947 */ /* 0x000fec0003800000 */
        /* <DEDUP_REMOVED lines=11> */
.L_x_94:
[----:B------:R-:W-:Y:S05]  /*27560*/  BSYNC B1 ;  /* 0x0000000000017941 */ /* 0x000fea0003800000 */
.L_x_93:
[----:B0-----:R-:W2:Y:S04]  /*27570*/  LDL.LU R2, [R1+0x35c] ;  /* 0x00035c0001027983 */ /* 0x001ea80000300800 */
[----:B------:R-:W3:Y:S01]  /*27580*/  LDL.LU R3, [R1+0x360] ;  /* 0x0003600001037983 */ /* 0x000ee20000300800 */
[C---:B------:R-:W-:Y:S01]  /*27590*/  ISETP.LT.OR P1, PT, R28.reuse, 0x69, !P6 ;  /* 0x000000691c00780c */ /* 0x040fe20007721670 */
[----:B------:R-:W-:Y:S02]  /*275a0*/  BSSY B1, `(.L_x_95) ;  /* 0x0000013000017945 */ /* 0x000fe40003800000 */
[----:B------:R0:W-:Y:S01]  /*275b0*/  @!P0 STG.E.U8 desc[UR52][R4.64+0x68], R15 ;  /* 0x0000680f04008986 */ /* 0x0001e2000c101134 */
[----:B------:R-:W-:-:S03]  /*275c0*/  ISETP.LT.OR P0, PT, R28, 0x6a, !P6 ;  /* 0x0000006a1c00780c */ /* 0x000fc60007701670 */
[----:B------:R0:W-:Y:S01]  /*275d0*/  @!P4 STG.E.U8 desc[UR52][R6.64+0x69], R17 ;  /* 0x000069110600c986 */ /* 0x0001e2000c101134 */
[----:B--2---:R-:W-:Y:S01]  /*275e0*/  FMUL R2, R2, UR47 ;  /* 0x0000002f02027c20 */ /* 0x004fe20008400000 */
[----:B---3--:R-:W-:-:S04]  /*275f0*/  FMUL R8, R3, UR47 ;  /* 0x0000002f03087c20 */ /* 0x008fc80008400000 */
        /* <DEDUP_REMOVED lines=13> */
.L_x_96:
[----:B------:R-:W-:Y:S05]  /*276d0*/  BSYNC B1 ;  /* 0x0000000000017941 */ /* 0x000fea0003800000 */
.L_x_95:
[----:B0-----:R-:W-:Y:S01]  /*276e0*/  F2FP.SATFINITE.E4M3.F32.PACK_AB_MERGE_C R3, RZ, R8, RZ ;  /* 0x00000008ff03723e */ /* 0x001fe200048070ff */
[----:B------:R-:W-:Y:S06]  /*276f0*/  @P0 BRA `(.L_x_42) ;  /* 0x0000000000280947 */ /* 0x000fec0003800000 */
[----:B------:R-:W-:Y:S01]  /*27700*/  IMAD.MOV.U32 R25, RZ, RZ, R30 ;  /* 0x000000ffff197224 */ /* 0x000fe200078e001e */
[----:B------:R-:W-:Y:S01]  /*27710*/  ULDC.64 UR12, c[0x0][0x5c0] ;  /* 0x00017000000c7ab9 */ /* 0x000fe20000000a00 */
        /* <DEDUP_REMOVED lines=8> */
.L_x_42:
[----:B------:R-:W-:Y:S05]  /*277a0*/  BSYNC B0 ;  /* 0x0000000000007941 */ /* 0x000fea0003800000 */
.L_x_38:
[----:B-12---:R-:W2:Y:S04]  /*277b0*/  LDL.LU R3, [R1+0x378] ;  /* 0x0003780001037983 */ /* 0x006ea80000300800 */
[----:B-----5:R-:W2:Y:S01]  /*277c0*/  LDL.LU R2, [R1+0x37c] ;  /* 0x00037c0001027983 */ /* 0x020ea20000300800 */
[----:B------:R-:W-:Y:S01]  /*277d0*/  ULDC UR12, c[0x0][0xc] ;  /* 0x00000300000c7ab9 */ /* 0x000fe20000000800 */
[----:B------:R-:W-:Y:S01]  /*277e0*/  ULDC UR13, c[0x0][0x10] ;  /* 0x00000400000d7ab9 */ /* 0x000fe20000000800 */
[----:B------:R-:W2:Y:S01]  /*277f0*/  LDC R5, c[0x0][0x14] ;  /* 0x00000500ff057b82 */ /* 0x000ea20000000800 */
[----:B------:R-:W-:Y:S01]  /*27800*/  UIMAD.WIDE.U32 UR12, UR12, UR13, URZ ;  /* 0x0000000d0c0c72a5 */ /* 0x000fe2000f8e003f */
[----:B------:R-:W-:-:S05]  /*27810*/  UMOV UR48, 0xffffffff ;  /* 0xffffffff00307882 */ /* 0x000fca0000000000 */
[----:B--2---:R-:W-:-:S04]  /*27820*/  IMAD.WIDE.U32 R2, R5, UR12, R2 ;  /* 0x0000000c05027c25 */ /* 0x004fc8000f8e0002 */
[----:B------:R-:W-:Y:S01]  /*27830*/  IMAD R5, R5, UR13, RZ ;  /* 0x0000000d05057c24 */ /* 0x000fe2000f8e02ff */
[----:B------:R-:W-:Y:S01]  /*27840*/  ULDC.64 UR12, c[0x0][0x650] ;  /* 0x00019400000c7ab9 */ /* 0x000fe20000000a00 */
[----:B------:R-:W-:Y:S01]  /*27850*/  IMAD.MOV.U32 R21, RZ, RZ, R2 ;  /* 0x000000ffff157224 */ /* 0x000fe200078e0002 */
[----:B------:R-:W-:Y:S01]  /*27860*/  ISETP.GE.U32.AND P0, PT, R2, UR12, PT ;  /* 0x0000000c02007c0c */ /* 0x000fe2000bf06070 */
[----:B------:R-:W-:Y:S01]  /*27870*/  IMAD.IADD R22, R3, 0x1, R5 ;  /* 0x0000000103167824 */ /* 0x000fe200078e0205 */
[----:B------:R-:W-:Y:S01]  /*27880*/  PRMT R3, RZ, 0x7610, R3 ;  /* 0x00007610ff037816 */ /* 0x000fe20000000003 */
[----:B------:R-:W-:-:S03]  /*27890*/  IMAD.MOV.U32 R2, RZ, RZ, -0x1 ;  /* 0xffffffffff027424 */ /* 0x000fc600078e00ff */
[----:B------:R1:W-:Y:S01]  /*278a0*/  STL [R1+0x378], R22 ;  /* 0x0003781601007387 */ /* 0x0003e20000100800 */
[----:B------:R-:W-:-:S03]  /*278b0*/  ISETP.GE.U32.AND.EX P0, PT, R22, UR13, PT, P0 ;  /* 0x0000000d16007c0c */ /* 0x000fc6000bf06100 */
[----:B------:R1:W-:Y:S04]  /*278c0*/  STL [R1+0x37c], R21 ;  /* 0x00037c1501007387 */ /* 0x0003e80000100800 */
[----:B------:R1:W-:Y:S06]  /*278d0*/  STL [R1+0x370], R2 ;  /* 0x0003700201007387 */ /* 0x0003ec0000100800 */
[----:B------:R-:W-:Y:S05]  /*278e0*/  @P0 BRA `(.L_x_97) ;  /* 0x0000000400740947 */ /* 0x000fea0003800000 */
[----:B------:R-:W1:Y:S01]  /*278f0*/  S2R R16, SR_CTAID.X ;  /* 0x0000000000107919 */ /* 0x000e620000002500 */
[----:B------:R-:W2:Y:S01]  /*27900*/  LDC.64 R8, c[0x0][0x628] ;  /* 0x00018a00ff087b82 */ /* 0x000ea20000000a00 */
[----:B------:R-:W-:Y:S01]  /*27910*/  ULDC UR10, c[0x0][0x150] ;  /* 0x00005400000a7ab9 */ /* 0x000fe20000000800 */
[----:B------:R-:W-:Y:S01]  /*27920*/  IMAD.MOV.U32 R6, RZ, RZ, R21 ;  /* 0x000000ffff067224 */ /* 0x000fe200078e0015 */
[----:B0-----:R-:W0:Y:S01]  /*27930*/  S2R R18, SR_CTAID.Y ;  /* 0x0000000000127919 */ /* 0x001e220000002600 */
[----:B------:R-:W-:-:S04]  /*27940*/  IMAD.MOV.U32 R7, RZ, RZ, R22 ;  /* 0x000000ffff077224 */ /* 0x000fc800078e0016 */
[----:B------:R-:W3:Y:S08]  /*27950*/  LDC R19, c[0x0][0x144] ;  /* 0x00005100ff137b82 */ /* 0x000ef00000000800 */
[----:B------:R-:W4:Y:S08]  /*27960*/  LDC R10, c[0x0][0x630] ;  /* 0x00018c00ff0a7b82 */ /* 0x000f300000000800 */
[----:B------:R-:W0:Y:S01]  /*27970*/  LDC.64 R14, c[0x0][0x620] ;  /* 0x00018800ff0e7b82 */ /* 0x000e220000000a00 */
[----:B--2---:R-:W-:-:S04]  /*27980*/  ISETP.NE.U32.AND P0, PT, R8, RZ, PT ;  /* 0x000000ff0800720c */ /* 0x004fc80003f05070 */
[----:B------:R-:W-:Y:S02]  /*27990*/  ISETP.NE.AND.EX P0, PT, R9, RZ, PT, P0 ;  /* 0x000000ff0900720c */ /* 0x000fe40003f05300 */
[----:B-1----:R-:W-:-:S05]  /*279a0*/  I2FP.F32.U32 R2, R16 ;  /* 0x0000001000027245 */ /* 0x002fca0000201000 */
[----:B------:R-:W-:-:S04]  /*279b0*/  FMUL R2, R2, UR10 ;  /* 0x0000000a02027c20 */ /* 0x000fc80008400000 */
[----:B------:R1:W2:Y:S02]  /*279c0*/  F2I.U32.TRUNC.NTZ R17, R2 ;  /* 0x0000000200117305 */ /* 0x0002a4000020f000 */
[----:B---34-:R-:W-:Y:S05]  /*279d0*/  @!P0 BRA `(.L_x_98) ;  /* 0x0000000000288947 */ /* 0x018fea0003800000 */
[----:B-1----:R-:W1:Y:S02]  /*279e0*/  LDC R2, c[0x0][0x634] ;  /* 0x00018d00ff027b82 */ /* 0x002e640000000800 */
        /* <DEDUP_REMOVED lines=9> */
.L_x_98:
[-CC-:B------:R-:W-:Y:S01]  /*27a80*/  SHF.R.U64 R23, R6, R10.reuse, R7.reuse ;  /* 0x0000000a06177219 */ /* 0x180fe20000001207 */
[----:B------:R-:W3:Y:S01]  /*27a90*/  LDC.64 R26, c[0x0][0x640] ;  /* 0x00019000ff1a7b82 */ /* 0x000ee20000000a00 */
[----:B-1----:R-:W-:Y:S01]  /*27aa0*/  SHF.R.U32.HI R2, RZ, R10, R7 ;  /* 0x0000000aff027219 */ /* 0x002fe20000011607 */
[----:B--2---:R-:W-:Y:S01]  /*27ab0*/  IMAD.MOV R17, RZ, RZ, -R17 ;  /* 0x000000ffff117224 */ /* 0x004fe200078e0a11 */
[----:B------:R-:W-:Y:S01]  /*27ac0*/  IADD3 R5, P0, RZ, -R23, RZ ;  /* 0x80000017ff057210 */ /* 0x000fe20007f1e0ff */
[----:B------:R-:W-:Y:S01]  /*27ad0*/  ULDC UR10, c[0x0][0x154] ;  /* 0x00005500000a7ab9 */ /* 0x000fe20000000800 */
[----:B------:R-:W-:-:S03]  /*27ae0*/  IMAD.MOV.U32 R7, RZ, RZ, 0x1 ;  /* 0x00000001ff077424 */ /* 0x000fc600078e00ff */
[----:B------:R-:W1:Y:S01]  /*27af0*/  LDC R6, c[0x0][0x618] ;  /* 0x00018600ff067b82 */ /* 0x000e620000000800 */
[----:B------:R-:W-:Y:S02]  /*27b00*/  IMAD.X R3, RZ, RZ, ~R2, P0 ;  /* 0x000000ffff037224 */ /* 0x000fe400000e0e02 */
[----:B------:R-:W-:Y:S02]  /*27b10*/  IMAD.MOV.U32 R2, RZ, RZ, R21 ;  /* 0x000000ffff027224 */ /* 0x000fe400078e0015 */
[-C--:B0-----:R-:W-:Y:S02]  /*27b20*/  IMAD R4, R3, R14.reuse, RZ ;  /* 0x0000000e03047224 */ /* 0x081fe400078e02ff */
[----:B------:R-:W-:Y:S01]  /*27b30*/  IMAD.MOV.U32 R3, RZ, RZ, R22 ;  /* 0x000000ffff037224 */ /* 0x000fe200078e0016 */
[----:B------:R-:W0:Y:S01]  /*27b40*/  LDC R20, c[0x0][0x608] ;  /* 0x00018200ff147b82 */ /* 0x000e220000000800 */
[----:B------:R-:W-:Y:S02]  /*27b50*/  IMAD R22, R19, R17, R16 ;  /* 0x0000001113167224 */ /* 0x000fe400078e0210 */
[----:B------:R-:W-:-:S04]  /*27b60*/  IMAD.WIDE.U32 R2, R5, R14, R2 ;  /* 0x0000000e05027225 */ /* 0x000fc800078e0002 */
[----:B------:R-:W-:Y:S01]  /*27b70*/  IMAD R5, R5, R15, R4 ;  /* 0x0000000f05057224 */ /* 0x000fe200078e0204 */
[----:B------:R-:W2:Y:S01]  /*27b80*/  LDC R24, c[0x0][0x658] ;  /* 0x00019600ff187b82 */ /* 0x000ea20000000800 */
[----:B------:R-:W-:Y:S02]  /*27b90*/  I2FP.F32.U32 R4, R18 ;  /* 0x0000001200047245 */ /* 0x000fe40000201000 */
[----:B------:R-:W-:Y:S01]  /*27ba0*/  IMAD.IADD R3, R3, 0x1, R5 ;  /* 0x0000000103037824 */ /* 0x000fe200078e0205 */
[----:B---3--:R-:W-:Y:S01]  /*27bb0*/  ISETP.NE.U32.AND P0, PT, R26, RZ, PT ;  /* 0x000000ff1a00720c */ /* 0x008fe20003f05070 */
[----:B------:R-:W-:Y:S02]  /*27bc0*/  IMAD.MOV.U32 R5, RZ, RZ, -0x1 ;  /* 0xffffffffff057424 */ /* 0x000fe400078e00ff */
[----:B------:R-:W-:Y:S01]  /*27bd0*/  FMUL R4, R4, UR10 ;  /* 0x0000000a04047c20 */ /* 0x000fe20008400000 */
[----:B------:R-:W3:Y:S01]  /*27be0*/  LDC R15, c[0x0][0x148] ;  /* 0x00005200ff0f7b82 */ /* 0x000ee20000000800 */
[----:B-1----:R-:W-:-:S02]  /*27bf0*/  SHF.R.U64 R10, R2, R6, R3 ;  /* 0x00000006020a7219 */ /* 0x002fc40000001203 */
[----:B------:R1:W4:Y:S01]  /*27c00*/  F2I.U32.TRUNC.NTZ R11, R4 ;  /* 0x00000004000b7305 */ /* 0x000322000020f000 */
[----:B------:R-:W-:Y:S02]  /*27c10*/  ISETP.NE.AND.EX P0, PT, R27, RZ, PT, P0 ;  /* 0x000000ff1b00720c */ /* 0x000fe40003f05300 */
[----:B------:R-:W-:Y:S02]  /*27c20*/  SHF.R.U32.HI R3, RZ, R6, R3 ;  /* 0x00000006ff037219 */ /* 0x000fe40000011603 */
[----:B------:R-:W1:Y:S02]  /*27c30*/  LDC R16, c[0x0][0x600] ;  /* 0x00018000ff107b82 */ /* 0x000e640000000800 */
[-CC-:B0-----:R-:W-:Y:S02]  /*27c40*/  SHF.R.U64 R8, R10, R20.reuse, R3.reuse ;  /* 0x000000140a087219 */ /* 0x181fe40000001203 */
[----:B------:R-:W-:-:S04]  /*27c50*/  SHF.R.U32.HI R3, RZ, R20, R3 ;  /* 0x00000014ff037219 */ /* 0x000fc80000011603 */
[----:B------:R-:W0:Y:S01]  /*27c60*/  LDC R17, c[0x0][0x648] ;  /* 0x00019200ff117b82 */ /* 0x000e220000000800 */
[-CC-:B--2---:R-:W-:Y:S02]  /*27c70*/  SHF.R.U64 R14, R8, R24.reuse, R3.reuse ;  /* 0x00000018080e7219 */ /* 0x184fe40000001203 */
[-C--:B------:R-:W-:Y:S02]  /*27c80*/  SHF.L.U32 R5, R5, R24.reuse, RZ ;  /* 0x0000001805057219 */ /* 0x080fe400000006ff */
[-C--:B------:R-:W-:Y:S01]  /*27c90*/  SHF.R.U32.HI R3, RZ, R24.reuse, R3 ;  /* 0x00000018ff037219 */ /* 0x080fe20000011603 */
[----:B------:R-:W-:Y:S01]  /*27ca0*/  IMAD.MOV.U32 R2, RZ, RZ, R14 ;  /* 0x000000ffff027224 */ /* 0x000fe200078e000e */
[----:B------:R-:W-:Y:S01]  /*27cb0*/  SHF.L.U32 R24, R7, R24, RZ ;  /* 0x0000001807187219 */ /* 0x000fe200000006ff */
[----:B------:R-:W2:Y:S01]  /*27cc0*/  LDC R19, c[0x0][0x638] ;  /* 0x00018e00ff137b82 */ /* 0x000ea20000000800 */
[----:B------:R-:W-:-:S07]  /*27cd0*/  LOP3.LUT R147, RZ, R5, RZ, 0x33, !PT ;  /* 0x00000005ff937212 */ /* 0x000fce00078e33ff */
[----:B------:R-:W0:Y:S01]  /*27ce0*/  LDC R21, c[0x0][0x610] ;  /* 0x00018400ff157b82 */ /* 0x000e220000000800 */
[----:B----4-:R-:W-:Y:S05]  /*27cf0*/  @!P0 BRA `(.L_x_99) ;  /* 0x0000000000288947 */ /* 0x010fea0003800000 */
[----:B------:R-:W4:Y:S02]  /*27d00*/  LDC R7, c[0x0][0x64c] ;  /* 0x00019300ff077b82 */ /* 0x000f240000000800 */
[----:B----4-:R-:W-:-:S05]  /*27d10*/  IADD3 R7, P0, R14, R7, RZ ;  /* 0x000000070e077210 */ /* 0x010fca0007f1e0ff */
[----:B------:R-:W-:-:S04]  /*27d20*/  IMAD.X R9, RZ, RZ, R3, P0 ;  /* 0x000000ffff097224 */ /* 0x000fc800000e0603 */
[----:B------:R-:W-:-:S04]  /*27d30*/  IMAD.WIDE.U32 R2, R9, R26, RZ ;  /* 0x0000001a09027225 */ /* 0x000fc800078e00ff */
[----:B-1----:R-:W-:-:S04]  /*27d40*/  IMAD.WIDE.U32 R4, P0, R7, R27, R2 ;  /* 0x0000001b07047225 */ /* 0x002fc80007800002 */
[----:B------:R-:W-:-:S04]  /*27d50*/  IMAD.WIDE.U32 R2, R7, R26, RZ ;  /* 0x0000001a07027225 */ /* 0x000fc800078e00ff */
[----:B------:R-:W-:Y:S01]  /*27d60*/  IMAD.X R7, RZ, RZ, RZ, P0 ;  /* 0x000000ffff077224 */ /* 0x000fe200000e06ff */
[----:B------:R-:W-:Y:S01]  /*27d70*/  IADD3 RZ, P0, R3, R4, RZ ;  /* 0x0000000403ff7210 */ /* 0x000fe20007f1e0ff */
[----:B------:R-:W-:-:S04]  /*27d80*/  IMAD.MOV.U32 R6, RZ, RZ, R5 ;  /* 0x000000ffff067224 */ /* 0x000fc800078e0005 */
[----:B------:R-:W-:-:S08]  /*27d90*/  IMAD.WIDE.U32.X R2, R9, R27, R6, P0 ;  /* 0x0000001b09027225 */ /* 0x000fd000000e0406 */
.L_x_99:
[----:B-1----:R-:W1:Y:S01]  /*27da0*/  LDC R4, c[0x0][0x65c] ;  /* 0x00019700ff047b82 */ /* 0x002e620000000800 */
[----:B0-----:R-:W-:Y:S01]  /*27db0*/  SHF.R.U64 R2, R2, R17, R3 ;  /* 0x0000001102027219 */ /* 0x001fe20000001203 */
[----:B------:R-:W-:Y:S01]  /*27dc0*/  VIADD R5, R16, 0xffffffff ;  /* 0xffffffff10057836 */ /* 0x000fe20000000000 */
[----:B------:R-:W-:Y:S01]  /*27dd0*/  LOP3.LUT R147, R8, R147, RZ, 0xc0, !PT ;  /* 0x0000009308937212 */ /* 0x000fe200078ec0ff */
[----:B------:R-:W-:Y:S01]  /*27de0*/  IMAD.MOV R11, RZ, RZ, -R11 ;  /* 0x000000ffff0b7224 */ /* 0x000fe200078e0a0b */
[----:B------:R-:W-:Y:S01]  /*27df0*/  R2UR UR48, R23 ;  /* 0x00000000173072ca */ /* 0x000fe200000e0000 */
[----:B------:R-:W-:Y:S01]  /*27e00*/  IMAD.MOV R3, RZ, RZ, -R2 ;  /* 0x000000ffff037224 */ /* 0x000fe200078e0a02 */
[----:B------:R-:W-:Y:S01]  /*27e10*/  LOP3.LUT R5, R10, R5, RZ, 0xc0, !PT ;  /* 0x000000050a057212 */ /* 0x000fe200078ec0ff */
[----:B------:R-:W-:Y:S02]  /*27e20*/  IMAD R147, R24, R2, R147 ;  /* 0x0000000218937224 */ /* 0x000fe400078e0293 */
[----:B--2---:R-:W-:-:S02]  /*27e30*/  IMAD R2, R3, R19, R14 ;  /* 0x0000001303027224 */ /* 0x004fc400078e020e */
[----:B------:R-:W-:Y:S02]  /*27e40*/  IMAD.MOV.U32 R3, RZ, RZ, 0x1 ;  /* 0x00000001ff037424 */ /* 0x000fe400078e00ff */
[----:B------:R-:W-:Y:S01]  /*27e50*/  IMAD R2, R2, R16, R5 ;  /* 0x0000001002027224 */ /* 0x000fe200078e0205 */
[----:B-1----:R-:W-:-:S13]  /*27e60*/  ISETP.NE.AND P0, PT, R4, 0x1, PT ;  /* 0x000000010400780c */ /* 0x002fda0003f05270 */
[----:B---3--:R-:W-:-:S04]  /*27e70*/  @P0 IMAD R22, R15, R11, R18 ;  /* 0x0000000b0f160224 */ /* 0x008fc800078e0212 */
[----:B------:R-:W-:-:S05]  /*27e80*/  IMAD R147, R147, R21, R22 ;  /* 0x0000001593937224 */ /* 0x000fca00078e0216 */
[----:B------:R-:W-:Y:S02]  /*27e90*/  SEL R4, R2, R147, !P0 ;  /* 0x0000009302047207 */ /* 0x000fe40004000000 */
[----:B------:R-:W-:-:S03]  /*27ea0*/  SEL R147, R147, R2, !P0 ;  /* 0x0000000293937207 */ /* 0x000fc60004000000 */
[----:B------:R2:W-:Y:S04]  /*27eb0*/  STL [R1+0x370], R4 ;  /* 0x0003700401007387 */ /* 0x0005e80000100800 */
.L_x_97:
[----:B------:R3:W-:Y:S01]  /*27ec0*/  STL [R1+0x374], R147 ;  /* 0x0003749301007387 */ /* 0x0007e20000100800 */
[----:B------:R-:W-:Y:S01]  /*27ed0*/  LOP3.LUT P0, RZ, R3, 0xff, RZ, 0xc0, !PT ;  /* 0x000000ff03ff7812 */ /* 0x000fe2000780c0ff */
[----:B------:R-:W-:-:S04]  /*27ee0*/  UIMAD.WIDE.U32 UR12, UR42, -0x45d1745d, URZ ;  /* 0xba2e8ba32a0c78a5 */ /* 0x000fc8000f8e003f */
[----:B------:R-:W-:-:S04]  /*27ef0*/  USHF.R.U32.HI UR12, URZ, 0x3, UR13 ;  /* 0x000000033f0c7899 */ /* 0x000fc8000801160d */
[----:B------:R-:W-:-:S04]  /*27f00*/  UIMAD UR42, UR12, -0xb, UR42 ;  /* 0xfffffff50c2a78a4 */ /* 0x000fc8000f8e022a */
[----:B---3--:R-:W-:Y:S08]  /*27f10*/  @P0 BRA `(.L_x_100) ;  /* 0xfffffd94005c0947 */ /* 0x008ff0000383ffff */
[----:B------:R-:W-:Y:S05]  /*27f20*/  EXIT ;  /* 0x000000000000794d */ /* 0x000fea0003800000 */
.L_x_8:
[----:B------:R-:W2:Y:S01]  /*27f30*/  LDL R20, [R1+0x37c] ;  /* 0x00037c0001147983 */ /* 0x000ea20000100800 */
[----:B------:R-:W-:-:S03]  /*27f40*/  ULDC.64 UR6, c[0x0][0x650] ;  /* 0x0001940000067ab9 */ /* 0x000fc60000000a00 */
[----:B------:R-:W3:Y:S01]  /*27f50*/  LDL R163, [R1+0x378] ;  /* 0x0003780001a37983 */ /* 0x000ee20000100800 */
[----:B------:R-:W-:Y:S01]  /*27f60*/  PRMT R0, RZ, 0x7610, R0 ;  /* 0x00007610ff007816 */ /* 0x000fe20000000000 */
[----:B------:R-:W-:Y:S02]  /*27f70*/  IMAD.MOV.U32 R5, RZ, RZ, -0x1 ;  /* 0xffffffffff057424 */ /* 0x000fe400078e00ff */
[----:B------:R-:W-:Y:S02]  /*27f80*/  IMAD.MOV.U32 R4, RZ, RZ, -0x1 ;  /* 0xffffffffff047424 */ /* 0x000fe400078e00ff */
[----:B------:R-:W-:Y:S01]  /*27f90*/  IMAD.MOV.U32 R10, RZ, RZ, -0x1 ;  /* 0xffffffffff0a7424 */ /* 0x000fe200078e00ff */
[----:B--2---:R-:W-:-:S04]  /*27fa0*/  ISETP.GE.U32.AND P0, PT, R20, UR6, PT ;  /* 0x0000000614007c0c */ /* 0x004fc8000bf06070 */
[----:B---3--:R-:W-:-:S13]  /*27fb0*/  ISETP.GE.U32.AND.EX P0, PT, R163, UR7, PT, P0 ;  /* 0x00000007a3007c0c */ /* 0x008fda000bf06100 */
[----:B------:R-:W-:Y:S05]  /*27fc0*/  @P0 BRA `(.L_x_101) ;  /* 0x0000000400380947 */ /* 0x000fea0003800000 */
        /* <DEDUP_REMOVED lines=18> */
.L_x_102:
[----:B0-----:R-:W0:Y:S01]  /*280f0*/  LDC.64 R22, c[0x0][0x640] ;  /* 0x00019000ff167b82 */ /* 0x001e220000000a00 */
[-CC-:B------:R-:W-:Y:S01]  /*28100*/  SHF.R.U64 R16, R10, R12.reuse, R11.reuse ;  /* 0x0000000c0a107219 */ /* 0x180fe2000000120b */
[----:B------:R-:W-:Y:S01]  /*28110*/  IMAD.MOV.U32 R4, RZ, RZ, R20 ;  /* 0x000000ffff047224 */ /* 0x000fe200078e0014 */
[----:B------:R-:W-:Y:S01]  /*28120*/  SHF.R.U32.HI R0, RZ, R12, R11 ;  /* 0x0000000cff007219 */ /* 0x000fe2000001160b */
[----:B------:R-:W-:Y:S01]  /*28130*/  IMAD.MOV.U32 R26, RZ, RZ, 0x1 ;  /* 0x00000001ff1a7424 */ /* 0x000fe200078e00ff */
[----:B------:R-:W-:-:S03]  /*28140*/  IADD3 R7, P0, RZ, -R16, RZ ;  /* 0x80000010ff077210 */ /* 0x000fc60007f1e0ff */
[----:B------:R-:W1:Y:S02]  /*28150*/  LDC R8, c[0x0][0x618] ;  /* 0x00018600ff087b82 */ /* 0x000e640000000800 */
[----:B------:R-:W-:-:S04]  /*28160*/  IMAD.X R5, RZ, RZ, ~R0, P0 ;  /* 0x000000ffff057224 */ /* 0x000fc800000e0e00 */
[-C--:B------:R-:W-:Y:S02]  /*28170*/  IMAD R0, R5, R18.reuse, RZ ;  /* 0x0000001205007224 */ /* 0x080fe400078e02ff */
[----:B------:R-:W2:Y:S01]  /*28180*/  LDC R10, c[0x0][0x608] ;  /* 0x00018200ff0a7b82 */ /* 0x000ea20000000800 */
[----:B------:R-:W-:Y:S02]  /*28190*/  IMAD.MOV.U32 R5, RZ, RZ, R163 ;  /* 0x000000ffff057224 */ /* 0x000fe400078e00a3 */
[----:B------:R-:W-:-:S05]  /*281a0*/  IMAD.WIDE.U32 R4, R7, R18, R4 ;  /* 0x0000001207047225 */ /* 0x000fca00078e0004 */
[----:B------:R-:W3:Y:S01]  /*281b0*/  LDC R21, c[0x0][0x658] ;  /* 0x00019600ff157b82 */ /* 0x000ee20000000800 */
[----:B------:R-:W-:Y:S01]  /*281c0*/  IMAD R7, R7, R19, R0 ;  /* 0x0000001307077224 */ /* 0x000fe200078e0200 */
[----:B0-----:R-:W-:-:S03]  /*281d0*/  ISETP.NE.U32.AND P0, PT, R22, RZ, PT ;  /* 0x000000ff1600720c */ /* 0x001fc60003f05070 */
[----:B------:R-:W-:Y:S01]  /*281e0*/  IMAD.IADD R5, R5, 0x1, R7 ;  /* 0x0000000105057824 */ /* 0x000fe200078e0207 */
[----:B------:R-:W-:Y:S02]  /*281f0*/  ISETP.NE.AND.EX P0, PT, R23, RZ, PT, P0 ;  /* 0x000000ff1700720c */ /* 0x000fe40003f05300 */
[----:B------:R-:W0:Y:S02]  /*28200*/  LDC R18, c[0x0][0x600] ;  /* 0x00018000ff127b82 */ /* 0x000e240000000800 */
[-CC-:B-1----:R-:W-:Y:S01]  /*28210*/  SHF.R.U64 R12, R4, R8.reuse, R5.reuse ;  /* 0x00000008040c7219 */ /* 0x182fe20000001205 */
[----:B------:R-:W-:Y:S01]  /*28220*/  IMAD.MOV.U32 R4, RZ, RZ, -0x1 ;  /* 0xffffffffff047424 */ /* 0x000fe200078e00ff */
[----:B------:R-:W-:-:S04]  /*28230*/  SHF.R.U32.HI R5, RZ, R8, R5 ;  /* 0x00000008ff057219 */ /* 0x000fc80000011605 */
[----:B------:R-:W1:Y:S01]  /*28240*/  LDC R20, c[0x0][0x648] ;  /* 0x00019200ff147b82 */ /* 0x000e620000000800 */
[-CC-:B--2---:R-:W-:Y:S02]  /*28250*/  SHF.R.U64 R17, R12, R10.reuse, R5.reuse ;  /* 0x0000000a0c117219 */ /* 0x184fe40000001205 */
[----:B------:R-:W-:-:S05]  /*28260*/  SHF.R.U32.HI R0, RZ, R10, R5 ;  /* 0x0000000aff007219 */ /* 0x000fca0000011605 */
[----:B------:R-:W2:Y:S01]  /*28270*/  LDC R24, c[0x0][0x638] ;  /* 0x00018e00ff187b82 */ /* 0x000ea20000000800 */
[-C--:B---3--:R-:W-:Y:S02]  /*28280*/  SHF.L.U32 R4, R4, R21.reuse, RZ ;  /* 0x0000001504047219 */ /* 0x088fe400000006ff */
[-CC-:B------:R-:W-:Y:S02]  /*28290*/  SHF.R.U64 R19, R17, R21.reuse, R0.reuse ;  /* 0x0000001511137219 */ /* 0x180fe40000001200 */
        /* <DEDUP_REMOVED lines=15> */
.L_x_103:
[----:B------:R-:W4:Y:S01]  /*28390*/  LDC R0, c[0x0][0x65c] ;  /* 0x00019700ff007b82 */ /* 0x000f220000000800 */
[----:B-1----:R-:W-:Y:S01]  /*283a0*/  SHF.R.U64 R3, R4, R20, R5 ;  /* 0x0000001404037219 */ /* 0x002fe20000001205 */
[----:B0-----:R-:W-:Y:S01]  /*283b0*/  VIADD R7, R18, 0xffffffff ;  /* 0xffffffff12077836 */ /* 0x001fe20000000000 */
[----:B------:R-:W-:Y:S01]  /*283c0*/  SHF.L.U32 R5, R26, R21, RZ ;  /* 0x000000151a057219 */ /* 0x000fe200000006ff */
[----:B------:R-:W-:Y:S02]  /*283d0*/  IMAD.MOV.U32 R10, RZ, RZ, R16 ;  /* 0x000000ffff0a7224 */ /* 0x000fe400078e0010 */
[----:B------:R-:W-:Y:S01]  /*283e0*/  IMAD.MOV R4, RZ, RZ, -R3 ;  /* 0x000000ffff047224 */ /* 0x000fe200078e0a03 */
[----:B----4-:R-:W-:Y:S02]  /*283f0*/  ISETP.NE.AND P0, PT, R0, 0x1, PT ;  /* 0x000000010000780c */ /* 0x010fe40003f05270 */
[----:B------:R-:W-:-:S05]  /*28400*/  LOP3.LUT R0, R17, R28, RZ, 0xc0, !PT ;  /* 0x0000001c11007212 */ /* 0x000fca00078ec0ff */
[----:B------:R-:W-:Y:S01]  /*28410*/  IMAD R5, R5, R3, R0 ;  /* 0x0000000305057224 */ /* 0x000fe200078e0200 */
[----:B------:R-:W-:Y:S01]  /*28420*/  LOP3.LUT R3, R12, R7, RZ, 0xc0, !PT ;  /* 0x000000070c037212 */ /* 0x000fe200078ec0ff */
[----:B--2---:R-:W-:Y:S02]  /*28430*/  IMAD R0, R4, R24, R19 ;  /* 0x0000001804007224 */ /* 0x004fe400078e0213 */
[----:B------:R-:W-:Y:S02]  /*28440*/  IMAD.MOV.U32 R4, RZ, RZ, 0x1 ;  /* 0x00000001ff047424 */ /* 0x000fe400078e00ff */
[----:B------:R-:W-:Y:S02]  /*28450*/  @P0 IMAD R6, R13, R14, R2 ;  /* 0x0000000e0d060224 */ /* 0x000fe400078e0202 */
[----:B------:R-:W-:Y:S01]  /*28460*/  IMAD R2, R0, R18, R3 ;  /* 0x0000001200027224 */ /* 0x000fe200078e0203 */
[----:B------:R-:W-:Y:S01]  /*28470*/  PRMT R0, R4, 0x7610, R0 ;  /* 0x0000761004007816 */ /* 0x000fe20000000000 */
[----:B---3--:R-:W-:-:S05]  /*28480*/  IMAD R5, R5, R25, R6 ;  /* 0x0000001905057224 */ /* 0x008fca00078e0206 */
[----:B------:R-:W-:Y:S02]  /*28490*/  SEL R4, R2, R5, !P0 ;  /* 0x0000000502047207 */ /* 0x000fe40004000000 */
[----:B------:R-:W-:-:S07]  /*284a0*/  SEL R5, R5, R2, !P0 ;  /* 0x0000000205057207 */ /* 0x000fce0004000000 */
.L_x_101:
[----:B------:R-:W-:-:S08]  /*284b0*/  NOP ;  /* 0x0000000000007918 */ /* 0x000fd00000000000 */
[----:B0-----:R-:W0:-:S00]  /*284c0*/  USETMAXREG.DEALLOC.CTAPOOL 0x18 ;  /* 0x00000018000079c8 */ /* 0x001e0000080e0500 */
[----:B------:R-:W-:-:S13]  /*284d0*/  ISETP.NE.AND P0, PT, RZ, UR5, PT ;  /* 0x00000005ff007c0c */ /* 0x000fda000bf05270 */
[----:B------:R-:W-:Y:S05]  /*284e0*/  @P0 EXIT ;  /* 0x000000000000094d */ /* 0x000fea0003800000 */
[----:B0-----:R-:W-:Y:S01]  /*284f0*/  LOP3.LUT P0, RZ, R0, 0xff, RZ, 0xc0, !PT ;  /* 0x000000ff00ff7812 */ /* 0x001fe2000780c0ff */
[----:B------:R-:W-:Y:S02]  /*28500*/  IMAD.MOV.U32 R6, RZ, RZ, 0x1 ;  /* 0x00000001ff067424 */ /* 0x000fe400078e00ff */
[----:B------:R-:W-:-:S10]  /*28510*/  IMAD.MOV.U32 R7, RZ, RZ, RZ ;  /* 0x000000ffff077224 */ /* 0x000fd400078e00ff */
[----:B------:R-:W-:Y:S05]  /*28520*/  @!P0 BRA `(.L_x_104) ;  /* 0x0000000c00588947 */ /* 0x000fea0003800000 */
[----:B------:R-:W0:Y:S01]  /*28530*/  LDC R0, c[0x0][0x28c] ;  /* 0x0000a300ff007b82 */ /* 0x000e220000000800 */
[----:B------:R-:W1:Y:S01]  /*28540*/  S2R R11, SR_CgaCtaId ;  /* 0x00000000000b7919 */ /* 0x000e620000008800 */
[----:B------:R-:W-:Y:S01]  /*28550*/  ULDC UR8, c[0x0][0x658] ;  /* 0x0001960000087ab9 */ /* 0x000fe20000000800 */
[----:B------:R-:W-:Y:S01]  /*28560*/  UMOV UR7, 0xffffffff ;  /* 0xffffffff00077882 */ /* 0x000fe20000000000 */
[----:B------:R-:W-:Y:S01]  /*28570*/  ULDC UR6, c[0x0][0xc] ;  /* 0x0000030000067ab9 */ /* 0x000fe20000000800 */
[----:B------:R-:W-:Y:S01]  /*28580*/  USHF.L.U32 UR9, UR7, UR8, URZ ;  /* 0x0000000807097299 */ /* 0x000fe2000800063f */
[----:B------:R-:W-:Y:S01]  /*28590*/  BSSY B0, `(.L_x_104) ;  /* 0x00000cf000007945 */ /* 0x000fe20003800000 */
[----:B------:R-:W-:Y:S01]  /*285a0*/  UMOV UR10, 0x1 ;  /* 0x00000001000a7882 */ /* 0x000fe20000000000 */
[----:B------:R-:W-:Y:S01]  /*285b0*/  ULDC UR7, c[0x0][0x10] ;  /* 0x0000040000077ab9 */ /* 0x000fe20000000800 */
[----:B------:R-:W-:Y:S01]  /*285c0*/  USHF.L.U32 UR19, UR10, UR8, URZ ;  /* 0x000000080a137299 */ /* 0x000fe2000800063f */
[----:B------:R-:W-:Y:S01]  /*285d0*/  IMAD.MOV.U32 R9, RZ, RZ, 0x1 ;  /* 0x00000001ff097424 */ /* 0x000fe200078e00ff */
[----:B------:R-:W-:Y:S01]  /*285e0*/  UIMAD.WIDE.U32 UR6, UR6, UR7, URZ ;  /* 0x00000007060672a5 */ /* 0x000fe2000f8e003f */
[----:B------:R-:W-:Y:S01]  /*285f0*/  IMAD.MOV.U32 R6, RZ, RZ, 0x1 ;  /* 0x00000001ff067424 */ /* 0x000fe200078e00ff */
[----:B------:R-:W-:Y:S01]  /*28600*/  ULDC UR8, c[0x0][0x14] ;  /* 0x0000050000087ab9 */ /* 0x000fe20000000800 */
[----:B------:R-:W-:Y:S01]  /*28610*/  IMAD.MOV.U32 R7, RZ, RZ, RZ ;  /* 0x000000ffff077224 */ /* 0x000fe200078e00ff */
[----:B------:R-:W-:-:S02]  /*28620*/  UIMAD.WIDE.U32 UR22, UR6, UR8, URZ ;  /* 0x00000008061672a5 */ /* 0x000fc4000f8e003f */
[----:B------:R-:W-:Y:S01]  /*28630*/  UIMAD UR13, UR7, UR8, URZ ;  /* 0x00000008070d72a4 */ /* 0x000fe2000f8e023f */
[----:B------:R-:W-:Y:S01]  /*28640*/  ULDC UR5, c[0x0][0x600] ;  /* 0x0001800000057ab9 */ /* 0x000fe20000000800 */
[----:B------:R-:W-:Y:S02]  /*28650*/  ULOP3.LUT UR21, UR4, 0x2, URZ, 0xfc, !UPT ;  /* 0x0000000204157892 */ /* 0x000fe4000f8efc3f */
[----:B------:R-:W-:Y:S01]  /*28660*/  UIADD3 UR5, UR5, -0x1, URZ ;  /* 0xffffffff05057890 */ /* 0x000fe2000fffe03f */
[----:B0-----:R-:W-:Y:S01]  /*28670*/  VIADD R0, R0, 0x1f ;  /* 0x0000001f00007836 */ /* 0x001fe20000000000 */
[----:B------:R-:W-:Y:S02]  /*28680*/  ULOP3.LUT UR18, URZ, UR9, URZ, 0x33, !UPT ;  /* 0x000000093f127292 */ /* 0x000fe4000f8e333f */
[----:B------:R-:W-:Y:S02]  /*28690*/  UIADD3 UR13, UR23, UR13, URZ ;  /* 0x0000000d170d7290 */ /* 0x000fe4000fffe03f */
[----:B------:R-:W-:Y:S01]  /*286a0*/  SHF.R.S32.HI R3, RZ, 0x1f, R0 ;  /* 0x0000001fff037819 */ /* 0x000fe20000011400 */
[----:B------:R-:W-:-:S03]  /*286b0*/  ULDC.64 UR24, c[0x0][0x198] ;  /* 0x0000660000187ab9 */ /* 0x000fc60000000a00 */
[----:B------:R-:W-:Y:S02]  /*286c0*/  LEA.HI R0, R3, R0, RZ, 0x5 ;  /* 0x0000000003007211 */ /* 0x000fe400078f28ff */
[----:B-1----:R-:W-:Y:S02]  /*286d0*/  LOP3.LUT R11, R11, 0x1, RZ, 0xc0, !PT ;  /* 0x000000010b0b7812 */ /* 0x002fe400078ec0ff */
[----:B------:R-:W-:-:S05]  /*286e0*/  SHF.R.S32.HI R0, RZ, 0x5, R0 ;  /* 0x00000005ff007819 */ /* 0x000fca0000011400 */
[----:B------:R-:W-:-:S07]  /*286f0*/  VIADD R16, R0, 0x1 ;  /* 0x0000000100107836 */ /* 0x000fce0000000000 */
.L_x_115:
[----:B------:R-:W-:-:S03]  /*28700*/  UMOV UR6, 0xffffffff ;  /* 0xffffffff00067882 */ /* 0x000fc60000000000 */
[----:B------:R-:W-:Y:S05]  /*28710*/  BRA.DIV UR6, `(.L_x_105) ;  /* 0x0000001206d47947 */ /* 0x000fea000b800000 */
[----:B------:R-:W-:-:S13]  /*28720*/  ELECT P0, URZ, PT ;  /* 0x00000000003f782f */ /* 0x000fda0003800000 */
.L_x_133:
[----:B------:R-:W0:Y:S01]  /*28730*/  LDC R2, c[0x0][0x28c] ;  /* 0x0000a300ff027b82 */ /* 0x000e220000000800 */
[----:B------:R-:W-:Y:S01]  /*28740*/  BSSY B1, `(.L_x_106) ;  /* 0x000003b000017945 */ /* 0x000fe20003800000 */
[----:B0-----:R-:W-:-:S13]  /*28750*/  ISETP.LT.OR P0, PT, R2, 0x1, !P0 ;  /* 0x000000010200780c */ /* 0x001fda0004701670 */
[----:B------:R-:W-:Y:S05]  /*28760*/  @P0 BRA `(.L_x_107) ;  /* 0x0000000000e00947 */ /* 0x000fea0003800000 */
[----:B------:R-:W-:Y:S02]  /*28770*/  IMAD R4, R4, 0x2, R11 ;  /* 0x0000000204047824 */ /* 0x000fe400078e020b */
[----:B------:R-:W-:Y:S02]  /*28780*/  IMAD.SHL.U32 R2, R5, 0x200, RZ ;  /* 0x0000020005027824 */ /* 0x000fe400078e00ff */
[----:B------:R-:W-:Y:S02]  /*28790*/  IMAD R5, R4, 0x38, RZ ;  /* 0x0000003804057824 */ /* 0x000fe400078e02ff */
[----:B------:R-:W-:Y:S02]  /*287a0*/  IMAD.MOV.U32 R12, RZ, RZ, RZ ;  /* 0x000000ffff0c7224 */ /* 0x000fe400078e00ff */
[----:B------:R-:W-:Y:S02]  /*287b0*/  IMAD.MOV.U32 R4, RZ, RZ, R16 ;  /* 0x000000ffff047224 */ /* 0x000fe400078e0010 */
[----:B------:R-:W-:-:S02]  /*287c0*/  IMAD.MOV.U32 R3, RZ, RZ, R6 ;  /* 0x000000ffff037224 */ /* 0x000fc400078e0006 */
[----:B------:R-:W-:-:S07]  /*287d0*/  IMAD.MOV.U32 R13, RZ, RZ, R7 ;  /* 0x000000ffff0d7224 */ /* 0x000fce00078e0007 */
.L_x_110:
[----:B------:R-:W0:Y:S01]  /*287e0*/  S2R R15, SR_CgaCtaId ;  /* 0x00000000000f7919 */ /* 0x000e220000008800 */
[----:B------:R-:W-:Y:S02]  /*287f0*/  MOV R8, 0x400 ;  /* 0x0000040000087802 */ /* 0x000fe40000000f00 */
[----:B------:R-:W-:Y:S02]  /*28800*/  SHF.L.U32 R14, R3, 0x1f, RZ ;  /* 0x0000001f030e7819 */ /* 0x000fe400000006ff */
[----:B0-----:R-:W-:-:S05]  /*28810*/  LEA R8, R15, R8, 0x18 ;  /* 0x000000080f087211 */ /* 0x001fca00078ec0ff */
[----:B------:R-:W-:-:S04]  /*28820*/  IMAD R15, R13, 0x8, R8 ;  /* 0x000000080d0f7824 */ /* 0x000fc800078e0208 */
[----:B------:R-:W0:Y:S02]  /*28830*/  SYNCS.PHASECHK.TRANS64.TRYWAIT P0, [R15+URZ+0x58], R14 ;  /* 0x0000580e0f0075a7 */ /* 0x000e24000800017f */
[----:B0-----:R-:W-:Y:S05]  /*28840*/  @!P0 BRA `(.L_x_108) ;  /* 0x0000001000a88947 */ /* 0x001fea0003800000 */
.L_x_134:
[----:B------:R-:W1:Y:S01]  /*28850*/  S2R R17, SR_TID.X ;  /* 0x0000000000117919 */ /* 0x000e620000002100 */
[----:B------:R-:W-:-:S04]  /*28860*/  UPRMT UR6, UR21, 0x9910, URZ ;  /* 0x0000991015067896 */ /* 0x000fc8000800003f */
[----:B------:R-:W-:Y:S01]  /*28870*/  UISETP.NE.AND UP0, UPT, UR6, 0x2, UPT ;  /* 0x000000020600788c */ /* 0x000fe2000bf05270 */
[----:B-1----:R-:W-:-:S13]  /*28880*/  LOP3.LUT P0, RZ, R17, 0x7f, RZ, 0xc0, !PT ;  /* 0x0000007f11ff7812 */ /* 0x002fda000780c0ff */
[----:B0-----:R-:W0:Y:S02]  /*28890*/  @!P0 LDC R14, c[0x0][0x500] ;  /* 0x00014000ff0e8b82 */ /* 0x001e240000000800 */
[----:B0-----:R0:W-:Y:S01]  /*288a0*/  @!P0 SYNCS.ARRIVE.TRANS64 RZ, [R15+URZ], R14 ;  /* 0x0000000e0fff89a7 */ /* 0x0011e2000800003f */
[----:B------:R-:W-:-:S13]  /*288b0*/  PLOP3.LUT P0, PT, PT, PT, UP0, 0x80, 0x0 ;  /* 0x000000000000781c */ /* 0x000fda0003f0f008 */
[----:B0-----:R-:W-:Y:S05]  /*288c0*/  @P0 BRA `(.L_x_109) ;  /* 0x0000000000040947 */ /* 0x001fea0003800000 */
[----:B------:R-:W-:Y:S01]  /*288d0*/  BPT.TRAP 0x1 ;  /* 0x000000040000795c */ /* 0x000fe20000300000 */
.L_x_109:
[----:B------:R-:W-:Y:S01]  /*288e0*/  R2UR UR9, R15 ;  /* 0x000000000f0972ca */ /* 0x000fe200000e0000 */
[C-C-:B------:R-:W-:Y:S01]  /*288f0*/  IMAD R14, R13.reuse, 0x4000, R8.reuse ;  /* 0x000040000d0e7824 */ /* 0x140fe200078e0208 */
[----:B------:R-:W-:Y:S01]  /*28900*/  UIADD3 UR6, UP0, UR24, 0xf0, URZ ;  /* 0x000000f018067890 */ /* 0x000fe2000ff1e03f */
[----:B------:R-:W-:Y:S01]  /*28910*/  IMAD R15, R13, 0x2, R11 ;  /* 0x000000020d0f7824 */ /* 0x000fe200078e020b */
[----:B------:R-:W-:Y:S01]  /*28920*/  R2UR UR11, R2 ;  /* 0x00000000020b72ca */ /* 0x000fe200000e0000 */
[----:B------:R-:W-:Y:S01]  /*28930*/  VIADD R4, R4, 0xffffffff ;  /* 0xffffffff04047836 */ /* 0x000fe20000000000 */
[----:B------:R-:W-:Y:S01]  /*28940*/  R2UR UR7, R14 ;  /* 0x000000000e0772ca */ /* 0x000fe200000e0000 */
[----:B------:R-:W-:Y:S01]  /*28950*/  IMAD R15, R15, 0x700, R8 ;  /* 0x000007000f0f7824 */ /* 0x000fe200078e0208 */
[----:B------:R-:W-:Y:S01]  /*28960*/  R2UR UR10, R12 ;  /* 0x000000000c0a72ca */ /* 0x000fe200000e0000 */
[----:B------:R-:W-:Y:S01]  /*28970*/  UIADD3 UR26, UP1, UR24, 0x1f0, URZ ;  /* 0x000001f0181a7890 */ /* 0x000fe2000ff3e03f */
[----:B------:R-:W-:Y:S01]  /*28980*/  R2UR UR12, R10 ;  /* 0x000000000a0c72ca */ /* 0x000fe200000e0000 */
[----:B------:R-:W-:Y:S01]  /*28990*/  VIADD R13, R13, 0x1 ;  /* 0x000000010d0d7836 */ /* 0x000fe20000000000 */
[----:B------:R-:W-:Y:S01]  /*289a0*/  R2UR UR8, R15 ;  /* 0x000000000f0872ca */ /* 0x000fe200000e0000 */
[----:B------:R-:W-:Y:S01]  /*289b0*/  UIADD3.X UR27, URZ, UR25, URZ, UP1, !UPT ;  /* 0x000000193f1b7290 */ /* 0x000fe20008ffe43f */
[----:B------:R-:W-:Y:S01]  /*289c0*/  R2UR UR20, R5 ;  /* 0x00000000051472ca */ /* 0x000fe200000e0000 */
[----:B------:R-:W-:Y:S01]  /*289d0*/  UMOV UR14, 0x0 ;  /* 0x00000000000e7882 */ /* 0x000fe20000000000 */
[----:B------:R-:W-:Y:S01]  /*289e0*/  ISETP.GT.AND P1, PT, R4, 0x1, PT ;  /* 0x000000010400780c */ /* 0x000fe20003f24270 */
[----:B------:R-:W-:Y:S01]  /*289f0*/  UMOV UR15, 0x10000000 ;  /* 0x10000000000f7882 */ /* 0x000fe20000000000 */
[C---:B------:R-:W-:Y:S01]  /*28a00*/  ISETP.NE.AND P0, PT, R13.reuse, 0xb, PT ;  /* 0x0000000b0d00780c */ /* 0x040fe20003f05270 */
[----:B------:R-:W-:Y:S01]  /*28a10*/  UIADD3 UR16, UR7, 0x180, URZ ;  /* 0x0000018007107890 */ /* 0x000fe2000fffe03f */
[----:B------:R-:W-:Y:S01]  /*28a20*/  VIADD R12, R12, 0x20 ;  /* 0x000000200c0c7836 */ /* 0x000fe20000000000 */
[----:B------:R-:W-:Y:S01]  /*28a30*/  UIADD3.X UR7, URZ, UR25, URZ, UP0, !UPT ;  /* 0x000000193f077290 */ /* 0x000fe200087fe43f */
[----:B------:R-:W-:Y:S01]  /*28a40*/  SEL R8, RZ, 0x1, P0 ;  /* 0x00000001ff087807 */ /* 0x000fe20000000000 */
[----:B------:R-:W-:Y:S01]  /*28a50*/  UMOV UR28, 0x30000 ;  /* 0x00030000001c7882 */ /* 0x000fe20000000000 */
[----:B------:R-:W-:Y:S01]  /*28a60*/  SEL R13, R13, RZ, P0 ;  /* 0x000000ff0d0d7207 */ /* 0x000fe20000000000 */
[----:B------:R-:W-:Y:S01]  /*28a70*/  UIADD3 UR17, UR8, 0x2c180, URZ ;  /* 0x0002c18008117890 */ /* 0x000fe2000fffe03f */
[----:B------:R-:W-:-:S02]  /*28a80*/  LOP3.LUT R3, R3, R8, RZ, 0x3c, !PT ;  /* 0x0000000803037212 */ /* 0x000fc400078e3cff */
[----:B------:R-:W-:Y:S02]  /*28a90*/  UMOV UR8, UR16 ;  /* 0x0000001000087c82 */ /* 0x000fe40008000000 */
[----:B------:R0:W-:Y:S02]  /*28aa0*/  UTMALDG.3D [UR8], [UR6], desc[UR14] ;  /* 0x00000e08060075b4 */ /* 0x0001e40008011000 */
[----:B0-----:R-:W-:Y:S01]  /*28ab0*/  UMOV UR8, UR17 ;  /* 0x0000001100087c82 */ /* 0x001fe20008000000 */
[----:B------:R-:W-:Y:S02]  /*28ac0*/  UMOV UR11, UR20 ;  /* 0x00000014000b7c82 */ /* 0x000fe40008000000 */
[----:B------:R0:W-:Y:S02]  /*28ad0*/  UTMALDG.3D.MULTICAST [UR8], [UR26], UR28, desc[UR14] ;  /* 0x00000e081a0073b4 */ /* 0x0001e4000801181c */
[----:B0-----:R-:W-:Y:S05]  /*28ae0*/  @P1 BRA `(.L_x_110) ;  /* 0xfffffffc003c1947 */ /* 0x001fea000383ffff */
.L_x_107:
[----:B------:R-:W-:Y:S05]  /*28af0*/  BSYNC B1 ;  /* 0x0000000000017941 */ /* 0x000fea0003800000 */
.L_x_106:
[----:B------:R-:W2:Y:S01]  /*28b00*/  LDL.LU R15, [R1+0x378] ;  /* 0x00037800010f7983 */ /* 0x000ea20000300800 */
[----:B------:R-:W-:Y:S01]  /*28b10*/  LOP3.LUT P0, RZ, R9, 0xff, RZ, 0xc0, !PT ;  /* 0x000000ff09ff7812 */ /* 0x000fe2000780c0ff */
[C---:B------:R-:W-:Y:S01]  /*28b20*/  IMAD.IADD R4, R0.reuse, 0x1, R7 ;  /* 0x0000000100047824 */ /* 0x040fe200078e0207 */
[----:B------:R-:W-:Y:S01]  /*28b30*/  ULDC.64 UR6, c[0x0][0x650] ;  /* 0x0001940000067ab9 */ /* 0x000fe20000000a00 */
[----:B------:R-:W3:Y:S01]  /*28b40*/  LDL.LU R14, [R1+0x37c] ;  /* 0x00037c00010e7983 */ /* 0x000ee20000300800 */
[----:B------:R-:W-:Y:S01]  /*28b50*/  ISETP.GE.U32.AND P1, PT, R0, 0xb, PT ;  /* 0x0000000b0000780c */ /* 0x000fe20003f26070 */
[----:B------:R-:W-:Y:S01]  /*28b60*/  BSSY B1, `(.L_x_111) ;  /* 0x000006f000017945 */ /* 0x000fe20003800000 */
[----:B------:R-:W-:Y:S01]  /*28b70*/  IMAD.MOV.U32 R10, RZ, RZ, -0x1 ;  /* 0xffffffffff0a7424 */ /* 0x000fe200078e00ff */
[----:B------:R-:W-:-:S06]  /*28b80*/  PRMT R9, RZ, 0x7610, R9 ;  /* 0x00007610ff097816 */ /* 0x000fcc0000000009 */
[----:B------:R-:W0:Y:S01]  /*28b90*/  @P0 S2R R3, SR_CgaCtaId ;  /* 0x0000000000030919 */ /* 0x000e220000008800 */
[----:B------:R-:W-:-:S04]  /*28ba0*/  @P0 MOV R2, 0x400 ;  /* 0x0000040000020802 */ /* 0x000fc80000000f00 */
[----:B0-----:R-:W-:-:S04]  /*28bb0*/  @P0 LEA R2, R3, R2, 0x18 ;  /* 0x0000000203020211 */ /* 0x001fc800078ec0ff */
[----:B------:R0:W-:Y:S01]  /*28bc0*/  @P0 SYNCS.ARRIVE.TRANS64.A1T0 RZ, [R2+URZ+0xc8], RZ ;  /* 0x0000c8ff02ff09a7 */ /* 0x0001e2000810003f */
[----:B------:R-:W-:-:S04]  /*28bd0*/  ISETP.GT.U32.AND P0, PT, R4, 0xa, PT ;  /* 0x0000000a0400780c */ /* 0x000fc80003f04070 */
[----:B------:R-:W-:Y:S01]  /*28be0*/  ISETP.LT.U32.AND P0, PT, R0, 0xb, P0 ;  /* 0x0000000b0000780c */ /* 0x000fe20000701070 */
[----:B0-----:R-:W-:-:S05]  /*28bf0*/  IMAD.WIDE.U32 R2, R4, -0x45d1745d, RZ ;  /* 0xba2e8ba304027825 */ /* 0x001fca00078e00ff */
[----:B------:R-:W-:Y:S02]  /*28c00*/  SHF.R.U32.HI R5, RZ, 0x3, R3 ;  /* 0x00000003ff057819 */ /* 0x000fe40000011603 */
[----:B------:R-:W-:Y:S02]  /*28c10*/  SEL R3, RZ, 0x1, !P0 ;  /* 0x00000001ff037807 */ /* 0x000fe40004000000 */
[----:B------:R-:W-:Y:S01]  /*28c20*/  PRMT R2, RZ, 0x7610, R2 ;  /* 0x00007610ff027816 */ /* 0x000fe20000000002 */
[----:B------:R-:W-:Y:S01]  /*28c30*/  IMAD R7, R5, -0xb, R4 ;  /* 0xfffffff505077824 */ /* 0x000fe200078e0204 */
[----:B------:R-:W-:Y:S01]  /*28c40*/  LOP3.LUT R6, R6, R3, RZ, 0x3c, !PT ;  /* 0x0000000306067212 */ /* 0x000fe200078e3cff */
[----:B------:R-:W-:-:S03]  /*28c50*/  IMAD.MOV.U32 R4, RZ, RZ, -0x1 ;  /* 0xffffffffff047424 */ /* 0x000fc600078e00ff */
[----:B------:R-:W-:Y:S01]  /*28c60*/  @P1 LOP3.LUT R6, R6, 0x1, R5, 0x78, !PT ;  /* 0x0000000106061812 */ /* 0x000fe200078e7805 */
[----:B------:R-:W-:Y:S01]  /*28c70*/  IMAD.MOV.U32 R5, RZ, RZ, -0x1 ;  /* 0xffffffffff057424 */ /* 0x000fe200078e00ff */
[----:B---3--:R-:W-:-:S04]  /*28c80*/  IADD3 R14, P0, R14, UR22, RZ ;  /* 0x000000160e0e7c10 */ /* 0x008fc8000ff1e0ff */
[----:B--2---:R-:W-:Y:S01]  /*28c90*/  IADD3.X R15, R15, UR13, RZ, P0, !PT ;  /* 0x0000000d0f0f7c10 */ /* 0x004fe200087fe4ff */
[----:B------:R0:W-:Y:S01]  /*28ca0*/  STL [R1+0x37c], R14 ;  /* 0x00037c0e01007387 */ /* 0x0001e20000100800 */
[----:B------:R-:W-:-:S03]  /*28cb0*/  ISETP.GE.U32.AND P0, PT, R14, UR6, PT ;  /* 0x000000060e007c0c */ /* 0x000fc6000bf06070 */
[----:B------:R0:W-:Y:S01]  /*28cc0*/  STL [R1+0x378], R15 ;  /* 0x0003780f01007387 */ /* 0x0001e20000100800 */
[----:B------:R-:W-:-:S13]  /*28cd0*/  ISETP.GE.U32.AND.EX P0, PT, R15, UR7, PT, P0 ;  /* 0x000000070f007c0c */ /* 0x000fda000bf06100 */
[----:B0-----:R-:W-:Y:S05]  /*28ce0*/  @P0 BRA `(.L_x_112) ;  /* 0x0000000400580947 */ /* 0x001fea0003800000 */
[----:B------:R-:W0:Y:S01]  /*28cf0*/  S2R R8, SR_CTAID.X ;  /* 0x0000000000087919 */ /* 0x000e220000002500 */
[----:B------:R-:W1:Y:S01]  /*28d00*/  LDC R17, c[0x0][0x65c] ;  /* 0x00019700ff117b82 */ /* 0x000e620000000800 */
[----:B------:R-:W-:Y:S01]  /*28d10*/  ULDC UR6, c[0x0][0x150] ;  /* 0x0000540000067ab9 */ /* 0x000fe20000000800 */
[----:B------:R-:W-:Y:S01]  /*28d20*/  ULDC UR9, c[0x0][0x630] ;  /* 0x00018c0000097ab9 */ /* 0x000fe20000000800 */
[----:B------:R-:W2:Y:S05]  /*28d30*/  S2R R2, SR_CTAID.Y ;  /* 0x0000000000027919 */ /* 0x000eaa0000002600 */
[----:B------:R-:W3:Y:S08]  /*28d40*/  LDC R5, c[0x0][0x144] ;  /* 0x00005100ff057b82 */ /* 0x000ef00000000800 */
[----:B------:R-:W4:Y:S01]  /*28d50*/  LDC R13, c[0x0][0x148] ;  /* 0x00005200ff0d7b82 */ /* 0x000f220000000800 */
[----:B-1----:R-:W-:-:S02]  /*28d60*/  ISETP.NE.AND P2, PT, R17, 0x1, PT ;  /* 0x000000011100780c */ /* 0x002fc40003f45270 */
[----:B0-----:R-:W-:Y:S02]  /*28d70*/  I2FP.F32.U32 R3, R8 ;  /* 0x0000000800037245 */ /* 0x001fe40000201000 */
[----:B--2---:R-:W-:-:S03]  /*28d80*/  I2FP.F32.U32 R4, R2 ;  /* 0x0000000200047245 */ /* 0x004fc60000201000 */
[----:B------:R-:W-:Y:S01]  /*28d90*/  FMUL R3, R3, UR6 ;  /* 0x0000000603037c20 */ /* 0x000fe20008400000 */
[----:B------:R-:W-:Y:S02]  /*28da0*/  ULDC UR6, c[0x0][0x154] ;  /* 0x0000550000067ab9 */ /* 0x000fe40000000800 */
[----:B------:R-:W-:Y:S01]  /*28db0*/  FMUL R10, R4, UR6 ;  /* 0x00000006040a7c20 */ /* 0x000fe20008400000 */
[----:B------:R-:W-:Y:S02]  /*28dc0*/  ULDC.64 UR6, c[0x0][0x628] ;  /* 0x00018a0000067ab9 */ /* 0x000fe40000000a00 */
[----:B------:R-:W0:Y:S01]  /*28dd0*/  F2I.U32.TRUNC.NTZ R3, R3 ;  /* 0x0000000300037305 */ /* 0x000e22000020f000 */
[----:B------:R-:W-:-:S04]  /*28de0*/  ISETP.NE.U32.AND P0, PT, RZ, UR6, PT ;  /* 0x00000006ff007c0c */ /* 0x000fc8000bf05070 */
[----:B------:R-:W-:-:S03]  /*28df0*/  ISETP.NE.AND.EX P0, PT, RZ, UR7, PT, P0 ;  /* 0x00000007ff007c0c */ /* 0x000fc6000bf05300 */
[----:B------:R-:W1:Y:S01]  /*28e00*/  F2I.U32.TRUNC.NTZ R10, R10 ;  /* 0x0000000a000a7305 */ /* 0x000e62000020f000 */
[----:B0-----:R-:W-:Y:S02]  /*28e10*/  IMAD.MOV R4, RZ, RZ, -R3 ;  /* 0x000000ffff047224 */ /* 0x001fe400078e0a03 */
[----:B------:R-:W-:Y:S02]  /*28e20*/  IMAD.MOV.U32 R3, RZ, RZ, R15 ;  /* 0x000000ffff037224 */ /* 0x000fe400078e000f */
[----:B---3--:R-:W-:Y:S02]  /*28e30*/  IMAD R8, R5, R4, R8 ;  /* 0x0000000405087224 */ /* 0x008fe400078e0208 */
[----:B-1----:R-:W-:-:S04]  /*28e40*/  IMAD.MOV R4, RZ, RZ, -R10 ;  /* 0x000000ffff047224 */ /* 0x002fc800078e0a0a */
[----:B----4-:R-:W-:Y:S02]  /*28e50*/  @P2 IMAD R8, R13, R4, R2 ;  /* 0x000000040d082224 */ /* 0x010fe400078e0202 */
[----:B------:R-:W-:Y:S01]  /*28e60*/  IMAD.MOV.U32 R2, RZ, RZ, R14 ;  /* 0x000000ffff027224 */ /* 0x000fe200078e000e */
[----:B------:R-:W-:Y:S06]  /*28e70*/  @!P0 BRA `(.L_x_113) ;  /* 0x0000000000288947 */ /* 0x000fec0003800000 */
[----:B------:R-:W-:Y:S02]  /*28e80*/  ULDC UR8, c[0x0][0x634] ;  /* 0x00018d0000087ab9 */ /* 0x000fe40000000800 */
[----:B------:R-:W-:-:S05]  /*28e90*/  IADD3 R3, P0, R14, UR8, RZ ;  /* 0x000000080e037c10 */ /* 0x000fca000ff1e0ff */
[----:B------:R-:W-:-:S04]  /*28ea0*/  IMAD.X R13, RZ, RZ, R15, P0 ;  /* 0x000000ffff0d7224 */ /* 0x000fc800000e060f */
[----:B------:R-:W-:-:S04]  /*28eb0*/  IMAD.WIDE.U32 R4, R13, UR6, RZ ;  /* 0x000000060d047c25 */ /* 0x000fc8000f8e00ff */
[----:B------:R-:W-:-:S04]  /*28ec0*/  IMAD.WIDE.U32 R4, P0, R3, UR7, R4 ;  /* 0x0000000703047c25 */ /* 0x000fc8000f800004 */
[----:B------:R-:W-:-:S04]  /*28ed0*/  IMAD.WIDE.U32 R2, R3, UR6, RZ ;  /* 0x0000000603027c25 */ /* 0x000fc8000f8e00ff */
[----:B------:R-:W-:Y:S01]  /*28ee0*/  IMAD.MOV.U32 R2, RZ, RZ, R5 ;  /* 0x000000ffff027224 */ /* 0x000fe200078e0005 */
[----:B------:R-:W-:Y:S01]  /*28ef0*/  IADD3 RZ, P1, R3, R4, RZ ;  /* 0x0000000403ff7210 */ /* 0x000fe20007f3e0ff */
[----:B------:R-:W-:-:S04]  /*28f00*/  IMAD.X R3, RZ, RZ, RZ, P0 ;  /* 0x000000ffff037224 */ /* 0x000fc800000e06ff */
[----:B------:R-:W-:-:S08]  /*28f10*/  IMAD.WIDE.U32.X R2, R13, UR7, R2, P1 ;  /* 0x000000070d027c25 */ /* 0x000fd000088e0402 */
.L_x_113:
[--C-:B------:R-:W-:Y:S01]  /*28f20*/  SHF.R.U64 R10, R2, UR9, R3.reuse ;  /* 0x00000009020a7c19 */ /* 0x100fe20008001203 */
[----:B------:R-:W-:Y:S01]  /*28f30*/  ULDC.64 UR6, c[0x0][0x620] ;  /* 0x0001880000067ab9 */ /* 0x000fe20000000a00 */
[----:B------:R-:W-:Y:S01]  /*28f40*/  SHF.R.U32.HI R2, RZ, UR9, R3 ;  /* 0x00000009ff027c19 */ /* 0x000fe20008011603 */
[----:B------:R-:W-:Y:S01]  /*28f50*/  IMAD.MOV.U32 R3, RZ, RZ, R15 ;  /* 0x000000ffff037224 */ /* 0x000fe200078e000f */
[----:B------:R-:W-:Y:S01]  /*28f60*/  IADD3 R13, P0, RZ, -R10, RZ ;  /* 0x8000000aff0d7210 */ /* 0x000fe20007f1e0ff */
[----:B------:R-:W-:-:S04]  /*28f70*/  ULDC.64 UR8, c[0x0][0x640] ;  /* 0x0001900000087ab9 */ /* 0x000fc80000000a00 */
[----:B------:R-:W-:Y:S01]  /*28f80*/  IMAD.X R2, RZ, RZ, ~R2, P0 ;  /* 0x000000ffff027224 */ /* 0x000fe200000e0e02 */
[----:B------:R-:W-:-:S03]  /*28f90*/  ISETP.NE.U32.AND P0, PT, RZ, UR8, PT ;  /* 0x00000008ff007c0c */ /* 0x000fc6000bf05070 */
[----:B------:R-:W-:Y:S01]  /*28fa0*/  IMAD R2, R2, UR6, RZ ;  /* 0x0000000602027c24 */ /* 0x000fe2000f8e02ff */
[----:B------:R-:W-:-:S03]  /*28fb0*/  ISETP.NE.AND.EX P0, PT, RZ, UR9, PT, P0 ;  /* 0x00000009ff007c0c */ /* 0x000fc6000bf05300 */
[----:B------:R-:W-:Y:S02]  /*28fc0*/  IMAD R5, R13, UR7, R2 ;  /* 0x000000070d057c24 */ /* 0x000fe4000f8e0202 */
[----:B------:R-:W-:-:S04]  /*28fd0*/  IMAD.MOV.U32 R2, RZ, RZ, R14 ;  /* 0x000000ffff027224 */ /* 0x000fc800078e000e */
[----:B------:R-:W-:Y:S01]  /*28fe0*/  IMAD.WIDE.U32 R2, R13, UR6, R2 ;  /* 0x000000060d027c25 */ /* 0x000fe2000f8e0002 */
[----:B------:R-:W-:-:S03]  /*28ff0*/  ULDC UR6, c[0x0][0x618] ;  /* 0x0001860000067ab9 */ /* 0x000fc60000000800 */
[----:B------:R-:W-:-:S05]  /*29000*/  IMAD.IADD R3, R3, 0x1, R5 ;  /* 0x0000000103037824 */ /* 0x000fca00078e0205 */
[--C-:B------:R-:W-:Y:S02]  /*29010*/  SHF.R.U64 R12, R2, UR6, R3.reuse ;  /* 0x00000006020c7c19 */ /* 0x100fe40008001203 */
[----:B------:R-:W-:Y:S01]  /*29020*/  SHF.R.U32.HI R3, RZ, UR6, R3 ;  /* 0x00000006ff037c19 */ /* 0x000fe20008011603 */
[----:B------:R-:W-:-:S03]  /*29030*/  ULDC UR6, c[0x0][0x608] ;  /* 0x0001820000067ab9 */ /* 0x000fc60000000800 */
[--C-:B------:R-:W-:Y:S02]  /*29040*/  SHF.R.U64 R13, R12, UR6, R3.reuse ;  /* 0x000000060c0d7c19 */ /* 0x100fe40008001203 */
[----:B------:R-:W-:Y:S01]  /*29050*/  SHF.R.U32.HI R2, RZ, UR6, R3 ;  /* 0x00000006ff027c19 */ /* 0x000fe20008011603 */
[----:B------:R-:W-:-:S03]  /*29060*/  ULDC UR6, c[0x0][0x658] ;  /* 0x0001960000067ab9 */ /* 0x000fc60000000800 */
[--C-:B------:R-:W-:Y:S02]  /*29070*/  SHF.R.U64 R14, R13, UR6, R2.reuse ;  /* 0x000000060d0e7c19 */ /* 0x100fe40008001202 */
[----:B------:R-:W-:-:S03]  /*29080*/  SHF.R.U32.HI R15, RZ, UR6, R2 ;  /* 0x00000006ff0f7c19 */ /* 0x000fc60008011602 */
[----:B------:R-:W-:Y:S02]  /*29090*/  IMAD.MOV.U32 R2, RZ, RZ, R14 ;  /* 0x000000ffff027224 */ /* 0x000fe400078e000e */
        /* <DEDUP_REMOVED lines=12> */
.L_x_114:
[----:B------:R-:W-:Y:S01]  /*29160*/  ULDC UR6, c[0x0][0x648] ;  /* 0x0001920000067ab9 */ /* 0x000fe20000000800 */
[----:B------:R-:W-:Y:S02]  /*29170*/  LOP3.LUT R13, R13, UR18, RZ, 0xc0, !PT ;  /* 0x000000120d0d7c12 */ /* 0x000fe4000f8ec0ff */
[----:B------:R-:W-:Y:S01]  /*29180*/  SHF.R.U64 R2, R2, UR6, R3 ;  /* 0x0000000602027c19 */ /* 0x000fe20008001203 */
[----:B------:R-:W-:Y:S01]  /*29190*/  ULDC UR6, c[0x0][0x638] ;  /* 0x00018e0000067ab9 */ /* 0x000fe20000000800 */
[----:B------:R-:W-:-:S03]  /*291a0*/  LOP3.LUT R5, R12, UR5, RZ, 0xc0, !PT ;  /* 0x000000050c057c12 */ /* 0x000fc6000f8ec0ff */
[----:B------:R-:W-:Y:S02]  /*291b0*/  IMAD.MOV R3, RZ, RZ, -R2 ;  /* 0x000000ffff037224 */ /* 0x000fe400078e0a02 */
[----:B------:R-:W-:Y:S02]  /*291c0*/  IMAD R13, R2, UR19, R13 ;  /* 0x00000013020d7c24 */ /* 0x000fe4000f8e020d */
[----:B------:R-:W-:Y:S01]  /*291d0*/  IMAD R14, R3, UR6, R14 ;  /* 0x00000006030e7c24 */ /* 0x000fe2000f8e020e */
[----:B------:R-:W-:Y:S01]  /*291e0*/  ULDC UR6, c[0x0][0x610] ;  /* 0x0001840000067ab9 */ /* 0x000fe20000000800 */
[----:B------:R-:W-:Y:S02]  /*291f0*/  IMAD.MOV.U32 R2, RZ, RZ, 0x1 ;  /* 0x00000001ff027424 */ /* 0x000fe400078e00ff */
[----:B------:R-:W-:Y:S01]  /*29200*/  IMAD R8, R13, UR6, R8 ;  /* 0x000000060d087c24 */ /* 0x000fe2000f8e0208 */
[----:B------:R-:W-:Y:S02]  /*29210*/  ULDC UR6, c[0x0][0x600] ;  /* 0x0001800000067ab9 */ /* 0x000fe40000000800 */
[----:B------:R-:W-:-:S05]  /*29220*/  IMAD R5, R14, UR6, R5 ;  /* 0x000000060e057c24 */ /* 0x000fca000f8e0205 */
[----:B------:R-:W-:Y:S02]  /*29230*/  SEL R4, R5, R8, !P2 ;  /* 0x0000000805047207 */ /* 0x000fe40005000000 */
[----:B------:R-:W-:-:S07]  /*29240*/  SEL R5, R8, R5, !P2 ;  /* 0x0000000508057207 */ /* 0x000fce0005000000 */
.L_x_112:
[----:B------:R-:W-:Y:S05]  /*29250*/  BSYNC B1 ;  /* 0x0000000000017941 */ /* 0x000fea0003800000 */
.L_x_111:
[----:B------:R-:W-:-:S13]  /*29260*/  LOP3.LUT P0, RZ, R2, 0xff, RZ, 0xc0, !PT ;  /* 0x000000ff02ff7812 */ /* 0x000fda000780c0ff */
[----:B------:R-:W-:Y:S05]  /*29270*/  @P0 BRA `(.L_x_115) ;  /* 0xfffffff400200947 */ /* 0x000fea000383ffff */
[----:B------:R-:W-:Y:S05]  /*29280*/  BSYNC B0 ;  /* 0x0000000000007941 */ /* 0x000fea0003800000 */
.L_x_104:
[----:B------:R-:W-:-:S03]  /*29290*/  UMOV UR6, 0xffffffff ;  /* 0xffffffff00067882 */ /* 0x000fc60000000000 */
[----:B------:R-:W-:Y:S05]  /*292a0*/  BRA.DIV UR6, `(.L_x_116) ;  /* 0x0000000a06247947 */ /* 0x000fea000b800000 */
[----:B------:R-:W-:-:S13]  /*292b0*/  ELECT P0, URZ, PT ;  /* 0x00000000003f782f */ /* 0x000fda0003800000 */
.L_x_137:
[----:B------:R-:W-:Y:S04]  /*292c0*/  BSSY B0, `(.L_x_117) ;  /* 0x000006b000007945 */ /* 0x000fe80003800000 */
[----:B------:R-:W-:Y:S05]  /*292d0*/  @!P0 BRA `(.L_x_118) ;  /* 0x0000000400a48947 */ /* 0x000fea0003800000 */
[----:B------:R-:W-:-:S04]  /*292e0*/  ULOP3.LUT UR6, UR4, 0x2, URZ, 0xfc, !UPT ;  /* 0x0000000204067892 */ /* 0x000fc8000f8efc3f */
[----:B------:R-:W-:-:S06]  /*292f0*/  UISETP.NE.AND UP0, UPT, UR6, 0x3, UPT ;  /* 0x000000030600788c */ /* 0x000fcc000bf05270 */
[----:B------:R-:W-:-:S13]  /*29300*/  PLOP3.LUT P0, PT, PT, PT, UP0, 0x80, 0x0 ;  /* 0x000000000000781c */ /* 0x000fda0003f0f008 */
[----:B------:R-:W-:Y:S05]  /*29310*/  @!P0 BRA `(.L_x_119) ;  /* 0x0000000000048947 */ /* 0x000fea0003800000 */
[----:B------:R-:W-:Y:S01]  /*29320*/  BPT.TRAP 0x1 ;  /* 0x000000040000795c */ /* 0x000fe20000300000 */
.L_x_119:
[----:B------:R-:W0:Y:S01]  /*29330*/  S2R R3, SR_CgaCtaId ;  /* 0x0000000000037919 */ /* 0x000e220000008800 */
[----:B------:R-:W-:Y:S02]  /*29340*/  MOV R0, 0x400 ;  /* 0x0000040000007802 */ /* 0x000fe40000000f00 */
[----:B------:R-:W-:Y:S02]  /*29350*/  SHF.L.U32 R2, R6, 0x1f, RZ ;  /* 0x0000001f06027819 */ /* 0x000fe400000006ff */
[----:B0-----:R-:W-:-:S05]  /*29360*/  LEA R0, R3, R0, 0x18 ;  /* 0x0000000003007211 */ /* 0x001fca00078ec0ff */
[----:B------:R-:W-:-:S04]  /*29370*/  VIADD R0, R0, 0x58 ;  /* 0x0000005800007836 */ /* 0x000fc80000000000 */
[----:B------:R-:W-:-:S04]  /*29380*/  IMAD R3, R7, 0x8, R0 ;  /* 0x0000000807037824 */ /* 0x000fc800078e0200 */
[----:B------:R-:W0:Y:S02]  /*29390*/  SYNCS.PHASECHK.TRANS64.TRYWAIT P0, [R3+URZ], R2 ;  /* 0x00000002030075a7 */ /* 0x000e24000800017f */
[----:B0-----:R-:W-:Y:S05]  /*293a0*/  @!P0 BRA `(.L_x_120) ;  /* 0x0000000800048947 */ /* 0x001fea0003800000 */
.L_x_138:
[----:B------:R-:W-:-:S05]  /*293b0*/  VIADD R7, R7, 0x1 ;  /* 0x0000000107077836 */ /* 0x000fca0000000000 */
[----:B------:R-:W-:-:S04]  /*293c0*/  ISETP.NE.AND P0, PT, R7, 0xb, PT ;  /* 0x0000000b0700780c */ /* 0x000fc80003f05270 */
[----:B0-----:R-:W-:Y:S02]  /*293d0*/  SEL R3, RZ, 0x1, P0 ;  /* 0x00000001ff037807 */ /* 0x001fe40000000000 */
[----:B------:R-:W-:Y:S02]  /*293e0*/  SEL R7, R7, RZ, P0 ;  /* 0x000000ff07077207 */ /* 0x000fe40000000000 */
[----:B------:R-:W-:-:S03]  /*293f0*/  LOP3.LUT R6, R6, R3, RZ, 0x3c, !PT ;  /* 0x0000000306067212 */ /* 0x000fc600078e3cff */
[----:B------:R-:W-:Y:S01]  /*29400*/  IMAD R3, R7, 0x8, R0 ;  /* 0x0000000807037824 */ /* 0x000fe200078e0200 */
[----:B------:R-:W-:-:S04]  /*29410*/  SHF.L.U32 R2, R6, 0x1f, RZ ;  /* 0x0000001f06027819 */ /* 0x000fc800000006ff */
[----:B------:R-:W0:Y:S02]  /*29420*/  SYNCS.PHASECHK.TRANS64.TRYWAIT P0, [R3+URZ], R2 ;  /* 0x00000002030075a7 */ /* 0x000e24000800017f */
[----:B0-----:R-:W-:Y:S05]  /*29430*/  @!P0 BRA `(.L_x_121) ;  /* 0x0000000400f48947 */ /* 0x001fea0003800000 */
.L_x_139:
[----:B0-----:R-:W-:-:S05]  /*29440*/  VIADD R2, R7, 0x1 ;  /* 0x0000000107027836 */ /* 0x001fca0000000000 */
[----:B------:R-:W-:-:S04]  /*29450*/  ISETP.NE.AND P0, PT, R2, 0xb, PT ;  /* 0x0000000b0200780c */ /* 0x000fc80003f05270 */
[----:B------:R-:W-:Y:S02]  /*29460*/  SEL R3, RZ, 0x1, P0 ;  /* 0x00000001ff037807 */ /* 0x000fe40000000000 */
[----:B------:R-:W-:Y:S02]  /*29470*/  SEL R5, R2, RZ, P0 ;  /* 0x000000ff02057207 */ /* 0x000fe40000000000 */
[----:B------:R-:W-:-:S03]  /*29480*/  LOP3.LUT R6, R6, R3, RZ, 0x3c, !PT ;  /* 0x0000000306067212 */ /* 0x000fc600078e3cff */
[----:B------:R-:W-:Y:S01]  /*29490*/  IMAD R3, R5, 0x8, R0 ;  /* 0x0000000805037824 */ /* 0x000fe200078e0200 */
[----:B------:R-:W-:-:S04]  /*294a0*/  SHF.L.U32 R2, R6, 0x1f, RZ ;  /* 0x0000001f06027819 */ /* 0x000fc800000006ff */
[----:B------:R-:W0:Y:S02]  /*294b0*/  SYNCS.PHASECHK.TRANS64.TRYWAIT P0, [R3+URZ], R2 ;  /* 0x00000002030075a7 */ /* 0x000e24000800017f */
[----:B0-----:R-:W-:Y:S05]  /*294c0*/  @!P0 BRA `(.L_x_122) ;  /* 0x0000000400e48947 */ /* 0x001fea0003800000 */
.L_x_140:
        /* <DEDUP_REMOVED lines=9> */
.L_x_141:
        /* <DEDUP_REMOVED lines=9> */
.L_x_142:
        /* <DEDUP_REMOVED lines=9> */
.L_x_143:
        /* <DEDUP_REMOVED lines=9> */
.L_x_144:
        /* <DEDUP_REMOVED lines=9> */
.L_x_145:
        /* <DEDUP_REMOVED lines=9> */
.L_x_146:
        /* <DEDUP_REMOVED lines=9> */
.L_x_147:
[----:B0-----:R-:W-:-:S05]  /*298c0*/  VIADD R2, R5, 0x1 ;  /* 0x0000000105027836 */ /* 0x001fca0000000000 */
[----:B------:R-:W-:-:S04]  /*298d0*/  ISETP.NE.AND P0, PT, R2, 0xb, PT ;  /* 0x0000000b0200780c */ /* 0x000fc80003f05270 */
[----:B------:R-:W-:Y:S02]  /*298e0*/  SEL R4, RZ, 0x1, P0 ;  /* 0x00000001ff047807 */ /* 0x000fe40000000000 */
[----:B------:R-:W-:Y:S02]  /*298f0*/  SEL R3, R2, RZ, P0 ;  /* 0x000000ff02037207 */ /* 0x000fe40000000000 */
[----:B------:R-:W-:-:S03]  /*29900*/  LOP3.LUT R4, R7, R4, RZ, 0x3c, !PT ;  /* 0x0000000407047212 */ /* 0x000fc600078e3cff */
[----:B------:R-:W-:Y:S01]  /*29910*/  IMAD R3, R3, 0x8, R0 ;  /* 0x0000000803037824 */ /* 0x000fe200078e0200 */
[----:B------:R-:W-:-:S07]  /*29920*/  SHF.L.U32 R0, R4, 0x1f, RZ ;  /* 0x0000001f04007819 */ /* 0x000fce00000006ff */
.L_x_130:
[----:B0-----:R0:W1:Y:S02]  /*29930*/  SYNCS.PHASECHK.TRANS64.TRYWAIT P0, [R3+URZ], R0 ;  /* 0x00000000030075a7 */ /* 0x001064000800017f */
[----:B-1----:R-:W-:Y:S05]  /*29940*/  @!P0 NANOSLEEP.SYNCS 0x989680 ;  /* 0x009896800000895d */ /* 0x002fea0003900000 */
[----:B------:R-:W1:Y:S02]  /*29950*/  @!P0 SYNCS.PHASECHK.TRANS64 P0, [R3+URZ], R0 ;  /* 0x00000000030085a7 */ /* 0x000e64000800007f */
[----:B-1----:R-:W-:Y:S05]  /*29960*/  @!P0 BRA `(.L_x_130) ;  /* 0xfffffffc00f08947 */ /* 0x002fea000383ffff */
.L_x_118:
[----:B------:R-:W-:Y:S05]  /*29970*/  BSYNC B0 ;  /* 0x0000000000007941 */ /* 0x000fea0003800000 */
.L_x_117:
[----:B------:R-:W-:Y:S05]  /*29980*/  EXIT ;  /* 0x000000000000794d */ /* 0x000fea0003800000 */
.L_x_22:
[----:B--2---:R-:W-:-:S04]  /*29990*/  IMAD.U32 R3, RZ, RZ, UR12 ;  /* 0x0000000cff037e24 */ /* 0x004fc8000f8e00ff */
[----:B------:R2:W4:Y:S03]  /*299a0*/  SYNCS.PHASECHK.TRANS64.TRYWAIT P0, [R3+URZ], R2 ;  /* 0x00000002030075a7 */ /* 0x000526000800017f */
[----:B----4-:R-:W-:Y:S05]  /*299b0*/  @!P0 NANOSLEEP.SYNCS 0x989680 ;  /* 0x009896800000895d */ /* 0x010fea0003900000 */
[----:B------:R-:W4:Y:S02]  /*299c0*/  @!P0 SYNCS.PHASECHK.TRANS64 P0, [R3+URZ], R2 ;  /* 0x00000002030085a7 */ /* 0x000f24000800007f */
[----:B----4-:R-:W-:Y:S05]  /*299d0*/  @!P0 BRA `(.L_x_22) ;  /* 0xfffffffc00ec8947 */ /* 0x010fea000383ffff */
[----:B------:R-:W-:Y:S05]  /*299e0*/  BRA `(.L_x_21) ;  /* 0xfffffd9000747947 */ /* 0x000fea000383ffff */
.L_x_28:
[----:B-----5:R2:W-:Y:S02]  /*299f0*/  STL [R1+0x380], R0 ;  /* 0x0003800001007387 */ /* 0x0205e40000100800 */
[----:B--2---:R-:W-:-:S04]  /*29a00*/  IMAD.U32 R0, RZ, RZ, UR14 ;  /* 0x0000000eff007e24 */ /* 0x004fc8000f8e00ff */
[----:B------:R2:W4:Y:S03]  /*29a10*/  SYNCS.PHASECHK.TRANS64.TRYWAIT P0, [R0+URZ], R11 ;  /* 0x0000000b000075a7 */ /* 0x000526000800017f */
[----:B----4-:R-:W-:Y:S05]  /*29a20*/  @!P0 NANOSLEEP.SYNCS 0x989680 ;  /* 0x009896800000895d */ /* 0x010fea0003900000 */
[----:B------:R2:W4:Y:S02]  /*29a30*/  @!P0 SYNCS.PHASECHK.TRANS64 P0, [R0+URZ], R11 ;  /* 0x0000000b000085a7 */ /* 0x000524000800007f */
[----:B--2---:R2:W5:Y:S02]  /*29a40*/  LDL.LU R0, [R1+0x380] ;  /* 0x0003800001007983 */ /* 0x0045640000300800 */
[----:B--2-4-:R-:W-:Y:S05]  /*29a50*/  @!P0 BRA `(.L_x_28) ;  /* 0xfffffffc00e48947 */ /* 0x014fea000383ffff */
[----:B------:R-:W-:Y:S05]  /*29a60*/  BRA `(.L_x_27) ;  /* 0xfffffdc400c87947 */ /* 0x000fea000383ffff */
.L_x_105:
[----:B------:R-:W-:Y:S01]  /*29a70*/  BSSY B1, `(.L_x_131) ;  /* 0x0000006000017945 */ /* 0x000fe20003800000 */
[----:B------:R-:W-:-:S07]  /*29a80*/  IMAD.MOV.U32 R2, RZ, RZ, -0x1 ;  /* 0xffffffffff027424 */ /* 0x000fce00078e00ff */
[----:B------:R-:W-:Y:S05]  /*29a90*/  WARPSYNC.COLLECTIVE R2, `(.L_x_132) ;  /* 0x00000000020c7348 */ /* 0x000fea0003c00000 */
[----:B------:R-:W-:Y:S02]  /*29aa0*/  ELECT P0, UR62, PT ;  /* 0x00000000003e782f */ /* 0x000fe40003800000 */
[----:B------:R-:W-:Y:S01]  /*29ab0*/  MOV R2, UR62 ;  /* 0x0000003e00027c02 */ /* 0x000fe20008000f00 */
[----:B------:R-:W-:Y:S10]  /*29ac0*/  ENDCOLLECTIVE ;  /* 0x000000000000791b */ /* 0x000ff40003800000 */
.L_x_132:
[----:B------:R-:W-:Y:S05]  /*29ad0*/  BSYNC B1 ;  /* 0x0000000000017941 */ /* 0x000fea0003800000 */
.L_x_131:
[----:B------:R-:W-:Y:S05]  /*29ae0*/  BRA `(.L_x_133) ;  /* 0xffffffec00107947 */ /* 0x000fea000383ffff */
.L_x_108:
[----:B0-----:R0:W1:Y:S02]  /*29af0*/  SYNCS.PHASECHK.TRANS64.TRYWAIT P0, [R15+URZ+0x58], R14 ;  /* 0x0000580e0f0075a7 */ /* 0x001064000800017f */
[----:B-1----:R-:W-:Y:S05]  /*29b00*/  @!P0 NANOSLEEP.SYNCS 0x989680 ;  /* 0x009896800000895d */ /* 0x002fea0003900000 */
[----:B------:R-:W1:Y:S02]  /*29b10*/  @!P0 SYNCS.PHASECHK.TRANS64 P0, [R15+URZ+0x58], R14 ;  /* 0x0000580e0f0085a7 */ /* 0x000e64000800007f */
[----:B-1----:R-:W-:Y:S05]  /*29b20*/  @!P0 BRA `(.L_x_108) ;  /* 0xfffffffc00f08947 */ /* 0x002fea000383ffff */
[----:B------:R-:W-:Y:S05]  /*29b30*/  BRA `(.L_x_134) ;  /* 0xffffffec00447947 */ /* 0x000fea000383ffff */
.L_x_116:
[----:B------:R-:W-:Y:S01]  /*29b40*/  BSSY B0, `(.L_x_135) ;  /* 0x0000006000007945 */ /* 0x000fe20003800000 */
[----:B------:R-:W-:-:S07]  /*29b50*/  IMAD.MOV.U32 R2, RZ, RZ, -0x1 ;  /* 0xffffffffff027424 */ /* 0x000fce00078e00ff */
[----:B------:R-:W-:Y:S05]  /*29b60*/  WARPSYNC.COLLECTIVE R2, `(.L_x_136) ;  /* 0x00000000020c7348 */ /* 0x000fea0003c00000 */
[----:B------:R-:W-:Y:S02]  /*29b70*/  ELECT P0, UR62, PT ;  /* 0x00000000003e782f */ /* 0x000fe40003800000 */
[----:B------:R-:W-:Y:S01]  /*29b80*/  MOV R2, UR62 ;  /* 0x0000003e00027c02 */ /* 0x000fe20008000f00 */
[----:B------:R-:W-:Y:S10]  /*29b90*/  ENDCOLLECTIVE ;  /* 0x000000000000791b */ /* 0x000ff40003800000 */
.L_x_136:
[----:B------:R-:W-:Y:S05]  /*29ba0*/  BSYNC B0 ;  /* 0x0000000000007941 */ /* 0x000fea0003800000 */
.L_x_135:
[----:B------:R-:W-:Y:S05]  /*29bb0*/  BRA `(.L_x_137) ;  /* 0xfffffff400c07947 */ /* 0x000fea000383ffff */
.L_x_120:
[----:B0-----:R0:W1:Y:S02]  /*29bc0*/  SYNCS.PHASECHK.TRANS64.TRYWAIT P0, [R3+URZ], R2 ;  /* 0x00000002030075a7 */ /* 0x001064000800017f */
[----:B-1----:R-:W-:Y:S05]  /*29bd0*/  @!P0 NANOSLEEP.SYNCS 0x989680 ;  /* 0x009896800000895d */ /* 0x002fea0003900000 */
[----:B------:R-:W1:Y:S02]  /*29be0*/  @!P0 SYNCS.PHASECHK.TRANS64 P0, [R3+URZ], R2 ;  /* 0x00000002030085a7 */ /* 0x000e64000800007f */
[----:B-1----:R-:W-:Y:S05]  /*29bf0*/  @!P0 BRA `(.L_x_120) ;  /* 0xfffffffc00f08947 */ /* 0x002fea000383ffff */
[----:B------:R-:W-:Y:S05]  /*29c00*/  BRA `(.L_x_138) ;  /* 0xfffffff400e87947 */ /* 0x000fea000383ffff */
.L_x_121:
[----:B0-----:R0:W1:Y:S02]  /*29c10*/  SYNCS.PHASECHK.TRANS64.TRYWAIT P0, [R3+URZ], R2 ;  /* 0x00000002030075a7 */ /* 0x001064000800017f */
[----:B-1----:R-:W-:Y:S05]  /*29c20*/  @!P0 NANOSLEEP.SYNCS 0x989680 ;  /* 0x009896800000895d */ /* 0x002fea0003900000 */
[----:B------:R-:W1:Y:S02]  /*29c30*/  @!P0 SYNCS.PHASECHK.TRANS64 P0, [R3+URZ], R2 ;  /* 0x00000002030085a7 */ /* 0x000e64000800007f */
[----:B-1----:R-:W-:Y:S05]  /*29c40*/  @!P0 BRA `(.L_x_121) ;  /* 0xfffffffc00f08947 */ /* 0x002fea000383ffff */
[----:B------:R-:W-:Y:S05]  /*29c50*/  BRA `(.L_x_139) ;  /* 0xfffffff400f87947 */ /* 0x000fea000383ffff */
.L_x_122:
[----:B0-----:R0:W1:Y:S02]  /*29c60*/  SYNCS.PHASECHK.TRANS64.TRYWAIT P0, [R3+URZ], R2 ;  /* 0x00000002030075a7 */ /* 0x001064000800017f */
[----:B-1----:R-:W-:Y:S05]  /*29c70*/  @!P0 NANOSLEEP.SYNCS 0x989680 ;  /* 0x009896800000895d */ /* 0x002fea0003900000 */
[----:B------:R-:W1:Y:S02]  /*29c80*/  @!P0 SYNCS.PHASECHK.TRANS64 P0, [R3+URZ], R2 ;  /* 0x00000002030085a7 */ /* 0x000e64000800007f */
[----:B-1----:R-:W-:Y:S05]  /*29c90*/  @!P0 BRA `(.L_x_122) ;  /* 0xfffffffc00f08947 */ /* 0x002fea000383ffff */
[----:B------:R-:W-:Y:S05]  /*29ca0*/  BRA `(.L_x_140) ;  /* 0xfffffff800087947 */ /* 0x000fea000383ffff */
.L_x_123:
[----:B0-----:R0:W1:Y:S02]  /*29cb0*/  SYNCS.PHASECHK.TRANS64.TRYWAIT P0, [R3+URZ], R2 ;  /* 0x00000002030075a7 */ /* 0x001064000800017f */
[----:B-1----:R-:W-:Y:S05]  /*29cc0*/  @!P0 NANOSLEEP.SYNCS 0x989680 ;  /* 0x009896800000895d */ /* 0x002fea0003900000 */
[----:B------:R-:W1:Y:S02]  /*29cd0*/  @!P0 SYNCS.PHASECHK.TRANS64 P0, [R3+URZ], R2 ;  /* 0x00000002030085a7 */ /* 0x000e64000800007f */
[----:B-1----:R-:W-:Y:S05]  /*29ce0*/  @!P0 BRA `(.L_x_123) ;  /* 0xfffffffc00f08947 */ /* 0x002fea000383ffff */
[----:B------:R-:W-:Y:S05]  /*29cf0*/  BRA `(.L_x_141) ;  /* 0xfffffff800187947 */ /* 0x000fea000383ffff */
.L_x_124:
[----:B0-----:R0:W1:Y:S02]  /*29d00*/  SYNCS.PHASECHK.TRANS64.TRYWAIT P0, [R3+URZ], R2 ;  /* 0x00000002030075a7 */ /* 0x001064000800017f */
[----:B-1----:R-:W-:Y:S05]  /*29d10*/  @!P0 NANOSLEEP.SYNCS 0x989680 ;  /* 0x009896800000895d */ /* 0x002fea0003900000 */
[----:B------:R-:W1:Y:S02]  /*29d20*/  @!P0 SYNCS.PHASECHK.TRANS64 P0, [R3+URZ], R2 ;  /* 0x00000002030085a7 */ /* 0x000e64000800007f */
[----:B-1----:R-:W-:Y:S05]  /*29d30*/  @!P0 BRA `(.L_x_124) ;  /* 0xfffffffc00f08947 */ /* 0x002fea000383ffff */
[----:B------:R-:W-:Y:S05]  /*29d40*/  BRA `(.L_x_142) ;  /* 0xfffffff800287947 */ /* 0x000fea000383ffff */
.L_x_125:
[----:B0-----:R0:W1:Y:S02]  /*29d50*/  SYNCS.PHASECHK.TRANS64.TRYWAIT P0, [R3+URZ], R2 ;  /* 0x00000002030075a7 */ /* 0x001064000800017f */
[----:B-1----:R-:W-:Y:S05]  /*29d60*/  @!P0 NANOSLEEP.SYNCS 0x989680 ;  /* 0x009896800000895d */ /* 0x002fea0003900000 */
[----:B------:R-:W1:Y:S02]  /*29d70*/  @!P0 SYNCS.PHASECHK.TRANS64 P0, [R3+URZ], R2 ;  /* 0x00000002030085a7 */ /* 0x000e64000800007f */
[----:B-1----:R-:W-:Y:S05]  /*29d80*/  @!P0 BRA `(.L_x_125) ;  /* 0xfffffffc00f08947 */ /* 0x002fea000383ffff */
[----:B------:R-:W-:Y:S05]  /*29d90*/  BRA `(.L_x_143) ;  /* 0xfffffff800387947 */ /* 0x000fea000383ffff */
.L_x_126:
[----:B0-----:R0:W1:Y:S02]  /*29da0*/  SYNCS.PHASECHK.TRANS64.TRYWAIT P0, [R3+URZ], R2 ;  /* 0x00000002030075a7 */ /* 0x001064000800017f */
[----:B-1----:R-:W-:Y:S05]  /*29db0*/  @!P0 NANOSLEEP.SYNCS 0x989680 ;  /* 0x009896800000895d */ /* 0x002fea0003900000 */
[----:B------:R-:W1:Y:S02]  /*29dc0*/  @!P0 SYNCS.PHASECHK.TRANS64 P0, [R3+URZ], R2 ;  /* 0x00000002030085a7 */ /* 0x000e64000800007f */
[----:B-1----:R-:W-:Y:S05]  /*29dd0*/  @!P0 BRA `(.L_x_126) ;  /* 0xfffffffc00f08947 */ /* 0x002fea000383ffff */
[----:B------:R-:W-:Y:S05]  /*29de0*/  BRA `(.L_x_144) ;  /* 0xfffffff800487947 */ /* 0x000fea000383ffff */
.L_x_127:
[----:B0-----:R0:W1:Y:S02]  /*29df0*/  SYNCS.PHASECHK.TRANS64.TRYWAIT P0, [R3+URZ], R2 ;  /* 0x00000002030075a7 */ /* 0x001064000800017f */
[----:B-1----:R-:W-:Y:S05]  /*29e00*/  @!P0 NANOSLEEP.SYNCS 0x989680 ;  /* 0x009896800000895d */ /* 0x002fea0003900000 */
[----:B------:R-:W1:Y:S02]  /*29e10*/  @!P0 SYNCS.PHASECHK.TRANS64 P0, [R3+URZ], R2 ;  /* 0x00000002030085a7 */ /* 0x000e64000800007f */
[----:B-1----:R-:W-:Y:S05]  /*29e20*/  @!P0 BRA `(.L_x_127) ;  /* 0xfffffffc00f08947 */ /* 0x002fea000383ffff */
[----:B------:R-:W-:Y:S05]  /*29e30*/  BRA `(.L_x_145) ;  /* 0xfffffff800587947 */ /* 0x000fea000383ffff */
.L_x_128:
[----:B0-----:R0:W1:Y:S02]  /*29e40*/  SYNCS.PHASECHK.TRANS64.TRYWAIT P0, [R3+URZ], R2 ;  /* 0x00000002030075a7 */ /* 0x001064000800017f */
[----:B-1----:R-:W-:Y:S05]  /*29e50*/  @!P0 NANOSLEEP.SYNCS 0x989680 ;  /* 0x009896800000895d */ /* 0x002fea0003900000 */
[----:B------:R-:W1:Y:S02]  /*29e60*/  @!P0 SYNCS.PHASECHK.TRANS64 P0, [R3+URZ], R2 ;  /* 0x00000002030085a7 */ /* 0x000e64000800007f */
[----:B-1----:R-:W-:Y:S05]  /*29e70*/  @!P0 BRA `(.L_x_128) ;  /* 0xfffffffc00f08947 */ /* 0x002fea000383ffff */
[----:B------:R-:W-:Y:S05]  /*29e80*/  BRA `(.L_x_146) ;  /* 0xfffffff800687947 */ /* 0x000fea000383ffff */
.L_x_129:
[----:B0-----:R0:W1:Y:S02]  /*29e90*/  SYNCS.PHASECHK.TRANS64.TRYWAIT P0, [R3+URZ], R2 ;  /* 0x00000002030075a7 */ /* 0x001064000800017f */
[----:B-1----:R-:W-:Y:S05]  /*29ea0*/  @!P0 NANOSLEEP.SYNCS 0x989680 ;  /* 0x009896800000895d */ /* 0x002fea0003900000 */
[----:B------:R-:W1:Y:S02]  /*29eb0*/  @!P0 SYNCS.PHASECHK.TRANS64 P0, [R3+URZ], R2 ;  /* 0x00000002030085a7 */ /* 0x000e64000800007f */
[----:B-1----:R-:W-:Y:S05]  /*29ec0*/  @!P0 BRA `(.L_x_129) ;  /* 0xfffffffc00f08947 */ /* 0x002fea000383ffff */
[----:B------:R-:W-:Y:S05]  /*29ed0*/  BRA `(.L_x_147) ;  /* 0xfffffff800787947 */ /* 0x000fea000383ffff */
.L_x_148:
[----:B------:R-:W-:-:S00]  /*29ee0*/  BRA `(.L_x_148) ;  /* 0xfffffffc00fc7947 */ /* 0x000fc0000383ffff */
[----:B------:R-:W-:-:S00]  /*29ef0*/  NOP ;  /* 0x0000000000007918 */ /* 0x000fc00000000000 */
        /* <DEDUP_REMOVED lines=8> */
.L_x_149:


//--------------------- .nv.shared._ZN7cutlass13device_kernelINS_4gemm6kernel13GemmUniversalIN4cute5tupleIJiiiiEEENS1_10collective13CollectiveMmaINS1_37MainloopSm90TmaGmmaWarpSpecializedFP8ILi11ENS5_IJNS4_1CILi2EEENSA_ILi1EEESC_EEENS1_35KernelTmaWarpSpecializedCooperativeEEENS5_IJNSA_ILi512EEENSA_ILi112EEENSA_ILi32EEEEEENS_12float_e4m3_tENS5_IJlSC_lEEESK_SL_NS4_8TiledMMAINS4_8MMA_AtomIJNS4_4SM904GMMA30MMA_64x16x32_F32E4M3E4M3_SS_TNILNSP_7ScaleInE1ELSR_1EEEEEENS4_6LayoutISD_NS5_IJSC_NSA_ILi0EEESV_EEEEENS5_IJNS4_10UnderscoreESY_SY_EEEEENS4_13SM90_TMA_LOADENS4_14ComposedLayoutINS4_7SwizzleILi1ELi4ELi3EEENS4_18smem_ptr_flag_bitsILi8EEENSU_INS5_IJNSA_ILi8EEESI_EEENS5_IJSI_SC_EEEEEEEvNS4_8identityENS4_23SM90_TMA_LOAD_MULTICASTES1B_vS1C_EENS_8epilogue10collective6detail29Sm90TmaWarpSpecializedAdapterINS1G_15DefaultEpilogueISK_SL_SL_NS1F_6thread17LinearCombinationISK_Li1EffLNS1K_9ScaleType4KindE0ELNS_15FloatRoundStyleE2ESK_EENS1_15EpilogueDefaultEEEEEvvEEEEvNT_6ParamsE --------------------------
	.section	.nv.shared._ZN7cutlass13device_kernelINS_4gemm6kernel13GemmUniversalIN4cute5tupleIJiiiiEEENS1_10collective13CollectiveMmaINS1_37MainloopSm90TmaGmmaWarpSpecializedFP8ILi11ENS5_IJNS4_1CILi2EEENSA_ILi1EEESC_EEENS1_35KernelTmaWarpSpecializedCooperativeEEENS5_IJNSA_ILi512EEENSA_ILi112EEENSA_ILi32EEEEEENS_12float_e4m3_tENS5_IJlSC_lEEESK_SL_NS4_8TiledMMAINS4_8MMA_AtomIJNS4_4SM904GMMA30MMA_64x16x32_F32E4M3E4M3_SS_TNILNSP_7ScaleInE1ELSR_1EEEEEENS4_6LayoutISD_NS5_IJSC_NSA_ILi0EEESV_EEEEENS5_IJNS4_10UnderscoreESY_SY_EEEEENS4_13SM90_TMA_LOADENS4_14ComposedLayoutINS4_7SwizzleILi1ELi4ELi3EEENS4_18smem_ptr_flag_bitsILi8EEENSU_INS5_IJNSA_ILi8EEESI_EEENS5_IJSI_SC_EEEEEEEvNS4_8identityENS4_23SM90_TMA_LOAD_MULTICASTES1B_vS1C_EENS_8epilogue10collective6detail29Sm90TmaWarpSpecializedAdapterINS1G_15DefaultEpilogueISK_SL_SL_NS1F_6thread17LinearCombinationISK_Li1EffLNS1K_9ScaleType4KindE0ELNS_15FloatRoundStyleE2ESK_EENS1_15EpilogueDefaultEEEEEvvEEEEvNT_6ParamsE,"aw",@nobits
	.sectionflags	@""
	.align	16
	.zero		1024


//--------------------- .nv.shared.reserved.0     --------------------------
	.section	.nv.shared.reserved.0,"aw",@nobits
	.weak		__nv_reservedSMEM_offset_0_alias
	.size		__nv_reservedSMEM_offset_0_alias, 0, 0
	.other		__nv_reservedSMEM_offset_0_alias,@"STO_CUDA_RESERVED_SHARED STV_DEFAULT"
__nv_reservedSMEM_offset_0_alias:
	.zero		0


//--------------------- .nv.global                --------------------------
	.section	.nv.global,"aw",@nobits
.nv.global:
	.type		_ZN39_INTERNAL_5532c90a_4_k_cu_c204bc1c_46384cute1_E,@object
	.size		_ZN39_INTERNAL_5532c90a_4_k_cu_c204bc1c_46384cute1_E,(_ZN39_INTERNAL_5532c90a_4_k_cu_c204bc1c_46384cuda3std3__45__cpo6cbeginE - _ZN39_INTERNAL_5532c90a_4_k_cu_c204bc1c_46384cute1_E)
_ZN39_INTERNAL_5532c90a_4_k_cu_c204bc1c_46384cute1_E:
	.zero		1
	.type		_ZN39_INTERNAL_5532c90a_4_k_cu_c204bc1c_46384cuda3std3__45__cpo6cbeginE,@object
	.size		_ZN39_INTERNAL_5532c90a_4_k_cu_c204bc1c_46384cuda3std3__45__cpo6cbeginE,(_ZN39_INTERNAL_5532c90a_4_k_cu_c204bc1c_46384cuda3std3__48in_placeE - _ZN39_INTERNAL_5532c90a_4_k_cu_c204bc1c_46384cuda3std3__45__cpo6cbeginE)
_ZN39_INTERNAL_5532c90a_4_k_cu_c204bc1c_46384cuda3std3__45__cpo6cbeginE:
	.zero		1
	.type		_ZN39_INTERNAL_5532c90a_4_k_cu_c204bc1c_46384cuda3std3__48in_placeE,@object
	.size		_ZN39_INTERNAL_5532c90a_4_k_cu_c204bc1c_46384cuda3std3__48in_placeE,(_ZN39_INTERNAL_5532c90a_4_k_cu_c204bc1c_46384cuda3std6ranges3__45__cpo9iter_moveE - _ZN39_INTERNAL_5532c90a_4_k_cu_c204bc1c_46384cuda3std3__48in_placeE)
_ZN39_INTERNAL_5532c90a_4_k_cu_c204bc1c_46384cuda3std3__48in_placeE:
	.zero		1
	.type		_ZN39_INTERNAL_5532c90a_4_k_cu_c204bc1c_46384cuda3std6ranges3__45__cpo9iter_moveE,@object
	.size		_ZN39_INTERNAL_5532c90a_4_k_cu_c204bc1c_46384cuda3std6ranges3__45__cpo9iter_moveE,(_ZN39_INTERNAL_5532c90a_4_k_cu_c204bc1c_46384cuda3std3__45__cpo5beginE - _ZN39_INTERNAL_5532c90a_4_k_cu_c204bc1c_46384cuda3std6ranges3__45__cpo9iter_moveE)
_ZN39_INTERNAL_5532c90a_4_k_cu_c204bc1c_46384cuda3std6ranges3__45__cpo9iter_moveE:
	.zero		1
	.type		_ZN39_INTERNAL_5532c90a_4_k_cu_c204bc1c_46384cuda3std3__45__cpo5beginE,@object
	.size		_ZN39_INTERNAL_5532c90a_4_k_cu_c204bc1c_46384cuda3std3__45__cpo5beginE,(_ZN39_INTERNAL_5532c90a_4_k_cu_c204bc1c_46384cuda3std3__441_GLOBAL__N__5532c90a_4_k_cu_c204bc1c_46386ignoreE - _ZN39_INTERNAL_5532c90a_4_k_cu_c204bc1c_46384cuda3std3__45__cpo5beginE)
_ZN39_INTERNAL_5532c90a_4_k_cu_c204bc1c_46384cuda3std3__45__cpo5beginE:
	.zero		1
	.type		_ZN39_INTERNAL_5532c90a_4_k_cu_c204bc1c_46384cuda3std3__441_GLOBAL__N__5532c90a_4_k_cu_c204bc1c_46386ignoreE,@object
	.size		_ZN39_INTERNAL_5532c90a_4_k_cu_c204bc1c_46384cuda3std3__441_GLOBAL__N__5532c90a_4_k_cu_c204bc1c_46386ignoreE,(_ZN39_INTERNAL_5532c90a_4_k_cu_c204bc1c_46384cute7productE - _ZN39_INTERNAL_5532c90a_4_k_cu_c204bc1c_46384cuda3std3__441_GLOBAL__N__5532c90a_4_k_cu_c204bc1c_46386ignoreE)
_ZN39_INTERNAL_5532c90a_4_k_cu_c204bc1c_46384cuda3std3__441_GLOBAL__N__5532c90a_4_k_cu_c204bc1c_46386ignoreE:
	.zero		1
	.type		_ZN39_INTERNAL_5532c90a_4_k_cu_c204bc1c_46384cute7productE,@object
	.size		_ZN39_INTERNAL_5532c90a_4_k_cu_c204bc1c_46384cute7productE,(_ZN39_INTERNAL_5532c90a_4_k_cu_c204bc1c_46384cuda3std3__45__cpo3endE - _ZN39_INTERNAL_5532c90a_4_k_cu_c204bc1c_46384cute7productE)
_ZN39_INTERNAL_5532c90a_4_k_cu_c204bc1c_46384cute7productE:
	.zero		1
	.type		_ZN39_INTERNAL_5532c90a_4_k_cu_c204bc1c_46384cuda3std3__45__cpo3endE,@object
	.size		_ZN39_INTERNAL_5532c90a_4_k_cu_c204bc1c_46384cuda3std3__45__cpo3endE,(_ZN39_INTERNAL_5532c90a_4_k_cu_c204bc1c_46384cuda3std3__419piecewise_constructE - _ZN39_INTERNAL_5532c90a_4_k_cu_c204bc1c_46384cuda3std3__45__cpo3endE)
_ZN39_INTERNAL_5532c90a_4_k_cu_c204bc1c_46384cuda3std3__45__cpo3endE:
	.zero		1
	.type		_ZN39_INTERNAL_5532c90a_4_k_cu_c204bc1c_46384cuda3std3__419piecewise_constructE,@object
	.size		_ZN39_INTERNAL_5532c90a_4_k_cu_c204bc1c_46384cuda3std3__419piecewise_constructE,(_ZN39_INTERNAL_5532c90a_4_k_cu_c204bc1c_46384cuda3std3__45__cpo4cendE - _ZN39_INTERNAL_5532c90a_4_k_cu_c204bc1c_46384cuda3std3__419piecewise_constructE)
_ZN39_INTERNAL_5532c90a_4_k_cu_c204bc1c_46384cuda3std3__419piecewise_constructE:
	.zero		1
	.type		_ZN39_INTERNAL_5532c90a_4_k_cu_c204bc1c_46384cuda3std3__45__cpo4cendE,@object
	.size		_ZN39_INTERNAL_5532c90a_4_k_cu_c204bc1c_46384cuda3std3__45__cpo4cendE,(_ZN39_INTERNAL_5532c90a_4_k_cu_c204bc1c_46384cuda3std6ranges3__45__cpo4swapE - _ZN39_INTERNAL_5532c90a_4_k_cu_c204bc1c_46384cuda3std3__45__cpo4cendE)
_ZN39_INTERNAL_5532c90a_4_k_cu_c204bc1c_46384cuda3std3__45__cpo4cendE:
	.zero		1
	.type		_ZN39_INTERNAL_5532c90a_4_k_cu_c204bc1c_46384cuda3std6ranges3__45__cpo4swapE,@object
	.size		_ZN39_INTERNAL_5532c90a_4_k_cu_c204bc1c_46384cuda3std6ranges3__45__cpo4swapE,(.L_7 - _ZN39_INTERNAL_5532c90a_4_k_cu_c204bc1c_46384cuda3std6ranges3__45__cpo4swapE)
_ZN39_INTERNAL_5532c90a_4_k_cu_c204bc1c_46384cuda3std6ranges3__45__cpo4swapE:
	.zero		1
.L_7:


//--------------------- .nv.constant0._ZN7cutlass13device_kernelINS_4gemm6kernel13GemmUniversalIN4cute5tupleIJiiiiEEENS1_10collective13CollectiveMmaINS1_37MainloopSm90TmaGmmaWarpSpecializedFP8ILi11ENS5_IJNS4_1CILi2EEENSA_ILi1EEESC_EEENS1_35KernelTmaWarpSpecializedCooperativeEEENS5_IJNSA_ILi512EEENSA_ILi112EEENSA_ILi32EEEEEENS_12float_e4m3_tENS5_IJlSC_lEEESK_SL_NS4_8TiledMMAINS4_8MMA_AtomIJNS4_4SM904GMMA30MMA_64x16x32_F32E4M3E4M3_SS_TNILNSP_7ScaleInE1ELSR_1EEEEEENS4_6LayoutISD_NS5_IJSC_NSA_ILi0EEESV_EEEEENS5_IJNS4_10UnderscoreESY_SY_EEEEENS4_13SM90_TMA_LOADENS4_14ComposedLayoutINS4_7SwizzleILi1ELi4ELi3EEENS4_18smem_ptr_flag_bitsILi8EEENSU_INS5_IJNSA_ILi8EEESI_EEENS5_IJSI_SC_EEEEEEEvNS4_8identityENS4_23SM90_TMA_LOAD_MULTICASTES1B_vS1C_EENS_8epilogue10collective6detail29Sm90TmaWarpSpecializedAdapterINS1G_15DefaultEpilogueISK_SL_SL_NS1F_6thread17LinearCombinationISK_Li1EffLNS1K_9ScaleType4KindE0ELNS_15FloatRoundStyleE2ESK_EENS1_15EpilogueDefaultEEEEEvvEEEEvNT_6ParamsE --------------------------
	.section	.nv.constant0._ZN7cutlass13device_kernelINS_4gemm6kernel13GemmUniversalIN4cute5tupleIJiiiiEEENS1_10collective13CollectiveMmaINS1_37MainloopSm90TmaGmmaWarpSpecializedFP8ILi11ENS5_IJNS4_1CILi2EEENSA_ILi1EEESC_EEENS1_35KernelTmaWarpSpecializedCooperativeEEENS5_IJNSA_ILi512EEENSA_ILi112EEENSA_ILi32EEEEEENS_12float_e4m3_tENS5_IJlSC_lEEESK_SL_NS4_8TiledMMAINS4_8MMA_AtomIJNS4_4SM904GMMA30MMA_64x16x32_F32E4M3E4M3_SS_TNILNSP_7ScaleInE1ELSR_1EEEEEENS4_6LayoutISD_NS5_IJSC_NSA_ILi0EEESV_EEEEENS5_IJNS4_10UnderscoreESY_SY_EEEEENS4_13SM90_TMA_LOADENS4_14ComposedLayoutINS4_7SwizzleILi1ELi4ELi3EEENS4_18smem_ptr_flag_bitsILi8EEENSU_INS5_IJNSA_ILi8EEESI_EEENS5_IJSI_SC_EEEEEEEvNS4_8identityENS4_23SM90_TMA_LOAD_MULTICASTES1B_vS1C_EENS_8epilogue10collective6detail29Sm90TmaWarpSpecializedAdapterINS1G_15DefaultEpilogueISK_SL_SL_NS1F_6thread17LinearCombinationISK_Li1EffLNS1K_9ScaleType4KindE0ELNS_15FloatRoundStyleE2ESK_EENS1_15EpilogueDefaultEEEEEvvEEEEvNT_6ParamsE,"a",@progbits
	.sectionflags	@""
	.align	4
.nv.constant0._ZN7cutlass13device_kernelINS_4gemm6kernel13GemmUniversalIN4cute5tupleIJiiiiEEENS1_10collective13CollectiveMmaINS1_37MainloopSm90TmaGmmaWarpSpecializedFP8ILi11ENS5_IJNS4_1CILi2EEENSA_ILi1EEESC_EEENS1_35KernelTmaWarpSpecializedCooperativeEEENS5_IJNSA_ILi512EEENSA_ILi112EEENSA_ILi32EEEEEENS_12float_e4m3_tENS5_IJlSC_lEEESK_SL_NS4_8TiledMMAINS4_8MMA_AtomIJNS4_4SM904GMMA30MMA_64x16x32_F32E4M3E4M3_SS_TNILNSP_7ScaleInE1ELSR_1EEEEEENS4_6LayoutISD_NS5_IJSC_NSA_ILi0EEESV_EEEEENS5_IJNS4_10UnderscoreESY_SY_EEEEENS4_13SM90_TMA_LOADENS4_14ComposedLayoutINS4_7SwizzleILi1ELi4ELi3EEENS4_18smem_ptr_flag_bitsILi8EEENSU_INS5_IJNSA_ILi8EEESI_EEENS5_IJSI_SC_EEEEEEEvNS4_8identityENS4_23SM90_TMA_LOAD_MULTICASTES1B_vS1C_EENS_8epilogue10collective6detail29Sm90TmaWarpSpecializedAdapterINS1G_15DefaultEpilogueISK_SL_SL_NS1F_6thread17LinearCombinationISK_Li1EffLNS1K_9ScaleType4KindE0ELNS_15FloatRoundStyleE2ESK_EENS1_15EpilogueDefaultEEEEEvvEEEEvNT_6ParamsE:
	.zero		1664


//--------------------- SYMBOLS --------------------------

	.type		.nv.reservedSmem.offset0,@object
	.size		.nv.reservedSmem.offset0,0x4
